// auto-generated by cutlass_sweep.gemm — config: {"arch": "sm_90", "cluster_m": 1, "cluster_n": 1, "dtype": "bf16", "dtype_b": "bf16", "layout": "nt", "stages": 0, "tile_k": 32, "tile_m": 384, "tile_n": 176}
#include "cutlass/cutlass.h"
#include "cutlass/gemm/collective/collective_builder.hpp"
#include "cutlass/gemm/device/gemm_universal_adapter.h"
#include "cutlass/gemm/kernel/gemm_universal.hpp"
#include "cutlass/epilogue/collective/collective_builder.hpp"

using ElemA = cutlass::bfloat16_t;
using ElemB = cutlass::bfloat16_t;
using ElemCD = cutlass::bfloat16_t;
using Acc  = float;
using TileShape    = cute::Shape<cute::_384, cute::_176, cute::_32>;
using ClusterShape = cute::Shape<cute::_1, cute::_1, cute::_1>;

using CollectiveEpilogue = typename cutlass::epilogue::collective::CollectiveBuilder<
    cutlass::arch::Sm90, cutlass::arch::OpClassTensorOp,
    TileShape, ClusterShape,
    cutlass::epilogue::collective::EpilogueTileAuto,
    Acc, Acc,
    ElemCD, cutlass::layout::RowMajor, 128 / cutlass::sizeof_bits<ElemCD>::value,
    ElemCD, cutlass::layout::RowMajor, 128 / cutlass::sizeof_bits<ElemCD>::value,
    cutlass::epilogue::collective::EpilogueScheduleAuto
  >::CollectiveOp;

using CollectiveMainloop = typename cutlass::gemm::collective::CollectiveBuilder<
    cutlass::arch::Sm90, cutlass::arch::OpClassTensorOp,
    ElemA, cutlass::layout::RowMajor, 128 / cutlass::sizeof_bits<ElemA>::value,
    ElemB, cutlass::layout::ColumnMajor, 128 / cutlass::sizeof_bits<ElemB>::value,
    Acc,
    TileShape, ClusterShape,
    cutlass::gemm::collective::StageCountAutoCarveout<static_cast<int>(sizeof(typename CollectiveEpilogue::SharedStorage))>,
    cutlass::gemm::collective::KernelScheduleAuto
  >::CollectiveOp;

using GemmKernel = cutlass::gemm::kernel::GemmUniversal<
    cute::Shape<int,int,int,int>,
    CollectiveMainloop,
    CollectiveEpilogue
>;
using Gemm = cutlass::gemm::device::GemmUniversalAdapter<GemmKernel>;

// Force the device kernel symbol into the cubin without needing a host main.
auto* _anchor = &cutlass::device_kernel<GemmKernel>;


// ===== COMPILED SASS (sm_90a) =====

	.target	sm_90a

	.elftype	@"ET_EXEC"


//--------------------- .note.nv.tkinfo           --------------------------
	.section	.note.nv.tkinfo,"",@"SHT_NOTE"
	.sectionflags	@"SHF_NOTE_NV_TKINFO"
	.tkinfo
        /*0018*/ 	.word	0x00000002
        /*0030*/ 	.string	""
        /*0030*/ 	.string	"ptxas"
        /*0030*/ 	.string	"Cuda compilation tools, release 13.0, V13.0.88"
        /*0030*/ 	.string	"Build cuda_13.0.r13.0/compiler.36424714_0"
        /*0030*/ 	.string	"-arch sm_90a -m 64 "



//--------------------- .note.nv.cuinfo           --------------------------
	.section	.note.nv.cuinfo,"",@"SHT_NOTE"
	.sectionflags	@"SHF_NOTE_NV_CUINFO"
        /*0018*/ 	.short	0x0002
        /*001a*/ 	.short	0x005a
        /*001c*/ 	.short	0x0082
	.zero		2


//--------------------- .nv.info                  --------------------------
	.section	.nv.info,"",@"SHT_CUDA_INFO"
	.align	4


	//----- nvinfo : EIATTR_REGCOUNT
	.align		4
        /*0000*/ 	.byte	0x04, 0x2f
        /*0002*/ 	.short	(.L_15 - .L_14)
	.align		4
.L_14:
        /*0004*/ 	.word	index@(_ZN7cutlass13device_kernelINS_4gemm6kernel13GemmUniversalIN4cute5tupleIJiiiiEEENS1_10collective13CollectiveMmaINS1_34MainloopSm90TmaGmmaWarpSpecializedILi6ENS5_IJNS4_1CILi1EEESB_SB_EEENS1_35KernelTmaWarpSpecializedCooperativeEEENS5_IJNSA_ILi384EEENSA_ILi176EEENSA_ILi32EEEEEENS_10bfloat16_tENS5_IJlSB_lEEESJ_SK_NS4_8TiledMMAINS4_8MMA_AtomIJNS4_4SM904GMMA27MMA_64x16x16_F32BF16BF16_SSILNSO_5MajorE0ELSQ_0ELNSO_7ScaleInE1ELSR_1EEEEEENS4_6LayoutINS5_IJNSA_ILi2EEESB_SB_EEENS5_IJSB_NSA_ILi0EEESX_EEEEENS5_IJNS4_10UnderscoreES10_S10_EEEEENS4_13SM90_TMA_LOADENS4_14ComposedLayoutINS4_7SwizzleILi2ELi4ELi3EEENS4_18smem_ptr_flag_bitsILi16EEENSU_INS5_IJNSA_ILi8EEESH_EEENS5_IJSH_SB_EEEEEEEvNS4_8identityES13_S1D_vS1E_EENS_8epilogue10collective6detail29Sm90TmaWarpSpecializedAdapterINS1H_15DefaultEpilogueISJ_SK_SK_NS1G_6thread17LinearCombinationISJ_Li1EffLNS1L_9ScaleType4KindE0ELNS_15FloatRoundStyleE2ESJ_EENS1_15EpilogueDefaultEEEEEvvEEEEvNT_6ParamsE)
        /*0008*/ 	.word	0x000000a8


	//----- nvinfo : EIATTR_FRAME_SIZE
	.align		4
.L_15:
        /*000c*/ 	.byte	0x04, 0x11
        /*000e*/ 	.short	(.L_17 - .L_16)
	.align		4
.L_16:
        /*0010*/ 	.word	index@(_ZN7cutlass13device_kernelINS_4gemm6kernel13GemmUniversalIN4cute5tupleIJiiiiEEENS1_10collective13CollectiveMmaINS1_34MainloopSm90TmaGmmaWarpSpecializedILi6ENS5_IJNS4_1CILi1EEESB_SB_EEENS1_35KernelTmaWarpSpecializedCooperativeEEENS5_IJNSA_ILi384EEENSA_ILi176EEENSA_ILi32EEEEEENS_10bfloat16_tENS5_IJlSB_lEEESJ_SK_NS4_8TiledMMAINS4_8MMA_AtomIJNS4_4SM904GMMA27MMA_64x16x16_F32BF16BF16_SSILNSO_5MajorE0ELSQ_0ELNSO_7ScaleInE1ELSR_1EEEEEENS4_6LayoutINS5_IJNSA_ILi2EEESB_SB_EEENS5_IJSB_NSA_ILi0EEESX_EEEEENS5_IJNS4_10UnderscoreES10_S10_EEEEENS4_13SM90_TMA_LOADENS4_14ComposedLayoutINS4_7SwizzleILi2ELi4ELi3EEENS4_18smem_ptr_flag_bitsILi16EEENSU_INS5_IJNSA_ILi8EEESH_EEENS5_IJSH_SB_EEEEEEEvNS4_8identityES13_S1D_vS1E_EENS_8epilogue10collective6detail29Sm90TmaWarpSpecializedAdapterINS1H_15DefaultEpilogueISJ_SK_SK_NS1G_6thread17LinearCombinationISJ_Li1EffLNS1L_9ScaleType4KindE0ELNS_15FloatRoundStyleE2ESJ_EENS1_15EpilogueDefaultEEEEEvvEEEEvNT_6ParamsE)
        /*0014*/ 	.word	0x00000290


	//----- nvinfo : EIATTR_MIN_STACK_SIZE
	.align		4
.L_17:
        /*0018*/ 	.byte	0x04, 0x12
        /*001a*/ 	.short	(.L_19 - .L_18)
	.align		4
.L_18:
        /*001c*/ 	.word	index@(_ZN7cutlass13device_kernelINS_4gemm6kernel13GemmUniversalIN4cute5tupleIJiiiiEEENS1_10collective13CollectiveMmaINS1_34MainloopSm90TmaGmmaWarpSpecializedILi6ENS5_IJNS4_1CILi1EEESB_SB_EEENS1_35KernelTmaWarpSpecializedCooperativeEEENS5_IJNSA_ILi384EEENSA_ILi176EEENSA_ILi32EEEEEENS_10bfloat16_tENS5_IJlSB_lEEESJ_SK_NS4_8TiledMMAINS4_8MMA_AtomIJNS4_4SM904GMMA27MMA_64x16x16_F32BF16BF16_SSILNSO_5MajorE0ELSQ_0ELNSO_7ScaleInE1ELSR_1EEEEEENS4_6LayoutINS5_IJNSA_ILi2EEESB_SB_EEENS5_IJSB_NSA_ILi0EEESX_EEEEENS5_IJNS4_10UnderscoreES10_S10_EEEEENS4_13SM90_TMA_LOADENS4_14ComposedLayoutINS4_7SwizzleILi2ELi4ELi3EEENS4_18smem_ptr_flag_bitsILi16EEENSU_INS5_IJNSA_ILi8EEESH_EEENS5_IJSH_SB_EEEEEEEvNS4_8identityES13_S1D_vS1E_EENS_8epilogue10collective6detail29Sm90TmaWarpSpecializedAdapterINS1H_15DefaultEpilogueISJ_SK_SK_NS1G_6thread17LinearCombinationISJ_Li1EffLNS1L_9ScaleType4KindE0ELNS_15FloatRoundStyleE2ESJ_EENS1_15EpilogueDefaultEEEEEvvEEEEvNT_6ParamsE)
        /*0020*/ 	.word	0x00000290
.L_19:


//--------------------- .nv.compat                --------------------------
	.section	.nv.compat,"",@"SHT_CUDA_COMPAT_INFO"
	.align	4
        /*0000*/ 	.byte	0x02, 0x09, 0x01, 0x00, 0x02, 0x02, 0x04, 0x00, 0x02, 0x05, 0x05, 0x00, 0x03, 0x07, 0x01, 0x01
        /*0010*/ 	.byte	0x02, 0x03, 0x01, 0x00, 0x02, 0x06, 0x01, 0x00, 0x04, 0x0b, 0x08, 0x00, 0x00, 0x00, 0x00, 0x00
        /*0020*/ 	.byte	0x00, 0x00, 0x00, 0x00


//--------------------- .nv.info._ZN7cutlass13device_kernelINS_4gemm6kernel13GemmUniversalIN4cute5tupleIJiiiiEEENS1_10collective13CollectiveMmaINS1_34MainloopSm90TmaGmmaWarpSpecializedILi6ENS5_IJNS4_1CILi1EEESB_SB_EEENS1_35KernelTmaWarpSpecializedCooperativeEEENS5_IJNSA_ILi384EEENSA_ILi176EEENSA_ILi32EEEEEENS_10bfloat16_tENS5_IJlSB_lEEESJ_SK_NS4_8TiledMMAINS4_8MMA_AtomIJNS4_4SM904GMMA27MMA_64x16x16_F32BF16BF16_SSILNSO_5MajorE0ELSQ_0ELNSO_7ScaleInE1ELSR_1EEEEEENS4_6LayoutINS5_IJNSA_ILi2EEESB_SB_EEENS5_IJSB_NSA_ILi0EEESX_EEEEENS5_IJNS4_10UnderscoreES10_S10_EEEEENS4_13SM90_TMA_LOADENS4_14ComposedLayoutINS4_7SwizzleILi2ELi4ELi3EEENS4_18smem_ptr_flag_bitsILi16EEENSU_INS5_IJNSA_ILi8EEESH_EEENS5_IJSH_SB_EEEEEEEvNS4_8identityES13_S1D_vS1E_EENS_8epilogue10collective6detail29Sm90TmaWarpSpecializedAdapterINS1H_15DefaultEpilogueISJ_SK_SK_NS1G_6thread17LinearCombinationISJ_Li1EffLNS1L_9ScaleType4KindE0ELNS_15FloatRoundStyleE2ESJ_EENS1_15EpilogueDefaultEEEEEvvEEEEvNT_6ParamsE --------------------------
	.section	.nv.info._ZN7cutlass13device_kernelINS_4gemm6kernel13GemmUniversalIN4cute5tupleIJiiiiEEENS1_10collective13CollectiveMmaINS1_34MainloopSm90TmaGmmaWarpSpecializedILi6ENS5_IJNS4_1CILi1EEESB_SB_EEENS1_35KernelTmaWarpSpecializedCooperativeEEENS5_IJNSA_ILi384EEENSA_ILi176EEENSA_ILi32EEEEEENS_10bfloat16_tENS5_IJlSB_lEEESJ_SK_NS4_8TiledMMAINS4_8MMA_AtomIJNS4_4SM904GMMA27MMA_64x16x16_F32BF16BF16_SSILNSO_5MajorE0ELSQ_0ELNSO_7ScaleInE1ELSR_1EEEEEENS4_6LayoutINS5_IJNSA_ILi2EEESB_SB_EEENS5_IJSB_NSA_ILi0EEESX_EEEEENS5_IJNS4_10UnderscoreES10_S10_EEEEENS4_13SM90_TMA_LOADENS4_14ComposedLayoutINS4_7SwizzleILi2ELi4ELi3EEENS4_18smem_ptr_flag_bitsILi16EEENSU_INS5_IJNSA_ILi8EEESH_EEENS5_IJSH_SB_EEEEEEEvNS4_8identityES13_S1D_vS1E_EENS_8epilogue10collective6detail29Sm90TmaWarpSpecializedAdapterINS1H_15DefaultEpilogueISJ_SK_SK_NS1G_6thread17LinearCombinationISJ_Li1EffLNS1L_9ScaleType4KindE0ELNS_15FloatRoundStyleE2ESJ_EENS1_15EpilogueDefaultEEEEEvvEEEEvNT_6ParamsE,"",@"SHT_CUDA_INFO"
	.sectionflags	@""
	.align	4


	//----- nvinfo : EIATTR_CUDA_API_VERSION
	.align		4
        /*0000*/ 	.byte	0x04, 0x37
        /*0002*/ 	.short	(.L_21 - .L_20)
.L_20:
        /*0004*/ 	.word	0x00000082


	//----- nvinfo : EIATTR_KPARAM_INFO
	.align		4
.L_21:
        /*0008*/ 	.byte	0x04, 0x17
        /*000a*/ 	.short	(.L_23 - .L_22)
.L_22:
        /*000c*/ 	.word	0x00000000
        /*0010*/ 	.short	0x0000
        /*0012*/ 	.short	0x0070
        /*0014*/ 	.byte	0x00, 0xf0, 0x01, 0x10


	//----- nvinfo : EIATTR_SPARSE_MMA_MASK
	.align		4
.L_23:
        /*0018*/ 	.byte	0x03, 0x50
        /*001a*/ 	.short	0x0000


	//----- nvinfo : EIATTR_MAXREG_COUNT
	.align		4
        /*001c*/ 	.byte	0x03, 0x1b
        /*001e*/ 	.short	0x00a8


	//----- nvinfo : EIATTR_NUM_BARRIERS
	.align		4
        /*0020*/ 	.byte	0x02, 0x4c
        /*0022*/ 	.byte	0x01
	.zero		1


	//----- nvinfo : EIATTR_EXTERNS
	.align		4
        /*0024*/ 	.byte	0x04, 0x0f
        /*0026*/ 	.short	(.L_25 - .L_24)


	//   ....[0]....
	.align		4
.L_24:
        /*0028*/ 	.word	index@(__assertfail)


	//----- nvinfo : EIATTR_ANNOTATIONS
	.align		4
.L_25:
        /*002c*/ 	.byte	0x04, 0x55
        /*002e*/ 	.short	(.L_27 - .L_26)


	//   ....[0]....
.L_26:
        /*0030*/ 	.word	0x00000001
        /*0034*/ 	.byte	0x50, 0x02, 0x00, 0x00, 0x01, 0x00, 0x00, 0x00, 0x10, 0x04, 0x00, 0x00, 0x01, 0x00, 0x00, 0x00
        /* <DEDUP_REMOVED lines=410> */
        /*19e4*/ 	.byte	0xe0, 0xa1, 0x01, 0x00, 0x01, 0x00, 0x00, 0x00, 0x00, 0xa8, 0x01, 0x00


	//----- nvinfo : EIATTR_MERCURY_ISA_VERSION
	.align		4
.L_27:
        /*19f0*/ 	.byte	0x03, 0x5f
        /*19f2*/ 	.short	0x0101


	//----- nvinfo : EIATTR_INT_WARP_WIDE_INSTR_OFFSETS
	.align		4
        /*19f4*/ 	.byte	0x04, 0x31
        /*19f6*/ 	.short	(.L_29 - .L_28)


	//   ....[0]....
.L_28:
        /*19f8*/ 	.word	0x000004f0


	//   ....[1]....
        /*19fc*/ 	.word	0x00000510


	//   ....[2]....
        /*1a00*/ 	.word	0x00000590


	//----- nvinfo : EIATTR_COOP_GROUP_MASK_REGIDS
	.align		4
.L_29:
        /*1a04*/ 	.byte	0x04, 0x29
        /*1a06*/ 	.short	(.L_31 - .L_30)


	//   ....[0]....
.L_30:
        /*1a08*/ 	.word	0xffffffff


	//   ....[1]....
        /*1a0c*/ 	.word	0xffffffff


	//   ....[2]....
        /*1a10*/ 	.word	0xffffffff


	//   ....[3]....
        /*1a14*/ 	.word	0xffffffff


	//   ....[4]....
        /*1a18*/ 	.word	0xffffffff


	//----- nvinfo : EIATTR_COOP_GROUP_INSTR_OFFSETS
	.align		4
.L_31:
        /*1a1c*/ 	.byte	0x04, 0x28
        /*1a1e*/ 	.short	(.L_33 - .L_32)


	//   ....[0]....
.L_32:
        /*1a20*/ 	.word	0x00000070


	//   ....[1]....
        /*1a24*/ 	.word	0x00000080


	//   ....[2]....
        /*1a28*/ 	.word	0x000001a0


	//   ....[3]....
        /*1a2c*/ 	.word	0x00000450


	//   ....[4]....
        /*1a30*/ 	.word	0x000011a0


	//----- nvinfo : EIATTR_REG_RECONFIG
	.align		4
.L_33:
        /*1a34*/ 	.byte	0x01, 0x54
	.zero		2


	//----- nvinfo : EIATTR_SYSCALL_OFFSETS
	.align		4
        /*1a38*/ 	.byte	0x04, 0x46
        /*1a3a*/ 	.short	(.L_35 - .L_34)


	//   ....[0]....
.L_34:
        /*1a3c*/ 	.word	0x00001350


	//----- nvinfo : EIATTR_MBARRIER_INSTR_OFFSETS
	.align		4
.L_35:
        /*1a40*/ 	.byte	0x04, 0x39
        /*1a42*/ 	.short	(.L_37 - .L_36)


	//   ....[0]....
.L_36:
        /*1a44*/ 	.word	0x00000340
        /*1a48*/ 	.word	0x000000ff
        /*1a4c*/ 	.word	0x00000000
        /*1a50*/ 	.short	0x0100
        /*1a52*/ 	.byte	0x09
	.zero		1


	//   ....[1]....
        /*1a54*/ 	.word	0x00000350
        /*1a58*/ 	.word	0x000000ff
        /*1a5c*/ 	.word	0x00000030
        /*1a60*/ 	.short	0x0100
        /*1a62*/ 	.byte	0x09
	.zero		1


	//   ....[2]....
        /*1a64*/ 	.word	0x00000360
        /*1a68*/ 	.word	0x000000ff
        /*1a6c*/ 	.word	0x00000008
        /*1a70*/ 	.short	0x0100
        /*1a72*/ 	.byte	0x09
	.zero		1


	//   ....[3]....
        /*1a74*/ 	.word	0x00000370
        /*1a78*/ 	.word	0x000000ff
        /*1a7c*/ 	.word	0x00000038
        /*1a80*/ 	.short	0x0100
        /*1a82*/ 	.byte	0x09
	.zero		1


	//   ....[4]....
        /*1a84*/ 	.word	0x00000380
        /*1a88*/ 	.word	0x000000ff
        /*1a8c*/ 	.word	0x00000010
        /*1a90*/ 	.short	0x0100
        /*1a92*/ 	.byte	0x09
	.zero		1


	//   ....[5]....
        /*1a94*/ 	.word	0x00000390
        /*1a98*/ 	.word	0x000000ff
        /*1a9c*/ 	.word	0x00000040
        /*1aa0*/ 	.short	0x0100
        /*1aa2*/ 	.byte	0x09
	.zero		1


	//   ....[6]....
        /*1aa4*/ 	.word	0x000003a0
        /*1aa8*/ 	.word	0x000000ff
        /*1aac*/ 	.word	0x00000018
        /*1ab0*/ 	.short	0x0100
        /*1ab2*/ 	.byte	0x09
	.zero		1


	//   ....[7]....
        /*1ab4*/ 	.word	0x000003b0
        /*1ab8*/ 	.word	0x000000ff
        /*1abc*/ 	.word	0x00000048
        /*1ac0*/ 	.short	0x0100
        /*1ac2*/ 	.byte	0x09
	.zero		1


	//   ....[8]....
        /*1ac4*/ 	.word	0x000003c0
        /*1ac8*/ 	.word	0x000000ff
        /*1acc*/ 	.word	0x00000020
        /*1ad0*/ 	.short	0x0100
        /*1ad2*/ 	.byte	0x09
	.zero		1


	//   ....[9]....
        /*1ad4*/ 	.word	0x000003d0
        /*1ad8*/ 	.word	0x000000ff
        /*1adc*/ 	.word	0x00000050
        /*1ae0*/ 	.short	0x0100
        /*1ae2*/ 	.byte	0x09
	.zero		1


	//   ....[10]....
        /*1ae4*/ 	.word	0x000003e0
        /*1ae8*/ 	.word	0x000000ff
        /*1aec*/ 	.word	0x00000028
        /*1af0*/ 	.short	0x0100
        /*1af2*/ 	.byte	0x09
	.zero		1


	//   ....[11]....
        /*1af4*/ 	.word	0x000003f0
        /*1af8*/ 	.word	0x000000ff
        /*1afc*/ 	.word	0x00000058
        /*1b00*/ 	.short	0x0100
        /*1b02*/ 	.byte	0x09
	.zero		1


	//   ....[12]....
        /*1b04*/ 	.word	0x000005b0
        /*1b08*/ 	.word	0x000000ff
        /*1b0c*/ 	.word	0x00000070
        /*1b10*/ 	.short	0x0100
        /*1b12*/ 	.byte	0x06
	.zero		1


	//   ....[13]....
        /*1b14*/ 	.word	0x000005c0
        /*1b18*/ 	.word	0x000000ff
        /*1b1c*/ 	.word	0x00000078
        /*1b20*/ 	.short	0x0100
        /*1b22*/ 	.byte	0x06
	.zero		1


	//   ....[14]....
        /*1b24*/ 	.word	0x00001450
        /*1b28*/ 	.word	0x00000003
        /*1b2c*/ 	.word	0x00000000
        /*1b30*/ 	.short	0x010a
        /*1b32*/ 	.byte	0x3f
	.zero		1


	//   ....[15]....
        /*1b34*/ 	.word	0x00001490
        /*1b38*/ 	.word	0x00000003
        /*1b3c*/ 	.word	0x00000000
        /*1b40*/ 	.short	0x010a
        /*1b42*/ 	.byte	0x3f
	.zero		1


	//   ....[16]....
        /*1b44*/ 	.word	0x00003cf0
        /*1b48*/ 	.word	0x000000ff
        /*1b4c*/ 	.word	0x00000000
        /*1b50*/ 	.short	0x010a
        /*1b52*/ 	.byte	0x05
	.zero		1


	//   ....[17]....
        /*1b54*/ 	.word	0x00003d30
        /*1b58*/ 	.word	0x000000ff
        /*1b5c*/ 	.word	0x00000000
        /*1b60*/ 	.short	0x010a
        /*1b62*/ 	.byte	0x05
	.zero		1


	//   ....[18]....
        /*1b64*/ 	.word	0x000066f0
        /*1b68*/ 	.word	0x000000ff
        /*1b6c*/ 	.word	0x00000000
        /*1b70*/ 	.short	0x0101
        /*1b72*/ 	.byte	0x05
	.zero		1


	//   ....[19]....
        /*1b74*/ 	.word	0x00006920
        /*1b78*/ 	.word	0x00000000
        /*1b7c*/ 	.word	0x00000000
        /*1b80*/ 	.short	0x0101
        /*1b82*/ 	.byte	0x3f
	.zero		1


	//   ....[20]....
        /*1b84*/ 	.word	0x00019d60
        /*1b88*/ 	.word	0x0000000c
        /*1b8c*/ 	.word	0x00000030
        /*1b90*/ 	.short	0x010a
        /*1b92*/ 	.byte	0x3f
	.zero		1


	//   ....[21]....
        /*1b94*/ 	.word	0x0001a0e0
        /*1b98*/ 	.word	0x00000002
        /*1b9c*/ 	.word	0x00000078
        /*1ba0*/ 	.short	0x0101
        /*1ba2*/ 	.byte	0x3f
	.zero		1


	//   ....[22]....
        /*1ba4*/ 	.word	0x0001a8d0
        /*1ba8*/ 	.word	0x00000005
        /*1bac*/ 	.word	0x00000000
        /*1bb0*/ 	.short	0x010a
        /*1bb2*/ 	.byte	0x3f
	.zero		1


	//   ....[23]....
        /*1bb4*/ 	.word	0x0001a960
        /*1bb8*/ 	.word	0x00000007
        /*1bbc*/ 	.word	0x00000000
        /*1bc0*/ 	.short	0x010a
        /*1bc2*/ 	.byte	0x3f
	.zero		1


	//   ....[24]....
        /*1bc4*/ 	.word	0x0001a9f0
        /*1bc8*/ 	.word	0x00000007
        /*1bcc*/ 	.word	0x00000000
        /*1bd0*/ 	.short	0x010a
        /*1bd2*/ 	.byte	0x3f
	.zero		1


	//   ....[25]....
        /*1bd4*/ 	.word	0x0001aa80
        /*1bd8*/ 	.word	0x00000007
        /*1bdc*/ 	.word	0x00000000
        /*1be0*/ 	.short	0x010a
        /*1be2*/ 	.byte	0x3f
	.zero		1


	//   ....[26]....
        /*1be4*/ 	.word	0x0001ab10
        /*1be8*/ 	.word	0x00000007
        /*1bec*/ 	.word	0x00000000
        /*1bf0*/ 	.short	0x010a
        /*1bf2*/ 	.byte	0x3f
	.zero		1


	//   ....[27]....
        /*1bf4*/ 	.word	0x0001aba0
        /*1bf8*/ 	.word	0x00000003
        /*1bfc*/ 	.word	0x00000000
        /*1c00*/ 	.short	0x010a
        /*1c02*/ 	.byte	0x3f
	.zero		1


	//   ....[28]....
        /*1c04*/ 	.word	0x0001ac00
        /*1c08*/ 	.word	0x00000003
        /*1c0c*/ 	.word	0x00000000
        /*1c10*/ 	.short	0x010a
        /*1c12*/ 	.byte	0x3f
	.zero		1


	//   ....[29]....
        /*1c14*/ 	.word	0x0001ac60
        /*1c18*/ 	.word	0x00000006
        /*1c1c*/ 	.word	0x00000000
        /*1c20*/ 	.short	0x010a
        /*1c22*/ 	.byte	0x3f
	.zero		1


	//   ....[30]....
        /*1c24*/ 	.word	0x0001ad30
        /*1c28*/ 	.word	0x0000000c
        /*1c2c*/ 	.word	0x00000030
        /*1c30*/ 	.short	0x010a
        /*1c32*/ 	.byte	0x3f
	.zero		1


	//   ....[31]....
        /*1c34*/ 	.word	0x0001ae00
        /*1c38*/ 	.word	0x00000005
        /*1c3c*/ 	.word	0x00000000
        /*1c40*/ 	.short	0x010a
        /*1c42*/ 	.byte	0x3f
	.zero		1


	//   ....[32]....
        /*1c44*/ 	.word	0x0001ae50
        /*1c48*/ 	.word	0x00000007
        /*1c4c*/ 	.word	0x00000000
        /*1c50*/ 	.short	0x010a
        /*1c52*/ 	.byte	0x3f
	.zero		1


	//   ....[33]....
        /*1c54*/ 	.word	0x0001aea0
        /*1c58*/ 	.word	0x00000007
        /*1c5c*/ 	.word	0x00000000
        /*1c60*/ 	.short	0x010a
        /*1c62*/ 	.byte	0x3f
	.zero		1


	//   ....[34]....
        /*1c64*/ 	.word	0x0001aef0
        /*1c68*/ 	.word	0x00000007
        /*1c6c*/ 	.word	0x00000000
        /*1c70*/ 	.short	0x010a
        /*1c72*/ 	.byte	0x3f
	.zero		1


	//   ....[35]....
        /*1c74*/ 	.word	0x0001af40
        /*1c78*/ 	.word	0x00000007
        /*1c7c*/ 	.word	0x00000000
        /*1c80*/ 	.short	0x010a
        /*1c82*/ 	.byte	0x3f
	.zero		1


	//----- nvinfo : EIATTR_NUM_MBARRIERS
	.align		4
.L_37:
        /*1c84*/ 	.byte	0x03, 0x38
        /*1c86*/ 	.short	0x000e


	//----- nvinfo : EIATTR_EXIT_INSTR_OFFSETS
	.align		4
        /*1c88*/ 	.byte	0x04, 0x1c
        /*1c8a*/ 	.short	(.L_39 - .L_38)


	//   ....[0]....
.L_38:
        /*1c8c*/ 	.word	0x000006e0


	//   ....[1]....
        /*1c90*/ 	.word	0x00001060


	//   ....[2]....
        /*1c94*/ 	.word	0x00019350


	//   ....[3]....
        /*1c98*/ 	.word	0x000199d0


	//   ....[4]....
        /*1c9c*/ 	.word	0x0001abf0


	//----- nvinfo : EIATTR_MAX_THREADS
	.align		4
.L_39:
        /*1ca0*/ 	.byte	0x04, 0x05
        /*1ca2*/ 	.short	(.L_41 - .L_40)
.L_40:
        /*1ca4*/ 	.word	0x00000180
        /*1ca8*/ 	.word	0x00000001
        /*1cac*/ 	.word	0x00000001


	//----- nvinfo : EIATTR_CRS_STACK_SIZE
	.align		4
.L_41:
        /*1cb0*/ 	.byte	0x04, 0x1e
        /*1cb2*/ 	.short	(.L_43 - .L_42)
.L_42:
        /*1cb4*/ 	.word	0x00000000


	//----- nvinfo : EIATTR_CBANK_PARAM_SIZE
	.align		4
.L_43:
        /*1cb8*/ 	.byte	0x03, 0x19
        /*1cba*/ 	.short	0x0470


	//----- nvinfo : EIATTR_PARAM_CBANK
	.align		4
        /*1cbc*/ 	.byte	0x04, 0x0a
        /*1cbe*/ 	.short	(.L_45 - .L_44)
	.align		4
.L_44:
        /*1cc0*/ 	.word	index@(.nv.constant0._ZN7cutlass13device_kernelINS_4gemm6kernel13GemmUniversalIN4cute5tupleIJiiiiEEENS1_10collective13CollectiveMmaINS1_34MainloopSm90TmaGmmaWarpSpecializedILi6ENS5_IJNS4_1CILi1EEESB_SB_EEENS1_35KernelTmaWarpSpecializedCooperativeEEENS5_IJNSA_ILi384EEENSA_ILi176EEENSA_ILi32EEEEEENS_10bfloat16_tENS5_IJlSB_lEEESJ_SK_NS4_8TiledMMAINS4_8MMA_AtomIJNS4_4SM904GMMA27MMA_64x16x16_F32BF16BF16_SSILNSO_5MajorE0ELSQ_0ELNSO_7ScaleInE1ELSR_1EEEEEENS4_6LayoutINS5_IJNSA_ILi2EEESB_SB_EEENS5_IJSB_NSA_ILi0EEESX_EEEEENS5_IJNS4_10UnderscoreES10_S10_EEEEENS4_13SM90_TMA_LOADENS4_14ComposedLayoutINS4_7SwizzleILi2ELi4ELi3EEENS4_18smem_ptr_flag_bitsILi16EEENSU_INS5_IJNSA_ILi8EEESH_EEENS5_IJSH_SB_EEEEEEEvNS4_8identityES13_S1D_vS1E_EENS_8epilogue10collective6detail29Sm90TmaWarpSpecializedAdapterINS1H_15DefaultEpilogueISJ_SK_SK_NS1G_6thread17LinearCombinationISJ_Li1EffLNS1L_9ScaleType4KindE0ELNS_15FloatRoundStyleE2ESJ_EENS1_15EpilogueDefaultEEEEEvvEEEEvNT_6ParamsE)
        /*1cc4*/ 	.short	0x0210
        /*1cc6*/ 	.short	0x0470


	//----- nvinfo : EIATTR_SW_WAR
	.align		4
.L_45:
        /*1cc8*/ 	.byte	0x04, 0x36
        /*1cca*/ 	.short	(.L_47 - .L_46)
.L_46:
        /*1ccc*/ 	.word	0x00000008
.L_47:


//--------------------- .nv.callgraph             --------------------------
	.section	.nv.callgraph,"",@"SHT_CUDA_CALLGRAPH"
	.align	4
	.sectionentsize	8
	.align		4
        /*0000*/ 	.word	0x00000000
	.align		4
        /*0004*/ 	.word	0xffffffff
	.align		4
        /*0008*/ 	.word	index@(_ZN7cutlass13device_kernelINS_4gemm6kernel13GemmUniversalIN4cute5tupleIJiiiiEEENS1_10collective13CollectiveMmaINS1_34MainloopSm90TmaGmmaWarpSpecializedILi6ENS5_IJNS4_1CILi1EEESB_SB_EEENS1_35KernelTmaWarpSpecializedCooperativeEEENS5_IJNSA_ILi384EEENSA_ILi176EEENSA_ILi32EEEEEENS_10bfloat16_tENS5_IJlSB_lEEESJ_SK_NS4_8TiledMMAINS4_8MMA_AtomIJNS4_4SM904GMMA27MMA_64x16x16_F32BF16BF16_SSILNSO_5MajorE0ELSQ_0ELNSO_7ScaleInE1ELSR_1EEEEEENS4_6LayoutINS5_IJNSA_ILi2EEESB_SB_EEENS5_IJSB_NSA_ILi0EEESX_EEEEENS5_IJNS4_10UnderscoreES10_S10_EEEEENS4_13SM90_TMA_LOADENS4_14ComposedLayoutINS4_7SwizzleILi2ELi4ELi3EEENS4_18smem_ptr_flag_bitsILi16EEENSU_INS5_IJNSA_ILi8EEESH_EEENS5_IJSH_SB_EEEEEEEvNS4_8identityES13_S1D_vS1E_EENS_8epilogue10collective6detail29Sm90TmaWarpSpecializedAdapterINS1H_15DefaultEpilogueISJ_SK_SK_NS1G_6thread17LinearCombinationISJ_Li1EffLNS1L_9ScaleType4KindE0ELNS_15FloatRoundStyleE2ESJ_EENS1_15EpilogueDefaultEEEEEvvEEEEvNT_6ParamsE)
	.align		4
        /*000c*/ 	.word	index@(__assertfail)
	.align		4
        /*0010*/ 	.word	0x00000000
	.align		4
        /*0014*/ 	.word	0xfffffffe
	.align		4
        /*0018*/ 	.word	0x00000000
	.align		4
        /*001c*/ 	.word	0xfffffffd
	.align		4
        /*0020*/ 	.word	0x00000000
	.align		4
        /*0024*/ 	.word	0xfffffffc


//--------------------- .nv.constant4             --------------------------
	.section	.nv.constant4,"a",@progbits
	.align	8
	.align		8
.nv.constant4:
        /*0000*/ 	.dword	__assertfail
	.align		8
        /*0008*/ 	.dword	__unnamed_1
	.align		8
        /*0010*/ 	.dword	_ZN40_INTERNAL_d295a12d_4_k_cu_11bf89fe_168724cuda3std3__45__cpo5beginE
	.align		8
        /*0018*/ 	.dword	_ZN40_INTERNAL_d295a12d_4_k_cu_11bf89fe_168724cuda3std3__45__cpo3endE
	.align		8
        /*0020*/ 	.dword	_ZN40_INTERNAL_d295a12d_4_k_cu_11bf89fe_168724cuda3std3__45__cpo6cbeginE
	.align		8
        /*0028*/ 	.dword	_ZN40_INTERNAL_d295a12d_4_k_cu_11bf89fe_168724cuda3std3__45__cpo4cendE
	.align		8
        /*0030*/ 	.dword	_ZN40_INTERNAL_d295a12d_4_k_cu_11bf89fe_168724cuda3std3__442_GLOBAL__N__d295a12d_4_k_cu_11bf89fe_168726ignoreE
	.align		8
        /*0038*/ 	.dword	_ZN40_INTERNAL_d295a12d_4_k_cu_11bf89fe_168724cuda3std3__419piecewise_constructE
	.align		8
        /*0040*/ 	.dword	_ZN40_INTERNAL_d295a12d_4_k_cu_11bf89fe_168724cuda3std3__48in_placeE
	.align		8
        /*0048*/ 	.dword	_ZN40_INTERNAL_d295a12d_4_k_cu_11bf89fe_168724cuda3std6ranges3__45__cpo4swapE
	.align		8
        /*0050*/ 	.dword	_ZN40_INTERNAL_d295a12d_4_k_cu_11bf89fe_168724cuda3std6ranges3__45__cpo9iter_moveE
	.align		8
        /*0058*/ 	.dword	_ZN40_INTERNAL_d295a12d_4_k_cu_11bf89fe_168724cute7productE
	.align		8
        /*0060*/ 	.dword	_ZN40_INTERNAL_d295a12d_4_k_cu_11bf89fe_168724cute1_E
	.align		8
        /*0068*/ 	.dword	$str$22
	.align		8
        /*0070*/ 	.dword	$str$23


//--------------------- .text._ZN7cutlass13device_kernelINS_4gemm6kernel13GemmUniversalIN4cute5tupleIJiiiiEEENS1_10collective13CollectiveMmaINS1_34MainloopSm90TmaGmmaWarpSpecializedILi6ENS5_IJNS4_1CILi1EEESB_SB_EEENS1_35KernelTmaWarpSpecializedCooperativeEEENS5_IJNSA_ILi384EEENSA_ILi176EEENSA_ILi32EEEEEENS_10bfloat16_tENS5_IJlSB_lEEESJ_SK_NS4_8TiledMMAINS4_8MMA_AtomIJNS4_4SM904GMMA27MMA_64x16x16_F32BF16BF16_SSILNSO_5MajorE0ELSQ_0ELNSO_7ScaleInE1ELSR_1EEEEEENS4_6LayoutINS5_IJNSA_ILi2EEESB_SB_EEENS5_IJSB_NSA_ILi0EEESX_EEEEENS5_IJNS4_10UnderscoreES10_S10_EEEEENS4_13SM90_TMA_LOADENS4_14ComposedLayoutINS4_7SwizzleILi2ELi4ELi3EEENS4_18smem_ptr_flag_bitsILi16EEENSU_INS5_IJNSA_ILi8EEESH_EEENS5_IJSH_SB_EEEEEEEvNS4_8identityES13_S1D_vS1E_EENS_8epilogue10collective6detail29Sm90TmaWarpSpecializedAdapterINS1H_15DefaultEpilogueISJ_SK_SK_NS1G_6thread17LinearCombinationISJ_Li1EffLNS1L_9ScaleType4KindE0ELNS_15FloatRoundStyleE2ESJ_EENS1_15EpilogueDefaultEEEEEvvEEEEvNT_6ParamsE --------------------------
	.section	.text._ZN7cutlass13device_kernelINS_4gemm6kernel13GemmUniversalIN4cute5tupleIJiiiiEEENS1_10collective13CollectiveMmaINS1_34MainloopSm90TmaGmmaWarpSpecializedILi6ENS5_IJNS4_1CILi1EEESB_SB_EEENS1_35KernelTmaWarpSpecializedCooperativeEEENS5_IJNSA_ILi384EEENSA_ILi176EEENSA_ILi32EEEEEENS_10bfloat16_tENS5_IJlSB_lEEESJ_SK_NS4_8TiledMMAINS4_8MMA_AtomIJNS4_4SM904GMMA27MMA_64x16x16_F32BF16BF16_SSILNSO_5MajorE0ELSQ_0ELNSO_7ScaleInE1ELSR_1EEEEEENS4_6LayoutINS5_IJNSA_ILi2EEESB_SB_EEENS5_IJSB_NSA_ILi0EEESX_EEEEENS5_IJNS4_10UnderscoreES10_S10_EEEEENS4_13SM90_TMA_LOADENS4_14ComposedLayoutINS4_7SwizzleILi2ELi4ELi3EEENS4_18smem_ptr_flag_bitsILi16EEENSU_INS5_IJNSA_ILi8EEESH_EEENS5_IJSH_SB_EEEEEEEvNS4_8identityES13_S1D_vS1E_EENS_8epilogue10collective6detail29Sm90TmaWarpSpecializedAdapterINS1H_15DefaultEpilogueISJ_SK_SK_NS1G_6thread17LinearCombinationISJ_Li1EffLNS1L_9ScaleType4KindE0ELNS_15FloatRoundStyleE2ESJ_EENS1_15EpilogueDefaultEEEEEvvEEEEvNT_6ParamsE,"ax",@progbits
	.align	128
.text._ZN7cutlass13device_kernelINS_4gemm6kernel13GemmUniversalIN4cute5tupleIJiiiiEEENS1_10collective13CollectiveMmaINS1_34MainloopSm90TmaGmmaWarpSpecializedILi6ENS5_IJNS4_1CILi1EEESB_SB_EEENS1_35KernelTmaWarpSpecializedCooperativeEEENS5_IJNSA_ILi384EEENSA_ILi176EEENSA_ILi32EEEEEENS_10bfloat16_tENS5_IJlSB_lEEESJ_SK_NS4_8TiledMMAINS4_8MMA_AtomIJNS4_4SM904GMMA27MMA_64x16x16_F32BF16BF16_SSILNSO_5MajorE0ELSQ_0ELNSO_7ScaleInE1ELSR_1EEEEEENS4_6LayoutINS5_IJNSA_ILi2EEESB_SB_EEENS5_IJSB_NSA_ILi0EEESX_EEEEENS5_IJNS4_10UnderscoreES10_S10_EEEEENS4_13SM90_TMA_LOADENS4_14ComposedLayoutINS4_7SwizzleILi2ELi4ELi3EEENS4_18smem_ptr_flag_bitsILi16EEENSU_INS5_IJNSA_ILi8EEESH_EEENS5_IJSH_SB_EEEEEEEvNS4_8identityES13_S1D_vS1E_EENS_8epilogue10collective6detail29Sm90TmaWarpSpecializedAdapterINS1H_15DefaultEpilogueISJ_SK_SK_NS1G_6thread17LinearCombinationISJ_Li1EffLNS1L_9ScaleType4KindE0ELNS_15FloatRoundStyleE2ESJ_EENS1_15EpilogueDefaultEEEEEvvEEEEvNT_6ParamsE:
        .type           _ZN7cutlass13device_kernelINS_4gemm6kernel13GemmUniversalIN4cute5tupleIJiiiiEEENS1_10collective13CollectiveMmaINS1_34MainloopSm90TmaGmmaWarpSpecializedILi6ENS5_IJNS4_1CILi1EEESB_SB_EEENS1_35KernelTmaWarpSpecializedCooperativeEEENS5_IJNSA_ILi384EEENSA_ILi176EEENSA_ILi32EEEEEENS_10bfloat16_tENS5_IJlSB_lEEESJ_SK_NS4_8TiledMMAINS4_8MMA_AtomIJNS4_4SM904GMMA27MMA_64x16x16_F32BF16BF16_SSILNSO_5MajorE0ELSQ_0ELNSO_7ScaleInE1ELSR_1EEEEEENS4_6LayoutINS5_IJNSA_ILi2EEESB_SB_EEENS5_IJSB_NSA_ILi0EEESX_EEEEENS5_IJNS4_10UnderscoreES10_S10_EEEEENS4_13SM90_TMA_LOADENS4_14ComposedLayoutINS4_7SwizzleILi2ELi4ELi3EEENS4_18smem_ptr_flag_bitsILi16EEENSU_INS5_IJNSA_ILi8EEESH_EEENS5_IJSH_SB_EEEEEEEvNS4_8identityES13_S1D_vS1E_EENS_8epilogue10collective6detail29Sm90TmaWarpSpecializedAdapterINS1H_15DefaultEpilogueISJ_SK_SK_NS1G_6thread17LinearCombinationISJ_Li1EffLNS1L_9ScaleType4KindE0ELNS_15FloatRoundStyleE2ESJ_EENS1_15EpilogueDefaultEEEEEvvEEEEvNT_6ParamsE,@function
        .size           _ZN7cutlass13device_kernelINS_4gemm6kernel13GemmUniversalIN4cute5tupleIJiiiiEEENS1_10collective13CollectiveMmaINS1_34MainloopSm90TmaGmmaWarpSpecializedILi6ENS5_IJNS4_1CILi1EEESB_SB_EEENS1_35KernelTmaWarpSpecializedCooperativeEEENS5_IJNSA_ILi384EEENSA_ILi176EEENSA_ILi32EEEEEENS_10bfloat16_tENS5_IJlSB_lEEESJ_SK_NS4_8TiledMMAINS4_8MMA_AtomIJNS4_4SM904GMMA27MMA_64x16x16_F32BF16BF16_SSILNSO_5MajorE0ELSQ_0ELNSO_7ScaleInE1ELSR_1EEEEEENS4_6LayoutINS5_IJNSA_ILi2EEESB_SB_EEENS5_IJSB_NSA_ILi0EEESX_EEEEENS5_IJNS4_10UnderscoreES10_S10_EEEEENS4_13SM90_TMA_LOADENS4_14ComposedLayoutINS4_7SwizzleILi2ELi4ELi3EEENS4_18smem_ptr_flag_bitsILi16EEENSU_INS5_IJNSA_ILi8EEESH_EEENS5_IJSH_SB_EEEEEEEvNS4_8identityES13_S1D_vS1E_EENS_8epilogue10collective6detail29Sm90TmaWarpSpecializedAdapterINS1H_15DefaultEpilogueISJ_SK_SK_NS1G_6thread17LinearCombinationISJ_Li1EffLNS1L_9ScaleType4KindE0ELNS_15FloatRoundStyleE2ESJ_EENS1_15EpilogueDefaultEEEEEvvEEEEvNT_6ParamsE,(.L_x_592 - _ZN7cutlass13device_kernelINS_4gemm6kernel13GemmUniversalIN4cute5tupleIJiiiiEEENS1_10collective13CollectiveMmaINS1_34MainloopSm90TmaGmmaWarpSpecializedILi6ENS5_IJNS4_1CILi1EEESB_SB_EEENS1_35KernelTmaWarpSpecializedCooperativeEEENS5_IJNSA_ILi384EEENSA_ILi176EEENSA_ILi32EEEEEENS_10bfloat16_tENS5_IJlSB_lEEESJ_SK_NS4_8TiledMMAINS4_8MMA_AtomIJNS4_4SM904GMMA27MMA_64x16x16_F32BF16BF16_SSILNSO_5MajorE0ELSQ_0ELNSO_7ScaleInE1ELSR_1EEEEEENS4_6LayoutINS5_IJNSA_ILi2EEESB_SB_EEENS5_IJSB_NSA_ILi0EEESX_EEEEENS5_IJNS4_10UnderscoreES10_S10_EEEEENS4_13SM90_TMA_LOADENS4_14ComposedLayoutINS4_7SwizzleILi2ELi4ELi3EEENS4_18smem_ptr_flag_bitsILi16EEENSU_INS5_IJNSA_ILi8EEESH_EEENS5_IJSH_SB_EEEEEEEvNS4_8identityES13_S1D_vS1E_EENS_8epilogue10collective6detail29Sm90TmaWarpSpecializedAdapterINS1H_15DefaultEpilogueISJ_SK_SK_NS1G_6thread17LinearCombinationISJ_Li1EffLNS1L_9ScaleType4KindE0ELNS_15FloatRoundStyleE2ESJ_EENS1_15EpilogueDefaultEEEEEvvEEEEvNT_6ParamsE)
        .other          _ZN7cutlass13device_kernelINS_4gemm6kernel13GemmUniversalIN4cute5tupleIJiiiiEEENS1_10collective13CollectiveMmaINS1_34MainloopSm90TmaGmmaWarpSpecializedILi6ENS5_IJNS4_1CILi1EEESB_SB_EEENS1_35KernelTmaWarpSpecializedCooperativeEEENS5_IJNSA_ILi384EEENSA_ILi176EEENSA_ILi32EEEEEENS_10bfloat16_tENS5_IJlSB_lEEESJ_SK_NS4_8TiledMMAINS4_8MMA_AtomIJNS4_4SM904GMMA27MMA_64x16x16_F32BF16BF16_SSILNSO_5MajorE0ELSQ_0ELNSO_7ScaleInE1ELSR_1EEEEEENS4_6LayoutINS5_IJNSA_ILi2EEESB_SB_EEENS5_IJSB_NSA_ILi0EEESX_EEEEENS5_IJNS4_10UnderscoreES10_S10_EEEEENS4_13SM90_TMA_LOADENS4_14ComposedLayoutINS4_7SwizzleILi2ELi4ELi3EEENS4_18smem_ptr_flag_bitsILi16EEENSU_INS5_IJNSA_ILi8EEESH_EEENS5_IJSH_SB_EEEEEEEvNS4_8identityES13_S1D_vS1E_EENS_8epilogue10collective6detail29Sm90TmaWarpSpecializedAdapterINS1H_15DefaultEpilogueISJ_SK_SK_NS1G_6thread17LinearCombinationISJ_Li1EffLNS1L_9ScaleType4KindE0ELNS_15FloatRoundStyleE2ESJ_EENS1_15EpilogueDefaultEEEEEvvEEEEvNT_6ParamsE,@"STO_CUDA_ENTRY STV_DEFAULT"
_ZN7cutlass13device_kernelINS_4gemm6kernel13GemmUniversalIN4cute5tupleIJiiiiEEENS1_10collective13CollectiveMmaINS1_34MainloopSm90TmaGmmaWarpSpecializedILi6ENS5_IJNS4_1CILi1EEESB_SB_EEENS1_35KernelTmaWarpSpecializedCooperativeEEENS5_IJNSA_ILi384EEENSA_ILi176EEENSA_ILi32EEEEEENS_10bfloat16_tENS5_IJlSB_lEEESJ_SK_NS4_8TiledMMAINS4_8MMA_AtomIJNS4_4SM904GMMA27MMA_64x16x16_F32BF16BF16_SSILNSO_5MajorE0ELSQ_0ELNSO_7ScaleInE1ELSR_1EEEEEENS4_6LayoutINS5_IJNSA_ILi2EEESB_SB_EEENS5_IJSB_NSA_ILi0EEESX_EEEEENS5_IJNS4_10UnderscoreES10_S10_EEEEENS4_13SM90_TMA_LOADENS4_14ComposedLayoutINS4_7SwizzleILi2ELi4ELi3EEENS4_18smem_ptr_flag_bitsILi16EEENSU_INS5_IJNSA_ILi8EEESH_EEENS5_IJSH_SB_EEEEEEEvNS4_8identityES13_S1D_vS1E_EENS_8epilogue10collective6detail29Sm90TmaWarpSpecializedAdapterINS1H_15DefaultEpilogueISJ_SK_SK_NS1G_6thread17LinearCombinationISJ_Li1EffLNS1L_9ScaleType4KindE0ELNS_15FloatRoundStyleE2ESJ_EENS1_15EpilogueDefaultEEEEEvvEEEEvNT_6ParamsE:
[----:B------:R-:W0:Y:S02]  /*0000*/  LDC R1, c[0x0][0x28] ;  /* 0x00000a00ff017b82 */ /* 0x000e240000000800 */
[----:B0-----:R-:W-:Y:S01]  /*0010*/  VIADD R1, R1, 0xfffffd70 ;  /* 0xfffffd7001017836 */ /* 0x001fe20000000000 */
[----:B------:R-:W0:Y:S01]  /*0020*/  S2R R2, SR_TID.X ;  /* 0x0000000000027919 */ /* 0x000e220000002100 */
[----:B------:R-:W-:Y:S01]  /*0030*/  ELECT P0, URZ, PT ;  /* 0x00000000003f782f */ /* 0x000fe20003800000 */
[----:B------:R-:W-:Y:S01]  /*0040*/  BSSY B0, `(.L_x_0) ;  /* 0x0000015000007945 */ /* 0x000fe20003800000 */
[--C-:B0-----:R-:W-:Y:S02]  /*0050*/  SHF.R.U32.HI R0, RZ, 0x5, R2.reuse ;  /* 0x00000005ff007819 */ /* 0x101fe40000011602 */
[----:B------:R-:W-:-:S03]  /*0060*/  SHF.R.U32.HI R2, RZ, 0x7, R2 ;  /* 0x00000007ff027819 */ /* 0x000fc60000011602 */
[----:B------:R-:W0:Y:S04]  /*0070*/  SHFL.IDX PT, R3, R0, RZ, 0x1f ;  /* 0x00001fff00037589 */ /* 0x000e2800000e0000 */
[----:B------:R-:W1:Y:S01]  /*0080*/  SHFL.IDX PT, R2, R2, RZ, 0x1f ;  /* 0x00001fff02027589 */ /* 0x000e6200000e0000 */
[----:B0-----:R-:W-:Y:S02]  /*0090*/  R2UR UR4, R3 ;  /* 0x00000000030472ca */ /* 0x001fe400000e0000 */
[----:B-1----:R-:W-:-:S11]  /*00a0*/  R2UR UR6, R2 ;  /* 0x00000000020672ca */ /* 0x002fd600000e0000 */
[----:B------:R-:W-:Y:S02]  /*00b0*/  USHF.R.S32.HI UR5, URZ, 0x1f, UR4 ;  /* 0x0000001f3f057899 */ /* 0x000fe40008011404 */
[----:B------:R-:W-:Y:S02]  /*00c0*/  ISETP.NE.OR P0, PT, RZ, UR4, !P0 ;  /* 0x00000004ff007c0c */ /* 0x000fe4000c705670 */
[----:B------:R-:W-:-:S04]  /*00d0*/  ULEA.HI UR5, UR5, UR4, URZ, 0x2 ;  /* 0x0000000405057291 */ /* 0x000fc8000f8f103f */
[----:B------:R-:W-:-:S04]  /*00e0*/  ULOP3.LUT UR5, UR5, 0xfffffffc, URZ, 0xc0, !UPT ;  /* 0xfffffffc05057892 */ /* 0x000fc8000f8ec03f */
[----:B------:R-:W-:-:S03]  /*00f0*/  UIADD3 UR8, UR4, -UR5, URZ ;  /* 0x8000000504087290 */ /* 0x000fc6000fffe03f */
[----:B------:R-:W-:Y:S09]  /*0100*/  @P0 BRA `(.L_x_1) ;  /* 0x0000000000200947 */ /* 0x000ff20003800000 */
[----:B------:R-:W-:Y:S02]  /*0110*/  ULDC.64 UR4, c[0x0][0x198] ;  /* 0x0000660000047ab9 */ /* 0x000fe40000000a00 */
[----:B------:R-:W-:Y:S02]  /*0120*/  UIADD3 UR10, UP0, UR4, 0xf0, URZ ;  /* 0x000000f0040a7890 */ /* 0x000fe4000ff1e03f */
[----:B------:R-:W-:Y:S02]  /*0130*/  UIADD3 UR4, UP1, UR4, 0x1f0, URZ ;  /* 0x000001f004047890 */ /* 0x000fe4000ff3e03f */
[----:B------:R-:W-:Y:S02]  /*0140*/  UIADD3.X UR11, URZ, UR5, URZ, UP0, !UPT ;  /* 0x000000053f0b7290 */ /* 0x000fe400087fe43f */
[----:B------:R-:W-:-:S07]  /*0150*/  UIADD3.X UR5, URZ, UR5, URZ, UP1, !UPT ;  /* 0x000000053f057290 */ /* 0x000fce0008ffe43f */
[----:B------:R0:W-:Y:S02]  /*0160*/  UTMACCTL.PF [UR10] ;  /* 0x000000000a0079b9 */ /* 0x0001e40008040000 */
[----:B------:R0:W-:Y:S02]  /*0170*/  UTMACCTL.PF [UR4] ;  /* 0x00000000040079b9 */ /* 0x0001e40008040000 */
[----:B0-----:R-:W-:Y:S01]  /*0180*/  NOP ;  /* 0x0000000000007918 */ /* 0x001fe20000000000 */
.L_x_1:
[----:B------:R-:W-:Y:S05]  /*0190*/  BSYNC B0 ;  /* 0x0000000000007941 */ /* 0x000fea0003800000 */
.L_x_0:
[----:B------:R-:W0:Y:S01]  /*01a0*/  SHFL.IDX PT, R2, R0, RZ, 0x1f ;  /* 0x00001fff00027589 */ /* 0x000e2200000e0000 */
[----:B------:R-:W-:Y:S01]  /*01b0*/  UISETP.NE.AND UP0, UPT, UR8, 0x3, UPT ;  /* 0x000000030800788c */ /* 0x000fe2000bf05270 */
[----:B------:R-:W-:Y:S01]  /*01c0*/  ISETP.NE.AND P1, PT, RZ, UR6, PT ;  /* 0x00000006ff007c0c */ /* 0x000fe2000bf25270 */
[----:B------:R-:W-:Y:S02]  /*01d0*/  UIADD3 UR10, UR6, -0x1, URZ ;  /* 0xffffffff060a7890 */ /* 0x000fe4000fffe03f */
[----:B------:R-:W-:Y:S02]  /*01e0*/  UISETP.EQ.OR UP0, UPT, UR8, URZ, !UP0 ;  /* 0x0000003f0800728c */ /* 0x000fe4000c702670 */
[----:B------:R-:W-:Y:S02]  /*01f0*/  UISETP.GE.U32.AND UP1, UPT, UR10, 0x2, UPT ;  /* 0x000000020a00788c */ /* 0x000fe4000bf26070 */
[----:B------:R-:W-:-:S04]  /*0200*/  UISETP.EQ.AND UP0, UPT, UR6, URZ, UP0 ;  /* 0x0000003f0600728c */ /* 0x000fc80008702270 */
[----:B------:R-:W-:-:S04]  /*0210*/  USEL UR4, URZ, 0x1, !UP0 ;  /* 0x000000013f047887 */ /* 0x000fc8000c000000 */
[----:B------:R-:W-:Y:S01]  /*0220*/  USEL UR4, UR4, 0x2, UP1 ;  /* 0x0000000204047887 */ /* 0x000fe20008800000 */
[----:B0-----:R-:W-:-:S05]  /*0230*/  ISETP.NE.AND P0, PT, R2, RZ, PT ;  /* 0x000000ff0200720c */ /* 0x001fca0003f05270 */
[----:B------:R-:W-:-:S05]  /*0240*/  IMAD.U32 R2, RZ, RZ, UR4 ;  /* 0x00000004ff027e24 */ /* 0x000fca000f8e00ff */
[----:B------:R0:W-:Y:S03]  /*0250*/  STL [R1+0x104], R2 ;  /* 0x0001040201007387 */ /* 0x0001e60000100800 */
[----:B------:R-:W-:Y:S05]  /*0260*/  @P0 BRA `(.L_x_2) ;  /* 0x0000000000680947 */ /* 0x000fea0003800000 */
[----:B------:R-:W1:Y:S01]  /*0270*/  S2UR UR9, SR_CgaCtaId ;  /* 0x00000000000979c3 */ /* 0x000e620000008800 */
[----:B------:R-:W-:Y:S01]  /*0280*/  UMOV UR4, 0x400 ;  /* 0x0000040000047882 */ /* 0x000fe20000000000 */
[----:B------:R-:W-:Y:S01]  /*0290*/  UMOV UR5, 0x1 ;  /* 0x0000000100057882 */ /* 0x000fe20000000000 */
[----:B------:R-:W-:Y:S01]  /*02a0*/  UMOV UR6, 0x100 ;  /* 0x0000010000067882 */ /* 0x000fe20000000000 */
[----:B------:R-:W-:Y:S01]  /*02b0*/  ELECT P0, URZ, PT ;  /* 0x00000000003f782f */ /* 0x000fe20003800000 */
[----:B------:R-:W-:-:S04]  /*02c0*/  UIADD3 UR6, -UR6, 0x100000, URZ ;  /* 0x0010000006067890 */ /* 0x000fc8000fffe13f */
[----:B------:R-:W-:Y:S02]  /*02d0*/  USHF.L.U32 UR7, UR6, 0xb, URZ ;  /* 0x0000000b06077899 */ /* 0x000fe4000800063f */
[----:B------:R-:W-:Y:S02]  /*02e0*/  USHF.L.U32 UR6, UR6, 0x1, URZ ;  /* 0x0000000106067899 */ /* 0x000fe4000800063f */
[----:B-1----:R-:W-:Y:S02]  /*02f0*/  ULEA UR9, UR9, UR4, 0x18 ;  /* 0x0000000409097291 */ /* 0x002fe4000f8ec03f */
[----:B------:R-:W-:-:S04]  /*0300*/  UIADD3 UR4, -UR5, 0x100000, URZ ;  /* 0x0010000005047890 */ /* 0x000fc8000fffe13f */
[----:B------:R-:W-:Y:S02]  /*0310*/  USHF.L.U32 UR5, UR4, 0xb, URZ ;  /* 0x0000000b04057899 */ /* 0x000fe4000800063f */
[----:B------:R-:W-:Y:S01]  /*0320*/  USHF.L.U32 UR4, UR4, 0x1, URZ ;  /* 0x0000000104047899 */ /* 0x000fe2000800063f */
[----:B------:R-:W1:Y:S11]  /*0330*/  FENCE.VIEW.ASYNC.S ;  /* 0x00000000000073c6 */ /* 0x000e760000000000 */
[----:B-1----:R1:W2:Y:S01]  /*0340*/  SYNCS.EXCH.64 URZ, [UR9], UR4 ;  /* 0x00000004093f75b2 */ /* 0x0022a20008000100 */
[----:B------:R1:W3:Y:S01]  /*0350*/  SYNCS.EXCH.64 URZ, [UR9+0x30], UR6 ;  /* 0x00003006093f75b2 */ /* 0x0002e20008000100 */
[----:B------:R1:W4:Y:S01]  /*0360*/  SYNCS.EXCH.64 URZ, [UR9+0x8], UR4 ;  /* 0x00000804093f75b2 */ /* 0x0003220008000100 */
[----:B------:R1:W0:Y:S01]  /*0370*/  SYNCS.EXCH.64 URZ, [UR9+0x38], UR6 ;  /* 0x00003806093f75b2 */ /* 0x0002220008000100 */
        /* <DEDUP_REMOVED lines=8> */
[----:B------:R-:W-:Y:S01]  /*0400*/  NOP ;  /* 0x0000000000007918 */ /* 0x000fe20000000000 */
.L_x_2:
[----:B------:R-:W5:Y:S01]  /*0410*/  LDL.LU R4, [R1+0x100] ;  /* 0x0001000001047983 */ /* 0x000f620000300800 */
[----:B0-----:R-:W0:Y:S01]  /*0420*/  LDC R2, c[0x0][0x65c] ;  /* 0x00019700ff027b82 */ /* 0x001e220000000800 */
[----:B------:R-:W-:Y:S01]  /*0430*/  ELECT P0, URZ, PT ;  /* 0x00000000003f782f */ /* 0x000fe20003800000 */
[----:B------:R-:W-:Y:S01]  /*0440*/  IMAD.MOV.U32 R3, RZ, RZ, RZ ;  /* 0x000000ffff037224 */ /* 0x000fe200078e00ff */
[----:B------:R-:W2:Y:S01]  /*0450*/  SHFL.IDX PT, R0, R0, RZ, 0x1f ;  /* 0x00001fff00007589 */ /* 0x000ea200000e0000 */
[----:B-1----:R-:W-:Y:S01]  /*0460*/  UMOV UR4, 0x20 ;  /* 0x0000002000047882 */ /* 0x002fe20000000000 */
[----:B------:R-:W-:Y:S01]  /*0470*/  NOP ;  /* 0x0000000000007918 */ /* 0x000fe20000000000 */
[----:B------:R-:W-:Y:S01]  /*0480*/  NOP ;  /* 0x0000000000007918 */ /* 0x000fe20000000000 */
[----:B0-----:R-:W-:Y:S02]  /*0490*/  ISETP.NE.AND P2, PT, R2, 0x1, PT ;  /* 0x000000010200780c */ /* 0x001fe40003f45270 */
[----:B------:R-:W0:Y:S01]  /*04a0*/  S2R R2, SR_CTAID.X ;  /* 0x0000000000027919 */ /* 0x000e220000002500 */
[----:B--2---:R-:W-:-:S02]  /*04b0*/  ISETP.NE.OR P0, PT, R0, RZ, !P0 ;  /* 0x000000ff0000720c */ /* 0x004fc40004705670 */
[----:B------:R-:W1:Y:S08]  /*04c0*/  S2R R0, SR_CTAID.Y ;  /* 0x0000000000007919 */ /* 0x000e700000002600 */
[----:B------:R-:W0:Y:S01]  /*04d0*/  @P2 LDC R7, c[0x0][0x10] ;  /* 0x00000400ff072b82 */ /* 0x000e220000000800 */
[----:B------:R-:W-:Y:S02]  /*04e0*/  @P2 IMAD.MOV.U32 R5, RZ, RZ, RZ ;  /* 0x000000ffff052224 */ /* 0x000fe400078e00ff */
[----:B------:R-:W-:Y:S01]  /*04f0*/  VOTEU.ALL UP0, P0 ;  /* 0x00000000003f7886 */ /* 0x000fe20000000000 */
[----:B------:R-:W-:Y:S01]  /*0500*/  @P2 IMAD.MOV.U32 R11, RZ, RZ, RZ ;  /* 0x000000ffff0b2224 */ /* 0x000fe200078e00ff */
[----:B------:R-:W-:-:S03]  /*0510*/  VOTEU.ALL UP1, P0 ;  /* 0x00000000003f7886 */ /* 0x000fc60000020000 */
[----:B------:R-:W2:Y:S01]  /*0520*/  @!P2 LDC R9, c[0x0][0xc] ;  /* 0x00000300ff09ab82 */ /* 0x000ea20000000800 */
[----:B------:R-:W-:Y:S01]  /*0530*/  @!UP0 UMOV UR6, 0x400 ;  /* 0x0000040000068882 */ /* 0x000fe20000000000 */
[----:B------:R-:W-:-:S04]  /*0540*/  @!UP0 UIADD3 UR4, -UR4, 0x100000, URZ ;  /* 0x0010000004048890 */ /* 0x000fc8000fffe13f */
[----:B------:R-:W-:Y:S02]  /*0550*/  @!UP0 USHF.L.U32 UR5, UR4, 0xb, URZ ;  /* 0x0000000b04058899 */ /* 0x000fe4000800063f */
[----:B------:R-:W-:Y:S01]  /*0560*/  @!UP0 USHF.L.U32 UR4, UR4, 0x1, URZ ;  /* 0x0000000104048899 */ /* 0x000fe2000800063f */
[----:B------:R-:W3:Y:S02]  /*0570*/  @!UP0 S2UR UR7, SR_CgaCtaId ;  /* 0x00000000000789c3 */ /* 0x000ee40000008800 */
[----:B---3--:R-:W-:Y:S01]  /*0580*/  @!UP0 ULEA UR6, UR7, UR6, 0x18 ;  /* 0x0000000607068291 */ /* 0x008fe2000f8ec03f */
[----:B------:R-:W-:Y:S01]  /*0590*/  VOTEU.ALL UP0, P0 ;  /* 0x00000000003f7886 */ /* 0x000fe20000000000 */
[----:B------:R-:W3:Y:S10]  /*05a0*/  FENCE.VIEW.ASYNC.S ;  /* 0x00000000000073c6 */ /* 0x000ef40000000000 */
[----:B---3--:R3:W4:Y:S01]  /*05b0*/  @!UP0 SYNCS.EXCH.64 URZ, [UR6+0x70], UR4 ;  /* 0x00007004063f85b2 */ /* 0x0087220008000100 */
[----:B------:R3:W4:Y:S01]  /*05c0*/  @!UP1 SYNCS.EXCH.64 URZ, [UR6+0x78], UR4 ;  /* 0x00007804063f95b2 */ /* 0x0007220008000100 */
[----:B------:R-:W-:Y:S01]  /*05d0*/  NOP ;  /* 0x0000000000007918 */ /* 0x000fe20000000000 */
[----:B-----5:R-:W-:-:S04]  /*05e0*/  LOP3.LUT R4, R4, 0xfffffff7, RZ, 0xc0, !PT ;  /* 0xfffffff704047812 */ /* 0x020fc800078ec0ff */
[----:B------:R-:W-:-:S05]  /*05f0*/  @P2 LOP3.LUT R4, R4, 0x8, RZ, 0xfc, !PT ;  /* 0x0000000804042812 */ /* 0x000fca00078efcff */
[----:B------:R1:W-:Y:S02]  /*0600*/  STL [R1+0x100], R4 ;  /* 0x0001000401007387 */ /* 0x0003e40000100800 */
[----:B-1----:R-:W-:-:S04]  /*0610*/  @P2 IMAD.MOV.U32 R4, RZ, RZ, R0 ;  /* 0x000000ffff042224 */ /* 0x002fc800078e0000 */
[----:B0-----:R-:W-:-:S04]  /*0620*/  @P2 IMAD.WIDE.U32 R6, R2, R7, R4 ;  /* 0x0000000702062225 */ /* 0x001fc800078e0004 */
[----:B--2---:R-:W-:Y:S01]  /*0630*/  @!P2 IMAD.WIDE.U32 R4, R9, R0, R2 ;  /* 0x000000000904a225 */ /* 0x004fe200078e0002 */
[----:B------:R-:W-:-:S03]  /*0640*/  @P2 IADD3 R19, R7, R11, RZ ;  /* 0x0000000b07132210 */ /* 0x000fc60007ffe0ff */
[----:B------:R-:W-:Y:S02]  /*0650*/  @P2 IMAD.MOV.U32 R16, RZ, RZ, R6 ;  /* 0x000000ffff102224 */ /* 0x000fe400078e0006 */
[----:B------:R-:W-:Y:S02]  /*0660*/  @!P2 IMAD.MOV.U32 R16, RZ, RZ, R4 ;  /* 0x000000ffff10a224 */ /* 0x000fe400078e0004 */
[----:B------:R-:W-:-:S03]  /*0670*/  @!P2 IMAD.MOV.U32 R19, RZ, RZ, R5 ;  /* 0x000000ffff13a224 */ /* 0x000fc600078e0005 */
[----:B------:R3:W-:Y:S04]  /*0680*/  STL [R1+0x118], R16 ;  /* 0x0001181001007387 */ /* 0x0007e80000100800 */
[----:B------:R3:W-:Y:S01]  /*0690*/  STL [R1+0x114], R19 ;  /* 0x0001141301007387 */ /* 0x0007e20000100800 */
[----:B----4-:R-:W-:Y:S06]  /*06a0*/  BAR.SYNC.DEFER_BLOCKING 0x0 ;  /* 0x0000000000007b1d */ /* 0x010fec0000010000 */
[----:B------:R-:W-:Y:S05]  /*06b0*/  @!P1 BRA `(.L_x_3) ;  /* 0x0000018c00289947 */ /* 0x000fea0003800000 */
[----:B------:R-:W-:-:S06]  /*06c0*/  UISETP.GT.U32.AND UP0, UPT, UR10, 0x1, UPT ;  /* 0x000000010a00788c */ /* 0x000fcc000bf04070 */
[----:B------:R-:W-:-:S13]  /*06d0*/  PLOP3.LUT P0, PT, PT, PT, UP0, 0x80, 0x0 ;  /* 0x000000000000781c */ /* 0x000fda0003f0f008 */
[----:B---3--:R-:W-:Y:S05]  /*06e0*/  @P0 EXIT ;  /* 0x000000000000094d */ /* 0x008fea0003800000 */
[----:B------:R-:W-:Y:S01]  /*06f0*/  ULDC.64 UR4, c[0x0][0x650] ;  /* 0x0001940000047ab9 */ /* 0x000fe20000000a00 */
[----:B------:R-:W-:Y:S02]  /*0700*/  PRMT R6, RZ, 0x7610, R6 ;  /* 0x00007610ff067816 */ /* 0x000fe40000000006 */
[----:B------:R-:W-:Y:S01]  /*0710*/  ISETP.GE.U32.AND P0, PT, R16, UR4, PT ;  /* 0x0000000410007c0c */ /* 0x000fe2000bf06070 */
[----:B------:R-:W-:Y:S02]  /*0720*/  UMOV UR4, 0xffffffff ;  /* 0xffffffff00047882 */ /* 0x000fe40000000000 */
[----:B------:R-:W-:Y:S01]  /*0730*/  IMAD.U32 R4, RZ, RZ, UR4 ;  /* 0x00000004ff047e24 */ /* 0x000fe2000f8e00ff */
[----:B------:R-:W-:Y:S01]  /*0740*/  ISETP.GE.U32.AND.EX P0, PT, R19, UR5, PT, P0 ;  /* 0x0000000513007c0c */ /* 0x000fe2000bf06100 */
[----:B------:R-:W-:Y:S01]  /*0750*/  UMOV UR5, 0xffffffff ;  /* 0xffffffff00057882 */ /* 0x000fe20000000000 */
[----:B------:R-:W-:Y:S02]  /*0760*/  IMAD.U32 R18, RZ, RZ, UR4 ;  /* 0x00000004ff127e24 */ /* 0x000fe4000f8e00ff */
[----:B------:R0:W-:Y:S01]  /*0770*/  STL [R1+0x108], R4 ;  /* 0x0001080401007387 */ /* 0x0001e20000100800 */
[----:B------:R-:W-:-:S08]  /*0780*/  IMAD.U32 R17, RZ, RZ, UR5 ;  /* 0x00000005ff117e24 */ /* 0x000fd0000f8e00ff */
[----:B------:R-:W-:Y:S05]  /*0790*/  @P0 BRA `(.L_x_4) ;  /* 0x0000000400780947 */ /* 0x000fea0003800000 */
[----:B------:R-:W1:Y:S01]  /*07a0*/  LDC.64 R12, c[0x0][0x628] ;  /* 0x00018a00ff0c7b82 */ /* 0x000e620000000a00 */
[----:B0-----:R-:W-:Y:S02]  /*07b0*/  IMAD.MOV.U32 R4, RZ, RZ, R16 ;  /* 0x000000ffff047224 */ /* 0x001fe400078e0010 */
[----:B------:R-:W-:-:S05]  /*07c0*/  IMAD.MOV.U32 R5, RZ, RZ, R19 ;  /* 0x000000ffff057224 */ /* 0x000fca00078e0013 */
[----:B------:R-:W0:Y:S08]  /*07d0*/  LDC R10, c[0x0][0x630] ;  /* 0x00018c00ff0a7b82 */ /* 0x000e300000000800 */
[----:B------:R-:W2:Y:S01]  /*07e0*/  LDC.64 R14, c[0x0][0x620] ;  /* 0x00018800ff0e7b82 */ /* 0x000ea20000000a00 */
[----:B-1----:R-:W-:-:S04]  /*07f0*/  ISETP.NE.U32.AND P0, PT, R12, RZ, PT ;  /* 0x000000ff0c00720c */ /* 0x002fc80003f05070 */
[----:B------:R-:W-:-:S13]  /*0800*/  ISETP.NE.AND.EX P0, PT, R13, RZ, PT, P0 ;  /* 0x000000ff0d00720c */ /* 0x000fda0003f05300 */
[----:B0-2---:R-:W-:Y:S05]  /*0810*/  @!P0 BRA `(.L_x_5) ;  /* 0x0000000000288947 */ /* 0x005fea0003800000 */
[----:B------:R-:W0:Y:S02]  /*0820*/  LDC R9, c[0x0][0x634] ;  /* 0x00018d00ff097b82 */ /* 0x000e240000000800 */
[----:B0-----:R-:W-:-:S04]  /*0830*/  IADD3 R9, P0, R16, R9, RZ ;  /* 0x0000000910097210 */ /* 0x001fc80007f1e0ff */
[----:B------:R-:W-:-:S05]  /*0840*/  IADD3.X R11, RZ, R19, RZ, P0, !PT ;  /* 0x00000013ff0b7210 */ /* 0x000fca00007fe4ff */
[----:B------:R-:W-:-:S04]  /*0850*/  IMAD.WIDE.U32 R4, R11, R12, RZ ;  /* 0x0000000c0b047225 */ /* 0x000fc800078e00ff */
[----:B------:R-:W-:-:S04]  /*0860*/  IMAD.WIDE.U32 R6, P0, R9, R13, R4 ;  /* 0x0000000d09067225 */ /* 0x000fc80007800004 */
[----:B------:R-:W-:-:S04]  /*0870*/  IMAD.WIDE.U32 R4, R9, R12, RZ ;  /* 0x0000000c09047225 */ /* 0x000fc800078e00ff */
[----:B------:R-:W-:Y:S01]  /*0880*/  IMAD.X R9, RZ, RZ, RZ, P0 ;  /* 0x000000ffff097224 */ /* 0x000fe200000e06ff */
[----:B------:R-:W-:Y:S01]  /*0890*/  IADD3 RZ, P0, R5, R6, RZ ;  /* 0x0000000605ff7210 */ /* 0x000fe20007f1e0ff */
[----:B------:R-:W-:-:S04]  /*08a0*/  IMAD.MOV.U32 R8, RZ, RZ, R7 ;  /* 0x000000ffff087224 */ /* 0x000fc800078e0007 */
[----:B------:R-:W-:-:S08]  /*08b0*/  IMAD.WIDE.U32.X R4, R11, R13, R8, P0 ;  /* 0x0000000d0b047225 */ /* 0x000fd000000e0408 */
.L_x_5:
[-CC-:B------:R-:W-:Y:S01]  /*08c0*/  SHF.R.U64 R24, R4, R10.reuse, R5.reuse ;  /* 0x0000000a04187219 */ /* 0x180fe20000001205 */
[----:B------:R-:W0:Y:S01]  /*08d0*/  LDC R8, c[0x0][0x618] ;  /* 0x00018600ff087b82 */ /* 0x000e220000000800 */
[----:B------:R-:W-:Y:S01]  /*08e0*/  SHF.R.U32.HI R4, RZ, R10, R5 ;  /* 0x0000000aff047219 */ /* 0x000fe20000011605 */
[----:B------:R-:W-:Y:S01]  /*08f0*/  IMAD.MOV.U32 R5, RZ, RZ, R19 ;  /* 0x000000ffff057224 */ /* 0x000fe200078e0013 */
[----:B------:R-:W-:Y:S01]  /*0900*/  IADD3 R9, P0, RZ, -R24, RZ ;  /* 0x80000018ff097210 */ /* 0x000fe20007f1e0ff */
[----:B------:R-:W-:Y:S01]  /*0910*/  ULDC UR4, c[0x0][0x150] ;  /* 0x0000540000047ab9 */ /* 0x000fe20000000800 */
[----:B------:R-:W-:-:S03]  /*0920*/  I2FP.F32.U32 R3, R2 ;  /* 0x0000000200037245 */ /* 0x000fc60000201000 */
[----:B------:R-:W1:Y:S01]  /*0930*/  LDC.64 R18, c[0x0][0x640] ;  /* 0x00019000ff127b82 */ /* 0x000e620000000a00 */
[----:B------:R-:W-:Y:S02]  /*0940*/  IMAD.X R11, RZ, RZ, ~R4, P0 ;  /* 0x000000ffff0b7224 */ /* 0x000fe400000e0e04 */
[----:B------:R-:W-:Y:S01]  /*0950*/  FMUL R3, R3, UR4 ;  /* 0x0000000403037c20 */ /* 0x000fe20008400000 */
[----:B------:R-:W-:Y:S01]  /*0960*/  IMAD.MOV.U32 R4, RZ, RZ, R16 ;  /* 0x000000ffff047224 */ /* 0x000fe200078e0010 */
[----:B------:R-:W-:Y:S01]  /*0970*/  ULDC UR4, c[0x0][0x154] ;  /* 0x0000550000047ab9 */ /* 0x000fe20000000800 */
[-C--:B------:R-:W-:Y:S02]  /*0980*/  IMAD R6, R11, R14.reuse, RZ ;  /* 0x0000000e0b067224 */ /* 0x080fe400078e02ff */
[C---:B------:R-:W-:Y:S01]  /*0990*/  IMAD.WIDE.U32 R4, R9.reuse, R14, R4 ;  /* 0x0000000e09047225 */ /* 0x040fe200078e0004 */
[----:B------:R-:W2:Y:S01]  /*09a0*/  LDC R10, c[0x0][0x608] ;  /* 0x00018200ff0a7b82 */ /* 0x000ea20000000800 */
[----:B------:R-:W3:Y:S02]  /*09b0*/  F2I.U32.TRUNC.NTZ R3, R3 ;  /* 0x0000000300037305 */ /* 0x000ee4000020f000 */
[----:B------:R-:W-:-:S04]  /*09c0*/  IMAD R9, R9, R15, R6 ;  /* 0x0000000f09097224 */ /* 0x000fc800078e0206 */
[----:B------:R-:W-:Y:S01]  /*09d0*/  IMAD.IADD R5, R5, 0x1, R9 ;  /* 0x0000000105057824 */ /* 0x000fe200078e0209 */
[----:B------:R-:W4:Y:S01]  /*09e0*/  LDC R7, c[0x0][0x144] ;  /* 0x00005100ff077b82 */ /* 0x000f220000000800 */
[----:B------:R-:W-:-:S03]  /*09f0*/  IMAD.MOV.U32 R9, RZ, RZ, 0x1 ;  /* 0x00000001ff097424 */ /* 0x000fc600078e00ff */
[----:B0-----:R-:W-:Y:S02]  /*0a00*/  SHF.R.U64 R12, R4, R8, R5 ;  /* 0x00000008040c7219 */ /* 0x001fe40000001205 */
[----:B------:R-:W-:Y:S02]  /*0a10*/  I2FP.F32.U32 R4, R0 ;  /* 0x0000000000047245 */ /* 0x000fe40000201000 */
[----:B------:R-:W0:Y:S01]  /*0a20*/  LDC R14, c[0x0][0x658] ;  /* 0x00019600ff0e7b82 */ /* 0x000e220000000800 */
[----:B-1----:R-:W-:Y:S01]  /*0a30*/  ISETP.NE.U32.AND P0, PT, R18, RZ, PT ;  /* 0x000000ff1200720c */ /* 0x002fe20003f05070 */
[----:B---3--:R-:W-:Y:S02]  /*0a40*/  IMAD.MOV R6, RZ, RZ, -R3 ;  /* 0x000000ffff067224 */ /* 0x008fe400078e0a03 */
[----:B------:R-:W-:Y:S01]  /*0a50*/  FMUL R4, R4, UR4 ;  /* 0x0000000404047c20 */ /* 0x000fe20008400000 */
[----:B------:R-:W-:Y:S02]  /*0a60*/  SHF.R.U32.HI R3, RZ, R8, R5 ;  /* 0x00000008ff037219 */ /* 0x000fe40000011605 */
[----:B------:R-:W-:Y:S01]  /*0a70*/  ISETP.NE.AND.EX P0, PT, R19, RZ, PT, P0 ;  /* 0x000000ff1300720c */ /* 0x000fe20003f05300 */
[----:B------:R1:W3:Y:S01]  /*0a80*/  F2I.U32.TRUNC.NTZ R11, R4 ;  /* 0x00000004000b7305 */ /* 0x0002e2000020f000 */
[----:B------:R-:W1:Y:S01]  /*0a90*/  LDC R13, c[0x0][0x148] ;  /* 0x00005200ff0d7b82 */ /* 0x000e620000000800 */
[----:B--2---:R-:W-:-:S02]  /*0aa0*/  SHF.R.U64 R23, R12, R10, R3 ;  /* 0x0000000a0c177219 */ /* 0x004fc40000001203 */
[----:B------:R-:W-:Y:S02]  /*0ab0*/  SHF.R.U32.HI R3, RZ, R10, R3 ;  /* 0x0000000aff037219 */ /* 0x000fe40000011603 */
[----:B------:R-:W-:-:S03]  /*0ac0*/  MOV R5, 0xffffffff ;  /* 0xffffffff00057802 */ /* 0x000fc60000000f00 */
[----:B------:R-:W2:Y:S01]  /*0ad0*/  LDC R17, c[0x0][0x600] ;  /* 0x00018000ff117b82 */ /* 0x000ea20000000800 */
[----:B----4-:R-:W-:-:S07]  /*0ae0*/  IMAD R8, R7, R6, R2 ;  /* 0x0000000607087224 */ /* 0x010fce00078e0202 */
[----:B------:R-:W4:Y:S01]  /*0af0*/  LDC R16, c[0x0][0x648] ;  /* 0x00019200ff107b82 */ /* 0x000f220000000800 */
[-C--:B0-----:R-:W-:Y:S02]  /*0b00*/  SHF.L.U32 R2, R5, R14.reuse, RZ ;  /* 0x0000000e05027219 */ /* 0x081fe400000006ff */
[--C-:B------:R-:W-:Y:S02]  /*0b10*/  SHF.R.U64 R22, R23, R14, R3.reuse ;  /* 0x0000000e17167219 */ /* 0x100fe40000001203 */
[----:B------:R-:W-:Y:S02]  /*0b20*/  LOP3.LUT R10, RZ, R2, RZ, 0x33, !PT ;  /* 0x00000002ff0a7212 */ /* 0x000fe400078e33ff */
[-C--:B------:R-:W-:Y:S01]  /*0b30*/  SHF.R.U32.HI R3, RZ, R14.reuse, R3 ;  /* 0x0000000eff037219 */ /* 0x080fe20000011603 */
[----:B------:R-:W0:Y:S01]  /*0b40*/  LDC R21, c[0x0][0x638] ;  /* 0x00018e00ff157b82 */ /* 0x000e220000000800 */
[----:B------:R-:W-:Y:S01]  /*0b50*/  SHF.L.U32 R9, R9, R14, RZ ;  /* 0x0000000e09097219 */ /* 0x000fe200000006ff */
[----:B------:R-:W-:-:S06]  /*0b60*/  IMAD.MOV.U32 R2, RZ, RZ, R22 ;  /* 0x000000ffff027224 */ /* 0x000fcc00078e0016 */
[----:B------:R-:W0:Y:S01]  /*0b70*/  LDC R20, c[0x0][0x610] ;  /* 0x00018400ff147b82 */ /* 0x000e220000000800 */
[----:B-1-3--:R-:W-:Y:S05]  /*0b80*/  @!P0 BRA `(.L_x_6) ;  /* 0x0000000000288947 */ /* 0x00afea0003800000 */
[----:B------:R-:W1:Y:S02]  /*0b90*/  LDC R7, c[0x0][0x64c] ;  /* 0x00019300ff077b82 */ /* 0x000e640000000800 */
[----:B-1----:R-:W-:-:S05]  /*0ba0*/  IADD3 R7, P0, R22, R7, RZ ;  /* 0x0000000716077210 */ /* 0x002fca0007f1e0ff */
[----:B------:R-:W-:-:S04]  /*0bb0*/  IMAD.X R15, RZ, RZ, R3, P0 ;  /* 0x000000ffff0f7224 */ /* 0x000fc800000e0603 */
[----:B------:R-:W-:-:S04]  /*0bc0*/  IMAD.WIDE.U32 R2, R15, R18, RZ ;  /* 0x000000120f027225 */ /* 0x000fc800078e00ff */
[----:B------:R-:W-:-:S04]  /*0bd0*/  IMAD.WIDE.U32 R4, P0, R7, R19, R2 ;  /* 0x0000001307047225 */ /* 0x000fc80007800002 */
[----:B------:R-:W-:-:S04]  /*0be0*/  IMAD.WIDE.U32 R2, R7, R18, RZ ;  /* 0x0000001207027225 */ /* 0x000fc800078e00ff */
[----:B------:R-:W-:Y:S01]  /*0bf0*/  IMAD.X R7, RZ, RZ, RZ, P0 ;  /* 0x000000ffff077224 */ /* 0x000fe200000e06ff */
[----:B------:R-:W-:Y:S01]  /*0c00*/  IADD3 RZ, P0, R3, R4, RZ ;  /* 0x0000000403ff7210 */ /* 0x000fe20007f1e0ff */
[----:B------:R-:W-:-:S04]  /*0c10*/  IMAD.MOV.U32 R6, RZ, RZ, R5 ;  /* 0x000000ffff067224 */ /* 0x000fc800078e0005 */
[----:B------:R-:W-:-:S08]  /*0c20*/  IMAD.WIDE.U32.X R2, R15, R19, R6, P0 ;  /* 0x000000130f027225 */ /* 0x000fd000000e0406 */
.L_x_6:
[----:B----4-:R-:W-:Y:S01]  /*0c30*/  SHF.R.U64 R2, R2, R16, R3 ;  /* 0x0000001002027219 */ /* 0x010fe20000001203 */
[----:B--2---:R-:W-:Y:S01]  /*0c40*/  VIADD R3, R17, 0xffffffff ;  /* 0xffffffff11037836 */ /* 0x004fe20000000000 */
[----:B------:R-:W-:Y:S01]  /*0c50*/  LOP3.LUT R10, R23, R10, RZ, 0xc0, !PT ;  /* 0x0000000a170a7212 */ /* 0x000fe200078ec0ff */
[----:B------:R-:W-:Y:S01]  /*0c60*/  IMAD.MOV R11, RZ, RZ, -R11 ;  /* 0x000000ffff0b7224 */ /* 0x000fe200078e0a0b */
[----:B------:R-:W-:Y:S01]  /*0c70*/  IADD3 R4, -R2, RZ, RZ ;  /* 0x000000ff02047210 */ /* 0x000fe20007ffe1ff */
[----:B------:R-:W-:Y:S01]  /*0c80*/  IMAD.MOV.U32 R6, RZ, RZ, 0x1 ;  /* 0x00000001ff067424 */ /* 0x000fe200078e00ff */
[----:B------:R-:W-:Y:S01]  /*0c90*/  LOP3.LUT R3, R12, R3, RZ, 0xc0, !PT ;  /* 0x000000030c037212 */ /* 0x000fe200078ec0ff */
[----:B------:R-:W-:Y:S01]  /*0ca0*/  @P2 IMAD R8, R13, R11, R0 ;  /* 0x0000000b0d082224 */ /* 0x000fe200078e0200 */
[----:B------:R-:W-:Y:S01]  /*0cb0*/  R2UR UR6, R24 ;  /* 0x00000000180672ca */ /* 0x000fe200000e0000 */
[----:B------:R-:W-:Y:S02]  /*0cc0*/  IMAD R9, R9, R2, R10 ;  /* 0x0000000209097224 */ /* 0x000fe400078e020a */
[----:B0-----:R-:W-:-:S02]  /*0cd0*/  IMAD R0, R4, R21, R22 ;  /* 0x0000001504007224 */ /* 0x001fc400078e0216 */
[----:B------:R-:W-:Y:S02]  /*0ce0*/  IMAD R8, R9, R20, R8 ;  /* 0x0000001409087224 */ /* 0x000fe400078e0208 */
[----:B------:R-:W-:-:S05]  /*0cf0*/  IMAD R3, R0, R17, R3 ;  /* 0x0000001100037224 */ /* 0x000fca00078e0203 */
[----:B------:R-:W-:Y:S02]  /*0d00*/  SEL R0, R3, R8, !P2 ;  /* 0x0000000803007207 */ /* 0x000fe40005000000 */
[----:B------:R-:W-:Y:S02]  /*0d10*/  SEL R8, R8, R3, !P2 ;  /* 0x0000000308087207 */ /* 0x000fe40005000000 */
[----:B------:R-:W-:Y:S01]  /*0d20*/  R2UR UR5, R0 ;  /* 0x00000000000572ca */ /* 0x000fe200000e0000 */
[----:B------:R-:W-:Y:S01]  /*0d30*/  IMAD.U32 R0, RZ, RZ, UR6 ;  /* 0x00000006ff007e24 */ /* 0x000fe2000f8e00ff */
[----:B------:R-:W-:-:S04]  /*0d40*/  R2UR UR4, R8 ;  /* 0x00000000080472ca */ /* 0x000fc800000e0000 */
[----:B------:R1:W-:Y:S07]  /*0d50*/  STL [R1+0x108], R0 ;  /* 0x0001080001007387 */ /* 0x0003ee0000100800 */
[----:B------:R-:W-:Y:S02]  /*0d60*/  IMAD.U32 R17, RZ, RZ, UR5 ;  /* 0x00000005ff117e24 */ /* 0x000fe4000f8e00ff */
[----:B------:R-:W-:-:S07]  /*0d70*/  IMAD.U32 R18, RZ, RZ, UR4 ;  /* 0x00000004ff127e24 */ /* 0x000fce000f8e00ff */
.L_x_4:
[----:B------:R-:W-:-:S08]  /*0d80*/  NOP ;  /* 0x0000000000007918 */ /* 0x000fd00000000000 */
[----:B------:R-:W2:Y:S02]  /*0d90*/  USETMAXREG.TRY_ALLOC.CTAPOOL UP0, 0xf0 ;  /* 0x000000f0000079c8 */ /* 0x000ea40008000600 */
[----:B--2---:R-:W-:-:S13]  /*0da0*/  PLOP3.LUT P0, PT, PT, PT, UP0, 0x80, 0x0 ;  /* 0x000000000000781c */ /* 0x004fda0003f0f008 */
[----:B------:R-:W-:Y:S05]  /*0db0*/  @!P0 BRA `(.L_x_4) ;  /* 0xfffffffc00f08947 */ /* 0x000fea000383ffff */
[----:B------:R-:W-:Y:S01]  /*0dc0*/  ULDC.64 UR4, c[0x0][0x598] ;  /* 0x0001660000047ab9 */ /* 0x000fe20000000a00 */
[----:B------:R-:W-:Y:S01]  /*0dd0*/  ULDC.64 UR36, c[0x0][0x208] ;  /* 0x0000820000247ab9 */ /* 0x000fe20000000a00 */
[----:B------:R-:W-:-:S04]  /*0de0*/  ISETP.NE.U32.AND P0, PT, RZ, UR4, PT ;  /* 0x00000004ff007c0c */ /* 0x000fc8000bf05070 */
[----:B------:R-:W-:-:S13]  /*0df0*/  ISETP.NE.AND.EX P0, PT, RZ, UR5, PT, P0 ;  /* 0x00000005ff007c0c */ /* 0x000fda000bf05300 */
[----:B------:R-:W-:Y:S05]  /*0e00*/  @!P0 BRA `(.L_x_7) ;  /* 0x00000000001c8947 */ /* 0x000fea0003800000 */
[----:B------:R-:W2:Y:S02]  /*0e10*/  LDC.64 R2, c[0x0][0x598] ;  /* 0x00016600ff027b82 */ /* 0x000ea40000000a00 */
[----:B--2---:R-:W2:Y:S02]  /*0e20*/  LDG.E.64 R2, desc[UR36][R2.64] ;  /* 0x0000002402027981 */ /* 0x004ea4000c1e1b00 */
[----:B--2---:R-:W-:-:S04]  /*0e30*/  ISETP.NE.U32.AND P0, PT, R2, RZ, PT ;  /* 0x000000ff0200720c */ /* 0x004fc80003f05070 */
[----:B------:R-:W-:-:S13]  /*0e40*/  ISETP.NE.AND.EX P0, PT, R3, RZ, PT, P0 ;  /* 0x000000ff0300720c */ /* 0x000fda0003f05300 */
[----:B------:R-:W-:Y:S05]  /*0e50*/  @!P0 BRA `(.L_x_7) ;  /* 0x0000000000088947 */ /* 0x000fea0003800000 */
[----:B------:R2:W5:Y:S01]  /*0e60*/  LD.E R2, desc[UR36][R2.64] ;  /* 0x0000002402027980 */ /* 0x000562000c101900 */
[----:B------:R-:W-:Y:S05]  /*0e70*/  BRA `(.L_x_8) ;  /* 0x0000000000247947 */ /* 0x000fea0003800000 */
.L_x_7:
[----:B------:R-:W-:Y:S02]  /*0e80*/  ULDC.64 UR4, c[0x0][0x588] ;  /* 0x0001620000047ab9 */ /* 0x000fe40000000a00 */
[----:B------:R-:W-:-:S04]  /*0e90*/  ISETP.NE.U32.AND P0, PT, RZ, UR4, PT ;  /* 0x00000004ff007c0c */ /* 0x000fc8000bf05070 */
[----:B------:R-:W-:-:S13]  /*0ea0*/  ISETP.NE.AND.EX P0, PT, RZ, UR5, PT, P0 ;  /* 0x00000005ff007c0c */ /* 0x000fda000bf05300 */
[----:B------:R-:W-:Y:S05]  /*0eb0*/  @!P0 BRA `(.L_x_9) ;  /* 0x00000000000c8947 */ /* 0x000fea0003800000 */
[----:B------:R-:W2:Y:S02]  /*0ec0*/  LDC.64 R2, c[0x0][0x588] ;  /* 0x00016200ff027b82 */ /* 0x000ea40000000a00 */
[----:B--2---:R3:W5:Y:S01]  /*0ed0*/  LDG.E R2, desc[UR36][R2.64] ;  /* 0x0000002402027981 */ /* 0x004762000c1e1900 */
[----:B------:R-:W-:Y:S05]  /*0ee0*/  BRA `(.L_x_8) ;  /* 0x0000000000087947 */ /* 0x000fea0003800000 */
.L_x_9:
[----:B------:R-:W-:Y:S02]  /*0ef0*/  ULDC UR4, c[0x0][0x580] ;  /* 0x0001600000047ab9 */ /* 0x000fe40000000800 */
[----:B------:R-:W-:-:S07]  /*0f00*/  IMAD.U32 R2, RZ, RZ, UR4 ;  /* 0x00000004ff027e24 */ /* 0x000fce000f8e00ff */
.L_x_8:
[----:B------:R-:W-:Y:S02]  /*0f10*/  ULDC.64 UR4, c[0x0][0x5a0] ;  /* 0x0001680000047ab9 */ /* 0x000fe40000000a00 */
[----:B------:R-:W-:-:S04]  /*0f20*/  ISETP.NE.U32.AND P0, PT, RZ, UR4, PT ;  /* 0x00000004ff007c0c */ /* 0x000fc8000bf05070 */
[----:B------:R-:W-:-:S13]  /*0f30*/  ISETP.NE.AND.EX P0, PT, RZ, UR5, PT, P0 ;  /* 0x00000005ff007c0c */ /* 0x000fda000bf05300 */
[----:B------:R-:W-:Y:S05]  /*0f40*/  @!P0 BRA `(.L_x_10) ;  /* 0x00000000001c8947 */ /* 0x000fea0003800000 */
[----:B0-----:R-:W0:Y:S02]  /*0f50*/  LDC.64 R4, c[0x0][0x5a0] ;  /* 0x00016800ff047b82 */ /* 0x001e240000000a00 */
[----:B0-----:R-:W4:Y:S02]  /*0f60*/  LDG.E.64 R4, desc[UR36][R4.64] ;  /* 0x0000002404047981 */ /* 0x001f24000c1e1b00 */
[----:B----4-:R-:W-:-:S04]  /*0f70*/  ISETP.NE.U32.AND P0, PT, R4, RZ, PT ;  /* 0x000000ff0400720c */ /* 0x010fc80003f05070 */
[----:B------:R-:W-:-:S13]  /*0f80*/  ISETP.NE.AND.EX P0, PT, R5, RZ, PT, P0 ;  /* 0x000000ff0500720c */ /* 0x000fda0003f05300 */
[----:B------:R-:W-:Y:S05]  /*0f90*/  @!P0 BRA `(.L_x_10) ;  /* 0x0000000000088947 */ /* 0x000fea0003800000 */
[----:B------:R0:W5:Y:S01]  /*0fa0*/  LD.E R16, desc[UR36][R4.64] ;  /* 0x0000002404107980 */ /* 0x000162000c101900 */
[----:B------:R-:W-:Y:S05]  /*0fb0*/  BRA `(.L_x_11) ;  /* 0x0000000000247947 */ /* 0x000fea0003800000 */
.L_x_10:
[----:B------:R-:W-:Y:S02]  /*0fc0*/  ULDC.64 UR4, c[0x0][0x590] ;  /* 0x0001640000047ab9 */ /* 0x000fe40000000a00 */
[----:B------:R-:W-:-:S04]  /*0fd0*/  ISETP.NE.U32.AND P0, PT, RZ, UR4, PT ;  /* 0x00000004ff007c0c */ /* 0x000fc8000bf05070 */
[----:B------:R-:W-:-:S13]  /*0fe0*/  ISETP.NE.AND.EX P0, PT, RZ, UR5, PT, P0 ;  /* 0x00000005ff007c0c */ /* 0x000fda000bf05300 */
[----:B------:R-:W-:Y:S05]  /*0ff0*/  @!P0 BRA `(.L_x_12) ;  /* 0x00000000000c8947 */ /* 0x000fea0003800000 */
[----:B0-----:R-:W0:Y:S02]  /*1000*/  LDC.64 R4, c[0x0][0x590] ;  /* 0x00016400ff047b82 */ /* 0x001e240000000a00 */
[----:B0-----:R4:W5:Y:S01]  /*1010*/  LDG.E R16, desc[UR36][R4.64] ;  /* 0x0000002404107981 */ /* 0x001962000c1e1900 */
[----:B------:R-:W-:Y:S05]  /*1020*/  BRA `(.L_x_11) ;  /* 0x0000000000087947 */ /* 0x000fea0003800000 */
.L_x_12:
[----:B------:R-:W-:Y:S02]  /*1030*/  ULDC UR4, c[0x0][0x584] ;  /* 0x0001610000047ab9 */ /* 0x000fe40000000800 */
[----:B------:R-:W-:-:S07]  /*1040*/  IMAD.U32 R16, RZ, RZ, UR4 ;  /* 0x00000004ff107e24 */ /* 0x000fce000f8e00ff */
.L_x_11:
[----:B------:R-:W-:-:S13]  /*1050*/  LOP3.LUT P0, RZ, R6, 0xff, RZ, 0xc0, !PT ;  /* 0x000000ff06ff7812 */ /* 0x000fda000780c0ff */
[----:B------:R-:W-:Y:S05]  /*1060*/  @!P0 EXIT ;  /* 0x000000000000894d */ /* 0x000fea0003800000 */
[----:B------:R-:W-:Y:S02]  /*1070*/  ULDC UR4, c[0x0][0x28c] ;  /* 0x0000a30000047ab9 */ /* 0x000fe40000000800 */
[----:B------:R-:W-:-:S04]  /*1080*/  UIADD3 UR4, UR4, 0x1f, URZ ;  /* 0x0000001f04047890 */ /* 0x000fc8000fffe03f */
[----:B------:R-:W-:-:S04]  /*1090*/  USHF.R.S32.HI UR5, URZ, 0x1f, UR4 ;  /* 0x0000001f3f057899 */ /* 0x000fc80008011404 */
[----:B------:R-:W-:-:S03]  /*10a0*/  ULEA.HI UR5, UR5, UR4, URZ, 0x5 ;  /* 0x0000000405057291 */ /* 0x000fc6000f8f283f */
[----:B------:R-:W-:Y:S01]  /*10b0*/  UMOV UR4, URZ ;  /* 0x0000003f00047c82 */ /* 0x000fe20008000000 */
[----:B------:R-:W-:Y:S01]  /*10c0*/  USHF.R.S32.HI UR6, URZ, 0x5, UR5 ;  /* 0x000000053f067899 */ /* 0x000fe20008011405 */
[----:B--23--:R-:W-:Y:S02]  /*10d0*/  MOV R3, UR4 ;  /* 0x0000000400037c02 */ /* 0x00cfe40008000f00 */
[----:B------:R-:W-:Y:S02]  /*10e0*/  UMOV UR5, URZ ;  /* 0x0000003f00057c82 */ /* 0x000fe40008000000 */
[----:B-1----:R-:W-:Y:S02]  /*10f0*/  IMAD.U32 R0, RZ, RZ, UR5 ;  /* 0x00000005ff007e24 */ /* 0x002fe4000f8e00ff */
[----:B0---4-:R-:W-:-:S05]  /*1100*/  IMAD.U32 R4, RZ, RZ, UR6 ;  /* 0x00000006ff047e24 */ /* 0x011fca000f8e00ff */
[----:B------:R0:W-:Y:S04]  /*1110*/  STL [R1+0x138], R4 ;  /* 0x0001380401007387 */ /* 0x0001e80000100800 */
[----:B------:R0:W-:Y:S04]  /*1120*/  STL [R1+0x134], R0 ;  /* 0x0001340001007387 */ /* 0x0001e80000100800 */
[----:B------:R0:W-:Y:S02]  /*1130*/  STL [R1+0x12c], R3 ;  /* 0x00012c0301007387 */ /* 0x0001e40000100800 */
.L_x_552:
[----:B0-----:R-:W0:Y:S01]  /*1140*/  S2R R0, SR_TID.X ;  /* 0x0000000000007919 */ /* 0x001e220000002100 */
[----:B-1----:R-:W1:Y:S01]  /*1150*/  S2UR UR6, SR_CgaCtaId ;  /* 0x00000000000679c3 */ /* 0x002e620000008800 */
[----:B------:R-:W-:Y:S02]  /*1160*/  UMOV UR39, 0x400 ;  /* 0x0000040000277882 */ /* 0x000fe40000000000 */
[----:B-1----:R-:W-:Y:S01]  /*1170*/  ULEA UR39, UR6, UR39, 0x18 ;  /* 0x0000002706277291 */ /* 0x002fe2000f8ec03f */
[----:B0-----:R-:W-:-:S04]  /*1180*/  LOP3.LUT R0, R0, 0x80, RZ, 0xc0, !PT ;  /* 0x0000008000007812 */ /* 0x001fc800078ec0ff */
[----:B------:R-:W-:-:S06]  /*1190*/  SHF.R.U32.HI R0, RZ, 0x7, R0 ;  /* 0x00000007ff007819 */ /* 0x000fcc0000011600 */
[----:B------:R-:W0:Y:S02]  /*11a0*/  SHFL.IDX PT, R0, R0, RZ, 0x1f ;  /* 0x00001fff00007589 */ /* 0x000e2400000e0000 */
[----:B0-----:R-:W-:-:S13]  /*11b0*/  R2UR UR4, R0 ;  /* 0x00000000000472ca */ /* 0x001fda00000e0000 */
[----:B------:R-:W-:-:S04]  /*11c0*/  ULEA.HI UR5, UR4, UR4, URZ, 0x1 ;  /* 0x0000000404057291 */ /* 0x000fc8000f8f083f */
[----:B------:R-:W-:-:S04]  /*11d0*/  ULOP3.LUT UR5, UR5, 0xffffe, URZ, 0xc0, !UPT ;  /* 0x000ffffe05057892 */ /* 0x000fc8000f8ec03f */
[----:B------:R-:W-:-:S03]  /*11e0*/  UIADD3 UR5, UR4, -UR5, URZ ;  /* 0x8000000504057290 */ /* 0x000fc6000fffe03f */
[----:B------:R-:W-:Y:S01]  /*11f0*/  ULDC UR4, c[0x0][0x28c] ;  /* 0x0000a30000047ab9 */ /* 0x000fe20000000800 */
[----:B------:R-:W-:Y:S01]  /*1200*/  ULEA UR5, UR5, UR39, 0xc ;  /* 0x0000002705057291 */ /* 0x000fe2000f8e603f */
[----:B------:R-:W-:-:S03]  /*1210*/  ISETP.LT.AND P0, PT, RZ, UR4, PT ;  /* 0x00000004ff007c0c */ /* 0x000fc6000bf01270 */
[----:B------:R-:W-:-:S04]  /*1220*/  UIADD3 UR5, UR5, 0x180, URZ ;  /* 0x0000018005057890 */ /* 0x000fc8000fffe03f */
[----:B------:R-:W-:-:S04]  /*1230*/  USHF.R.U32.HI UR5, URZ, 0x4, UR5 ;  /* 0x000000043f057899 */ /* 0x000fc80008011605 */
[----:B------:R-:W-:Y:S02]  /*1240*/  ULOP3.LUT UR60, UR5, 0x3fff, URZ, 0xc0, !UPT ;  /* 0x00003fff053c7892 */ /* 0x000fe4000f8ec03f */
[----:B---3--:R-:W-:Y:S10]  /*1250*/  @P0 BRA `(.L_x_13) ;  /* 0x0000000000400947 */ /* 0x008ff40003800000 */
[----:B------:R-:W-:Y:S01]  /*1260*/  MOV R0, 0x0 ;  /* 0x0000000000007802 */ /* 0x000fe20000000f00 */
[----:B------:R-:W-:Y:S01]  /*1270*/  ULDC.64 UR4, c[0x4][0x68] ;  /* 0x01001a0000047ab9 */ /* 0x000fe20000000a00 */
[----:B------:R-:W-:Y:S01]  /*1280*/  ULDC.64 UR6, c[0x4][0x8] ;  /* 0x0100020000067ab9 */ /* 0x000fe20000000a00 */
[----:B------:R-:W-:Y:S01]  /*1290*/  IMAD.U32 R4, RZ, RZ, UR4 ;  /* 0x00000004ff047e24 */ /* 0x000fe2000f8e00ff */
[----:B------:R0:W1:Y:S01]  /*12a0*/  LDC.64 R14, c[0x4][R0] ;  /* 0x01000000000e7b82 */ /* 0x0000620000000a00 */
[----:B------:R-:W-:Y:S01]  /*12b0*/  IMAD.U32 R5, RZ, RZ, UR5 ;  /* 0x00000005ff057e24 */ /* 0x000fe2000f8e00ff */
[----:B------:R-:W-:Y:S01]  /*12c0*/  ULDC.64 UR4, c[0x4][0x70] ;  /* 0x01001c0000047ab9 */ /* 0x000fe20000000a00 */
[----:B------:R-:W-:Y:S01]  /*12d0*/  IMAD.U32 R10, RZ, RZ, UR6 ;  /* 0x00000006ff0a7e24 */ /* 0x000fe2000f8e00ff */
[----:B------:R-:W-:Y:S01]  /*12e0*/  MOV R8, 0x1e1 ;  /* 0x000001e100087802 */ /* 0x000fe20000000f00 */
[----:B------:R-:W-:Y:S02]  /*12f0*/  IMAD.U32 R6, RZ, RZ, UR4 ;  /* 0x00000004ff067e24 */ /* 0x000fe4000f8e00ff */
[----:B------:R-:W-:-:S02]  /*1300*/  IMAD.U32 R7, RZ, RZ, UR5 ;  /* 0x00000005ff077e24 */ /* 0x000fc4000f8e00ff */
[----:B------:R-:W-:Y:S02]  /*1310*/  IMAD.U32 R11, RZ, RZ, UR7 ;  /* 0x00000007ff0b7e24 */ /* 0x000fe4000f8e00ff */
[----:B------:R-:W-:Y:S02]  /*1320*/  IMAD.MOV.U32 R12, RZ, RZ, 0x1 ;  /* 0x00000001ff0c7424 */ /* 0x000fe400078e00ff */
[----:B0-----:R-:W-:-:S07]  /*1330*/  IMAD.MOV.U32 R13, RZ, RZ, RZ ;  /* 0x000000ffff0d7224 */ /* 0x001fce00078e00ff */
[----:B------:R-:W-:-:S07]  /*1340*/  LEPC R20, `(.L_x_13) ;  /* 0x000000001014794e */ /* 0x000fce0000000000 */
[----:B-1---5:R-:W-:Y:S05]  /*1350*/  CALL.ABS.NOINC R14 ;  /* 0x000000000e007343 */ /* 0x022fea0003c00000 */
.L_x_13:
[----:B------:R-:W2:Y:S02]  /*1360*/  LDL R19, [R1+0x104] ;  /* 0x0001040001137983 */ /* 0x000ea40000100800 */
[----:B--2---:R-:W-:-:S13]  /*1370*/  R2UR UR4, R19 ;  /* 0x00000000130472ca */ /* 0x004fda00000e0000 */
[----:B------:R-:W-:-:S06]  /*1380*/  ULOP3.LUT UR4, UR4, 0x1, URZ, 0xfc, !UPT ;  /* 0x0000000104047892 */ /* 0x000fcc000f8efc3f */
[----:B------:R-:W-:-:S05]  /*1390*/  IMAD.U32 R0, RZ, RZ, UR4 ;  /* 0x00000004ff007e24 */ /* 0x000fca000f8e00ff */
[----:B------:R-:W-:-:S13]  /*13a0*/  ISETP.NE.AND P0, PT, R0, 0x3, PT ;  /* 0x000000030000780c */ /* 0x000fda0003f05270 */
[----:B------:R-:W-:Y:S05]  /*13b0*/  @!P0 BRA `(.L_x_14) ;  /* 0x0000000000048947 */ /* 0x000fea0003800000 */
[----:B------:R-:W-:Y:S01]  /*13c0*/  BPT.TRAP 0x1 ;  /* 0x000000040000795c */ /* 0x000fe20000300000 */
.L_x_14:
[----:B------:R-:W2:Y:S04]  /*13d0*/  LDL R3, [R1+0x12c] ;  /* 0x00012c0001037983 */ /* 0x000ea80000100800 */
[----:B------:R-:W3:Y:S01]  /*13e0*/  LDL R0, [R1+0x134] ;  /* 0x0001340001007983 */ /* 0x000ee20000100800 */
[----:B--2---:R-:W-:Y:S02]  /*13f0*/  R2UR UR5, R3 ;  /* 0x00000000030572ca */ /* 0x004fe400000e0000 */
[----:B---3--:R-:W-:-:S11]  /*1400*/  R2UR UR4, R0 ;  /* 0x00000000000472ca */ /* 0x008fd600000e0000 */
[----:B------:R-:W-:Y:S02]  /*1410*/  IMAD.U32 R3, RZ, RZ, UR5 ;  /* 0x00000005ff037e24 */ /* 0x000fe4000f8e00ff */
[----:B------:R-:W-:-:S03]  /*1420*/  IMAD.U32 R0, RZ, RZ, UR4 ;  /* 0x00000004ff007e24 */ /* 0x000fc6000f8e00ff */
[----:B------:R-:W-:Y:S02]  /*1430*/  LEA R3, R3, UR39, 0x3 ;  /* 0x0000002703037c11 */ /* 0x000fe4000f8e18ff */
[----:B------:R-:W-:-:S04]  /*1440*/  SHF.L.U32 R0, R0, 0x1f, RZ ;  /* 0x0000001f00007819 */ /* 0x000fc800000006ff */
[----:B------:R0:W1:Y:S01]  /*1450*/  SYNCS.PHASECHK.TRANS64.TRYWAIT P1, [R3+URZ], R0 ;  /* 0x00000000030075a7 */ /* 0x000062000802017f */
[----:B------:R-:W-:Y:S05]  /*1460*/  @!P0 BRA `(.L_x_15) ;  /* 0x0000000000048947 */ /* 0x000fea0003800000 */
[----:B------:R-:W-:Y:S01]  /*1470*/  BPT.TRAP 0x1 ;  /* 0x000000040000795c */ /* 0x000fe20000300000 */
.L_x_15:
[----:B-1----:R-:W-:Y:S05]  /*1480*/  @P1 BRA `(.L_x_16) ;  /* 0x0000000000081947 */ /* 0x002fea0003800000 */
[----:B------:R-:W1:Y:S02]  /*1490*/  SYNCS.PHASECHK.TRANS64.TRYWAIT P1, [R3+URZ], R0 ;  /* 0x00000000030075a7 */ /* 0x000e64000802017f */
[----:B-1----:R-:W-:Y:S05]  /*14a0*/  @!P1 BRA `(.L_x_17) ;  /* 0x0000019400d49947 */ /* 0x002fea0003800000 */
.L_x_16:
[----:B------:R-:W2:Y:S02]  /*14b0*/  LDL R4, [R1+0x138] ;  /* 0x0001380001047983 */ /* 0x000ea40000100800 */
[----:B--2---:R-:W-:-:S13]  /*14c0*/  R2UR UR5, R4 ;  /* 0x00000000040572ca */ /* 0x004fda00000e0000 */
[----:B------:R-:W-:-:S04]  /*14d0*/  UISETP.LT.AND UP0, UPT, UR5, 0x1, UPT ;  /* 0x000000010500788c */ /* 0x000fc8000bf01270 */
[----:B------:R-:W-:-:S06]  /*14e0*/  USEL UR4, UR5, 0x1, UP0 ;  /* 0x0000000105047887 */ /* 0x000fcc0008000000 */
[----:B------:R-:W-:-:S05]  /*14f0*/  IMAD.U32 R5, RZ, RZ, UR4 ;  /* 0x00000004ff057e24 */ /* 0x000fca000f8e00ff */
[----:B------:R-:W-:Y:S01]  /*1500*/  IADD3 R5, -R5, UR5, RZ ;  /* 0x0000000505057c10 */ /* 0x000fe2000fffe1ff */
[----:B------:R-:W-:Y:S05]  /*1510*/  WARPSYNC.ALL ;  /* 0x0000000000007948 */ /* 0x000fea0003800000 */
[----:B------:R-:W-:Y:S01]  /*1520*/  ISETP.GE.AND P1, PT, R5, 0x1, PT ;  /* 0x000000010500780c */ /* 0x000fe20003f26270 */
[----:B------:R-:W2:Y:S01]  /*1530*/  LDL R11, [R1+0x12c] ;  /* 0x00012c00010b7983 */ /* 0x000ea20000100800 */
[----:B------:R-:W-:Y:S01]  /*1540*/  UIADD3 UR4, UR39, 0x24180, URZ ;  /* 0x0002418027047890 */ /* 0x000fe2000fffe03f */
[----:B------:R-:W-:Y:S01]  /*1550*/  WARPGROUP.ARRIVE ;  /* 0x00000000000079c5 */ /* 0x000fe20000000000 */
[----:B------:R-:W-:Y:S01]  /*1560*/  ULOP3.LUT UR60, UR60, 0x10000, URZ, 0xfc, !UPT ;  /* 0x000100003c3c7892 */ /* 0x000fe2000f8efc3f */
[----:B------:R-:W-:Y:S01]  /*1570*/  MOV R6, UR39 ;  /* 0x0000002700067c02 */ /* 0x000fe20008000f00 */
[----:B------:R-:W-:Y:S01]  /*1580*/  USHF.R.U32.HI UR4, URZ, 0x4, UR4 ;  /* 0x000000043f047899 */ /* 0x000fe20008011604 */
[----:B01----:R-:W-:Y:S01]  /*1590*/  MOV R3, UR37 ;  /* 0x0000002500037c02 */ /* 0x003fe20008000f00 */
[----:B------:R-:W-:Y:S01]  /*15a0*/  UMOV UR41, 0x80000020 ;  /* 0x8000002000297882 */ /* 0x000fe20000000000 */
[----:B------:R-:W-:Y:S01]  /*15b0*/  UMOV UR43, 0x80000020 ;  /* 0x80000020002b7882 */ /* 0x000fe20000000000 */
[----:B------:R-:W-:Y:S01]  /*15c0*/  ULOP3.LUT UR4, UR4, 0x3fff, URZ, 0xc0, !UPT ;  /* 0x00003fff04047892 */ /* 0x000fe2000f8ec03f */
[----:B------:R-:W-:Y:S01]  /*15d0*/  MOV R0, UR36 ;  /* 0x0000002400007c02 */ /* 0x000fe20008000f00 */
[----:B------:R-:W-:Y:S01]  /*15e0*/  UMOV UR49, UR41 ;  /* 0x0000002900317c82 */ /* 0x000fe20008000000 */
[----:B------:R-:W-:Y:S01]  /*15f0*/  UMOV UR51, 0x80000020 ;  /* 0x8000002000337882 */ /* 0x000fe20000000000 */
[----:B------:R-:W-:Y:S01]  /*1600*/  ULOP3.LUT UR61, UR4, 0x10000, URZ, 0xfc, !UPT ;  /* 0x00010000043d7892 */ /* 0x000fe2000f8efc3f */
[----:B------:R-:W-:Y:S01]  /*1610*/  UMOV UR17, UR41 ;  /* 0x0000002900117c82 */ /* 0x000fe20008000000 */
[----:B------:R-:W-:Y:S01]  /*1620*/  UMOV UR19, 0x80000020 ;  /* 0x8000002000137882 */ /* 0x000fe20000000000 */
        /* <DEDUP_REMOVED lines=8> */
[----:B------:R-:W-:Y:S01]  /*16b0*/  UMOV UR7, 0x80000020 ;  /* 0x8000002000077882 */ /* 0x000fe20000000000 */
[----:B------:R-:W-:Y:S01]  /*16c0*/  UMOV UR25, UR41 ;  /* 0x0000002900197c82 */ /* 0x000fe20008000000 */
[----:B------:R-:W-:Y:S01]  /*16d0*/  UMOV UR29, UR41 ;  /* 0x00000029001d7c82 */ /* 0x000fe20008000000 */
[----:B------:R-:W-:Y:S01]  /*16e0*/  UMOV UR31, 0x80000020 ;  /* 0x80000020001f7882 */ /* 0x000fe20000000000 */
[----:B------:R-:W-:Y:S01]  /*16f0*/  UMOV UR33, UR41 ;  /* 0x0000002900217c82 */ /* 0x000fe20008000000 */
[----:B------:R-:W-:Y:S01]  /*1700*/  UMOV UR35, 0x80000020 ;  /* 0x8000002000237882 */ /* 0x000fe20000000000 */
[----:B------:R-:W-:Y:S01]  /*1710*/  UMOV UR47, UR43 ;  /* 0x0000002b002f7c82 */ /* 0x000fe20008000000 */
[----:B--2---:R-:W-:-:S13]  /*1720*/  R2UR UR5, R11 ;  /* 0x000000000b0572ca */ /* 0x004fda00000e0000 */
[----:B------:R-:W-:Y:S02]  /*1730*/  UIMAD UR27, UR5, 0x600, UR60 ;  /* 0x00000600051b78a4 */ /* 0x000fe4000f8e023c */
[----:B------:R-:W-:-:S03]  /*1740*/  UIMAD UR38, UR5, 0x2c0, UR61 ;  /* 0x000002c0052678a4 */ /* 0x000fc6000f8e023d */
[----:B------:R-:W-:Y:S01]  /*1750*/  UMOV UR5, UR41 ;  /* 0x0000002900057c82 */ /* 0x000fe20008000000 */
[----:B------:R-:W-:Y:S01]  /*1760*/  UIADD3 UR50, UR38, 0x40, URZ ;  /* 0x0000004026327890 */ /* 0x000fe2000fffe03f */
[----:B------:R-:W-:Y:S02]  /*1770*/  UMOV UR40, UR27 ;  /* 0x0000001b00287c82 */ /* 0x000fe40008000000 */
[----:B------:R-:W-:Y:S01]  /*1780*/  UMOV UR42, UR38 ;  /* 0x00000026002a7c82 */ /* 0x000fe20008000000 */
[----:B------:R-:W-:Y:S01]  /*1790*/  UMOV UR48, UR40 ;  /* 0x0000002800307c82 */ /* 0x000fe20008000000 */
[----:B------:R-:W-:Y:S01]  /*17a0*/  HGMMA.64x16x16.F32.BF16 R20, gdesc[UR40], RZ, !UPT, gsb0 ;  /* 0x00200000281479f0 */ /* 0x000fe2000c0018ff */
[----:B------:R-:W-:Y:S02]  /*17b0*/  UIADD3 UR18, UR38, 0x80, URZ ;  /* 0x0000008026127890 */ /* 0x000fe4000fffe03f */
[----:B------:R-:W-:Y:S01]  /*17c0*/  MOV R4, UR38 ;  /* 0x0000002600047c02 */ /* 0x000fe20008000f00 */
[----:B------:R-:W-:Y:S01]  /*17d0*/  UMOV UR16, UR40 ;  /* 0x0000002800107c82 */ /* 0x000fe20008000000 */
[----:B------:R-:W-:Y:S01]  /*17e0*/  UIADD3 UR54, UR38, 0xc0, URZ ;  /* 0x000000c026367890 */ /* 0x000fe2000fffe03f */
        /* <DEDUP_REMOVED lines=11> */
[----:B------:R-:W-:Y:S01]  /*18a0*/  UMOV UR24, UR40 ;  /* 0x0000002800187c82 */ /* 0x000fe20008000000 */
[----:B------:R-:W-:Y:S01]  /*18b0*/  UMOV UR27, 0x80000020 ;  /* 0x80000020001b7882 */ /* 0x000fe20000000000 */
[----:B------:R-:W-:Y:S01]  /*18c0*/  UIADD3 UR30, UR38, 0x240, URZ ;  /* 0x00000240261e7890 */ /* 0x000fe2000fffe03f */
[----:B------:R-:W-:Y:S01]  /*18d0*/  MOV R10, UR27 ;  /* 0x0000001b000a7c02 */ /* 0x000fe20008000f00 */
[----:B------:R-:W-:Y:S01]  /*18e0*/  UMOV UR28, UR40 ;  /* 0x00000028001c7c82 */ /* 0x000fe20008000000 */
[----:B------:R-:W-:Y:S01]  /*18f0*/  UIADD3 UR34, UR38, 0x280, URZ ;  /* 0x0000028026227890 */ /* 0x000fe2000fffe03f */
[----:B------:R-:W-:Y:S01]  /*1900*/  MOV R9, UR26 ;  /* 0x0000001a00097c02 */ /* 0x000fe20008000f00 */
[----:B------:R-:W-:Y:S01]  /*1910*/  UMOV UR32, UR40 ;  /* 0x0000002800207c82 */ /* 0x000fe20008000000 */
[----:B------:R-:W-:Y:S01]  /*1920*/  UMOV UR46, UR42 ;  /* 0x0000002a002e7c82 */ /* 0x000fe20008000000 */
[----:B------:R-:W-:Y:S01]  /*1930*/  UIADD3 UR40, UR39, 0x400, URZ ;  /* 0x0000040027287890 */ /* 0x000fe2000fffe03f */
[----:B------:R-:W-:Y:S01]  /*1940*/  UMOV UR41, 0x80000020 ;  /* 0x8000002000297882 */ /* 0x000fe20000000000 */
[----:B------:R-:W-:Y:S01]  /*1950*/  UMOV UR38, UR10 ;  /* 0x0000000a00267c82 */ /* 0x000fe20008000000 */
[----:B------:R-:W-:Y:S01]  /*1960*/  UMOV UR59, UR41 ;  /* 0x00000029003b7c82 */ /* 0x000fe20008000000 */
[----:B------:R-:W-:Y:S01]  /*1970*/  UMOV UR57, UR41 ;  /* 0x0000002900397c82 */ /* 0x000fe20008000000 */
[----:B------:R-:W-:-:S02]  /*1980*/  UMOV UR37, UR41 ;  /* 0x0000002900257c82 */ /* 0x000fc40008000000 */
[----:B------:R-:W-:Y:S01]  /*1990*/  UMOV UR58, UR40 ;  /* 0x00000028003a7c82 */ /* 0x000fe20008000000 */
[----:B------:R-:W-:Y:S01]  /*19a0*/  UMOV UR56, UR40 ;  /* 0x0000002800387c82 */ /* 0x000fe20008000000 */
[----:B------:R-:W-:Y:S01]  /*19b0*/  UMOV UR36, UR40 ;  /* 0x0000002800247c82 */ /* 0x000fe20008000000 */
[----:B------:R-:W-:Y:S02]  /*19c0*/  WARPGROUP.DEPBAR.LE gsb0, 0x0 ;  /* 0x00008000000079c5 */ /* 0x000fe40000010000 */
[----:B------:R-:W-:Y:S01]  /*19d0*/  IMAD.MOV.U32 R55, RZ, RZ, R20 ;  /* 0x000000ffff377224 */ /* 0x000fe200078e0014 */
[----:B------:R-:W-:Y:S01]  /*19e0*/  MOV R54, R21 ;  /* 0x0000001500367202 */ /* 0x000fe20000000f00 */
[----:B------:R-:W-:Y:S02]  /*19f0*/  IMAD.MOV.U32 R53, RZ, RZ, R22 ;  /* 0x000000ffff357224 */ /* 0x000fe400078e0016 */
[----:B------:R-:W-:Y:S02]  /*1a00*/  IMAD.MOV.U32 R52, RZ, RZ, R23 ;  /* 0x000000ffff347224 */ /* 0x000fe400078e0017 */
[----:B------:R-:W-:-:S02]  /*1a10*/  IMAD.MOV.U32 R51, RZ, RZ, R24 ;  /* 0x000000ffff337224 */ /* 0x000fc400078e0018 */
[----:B------:R-:W-:Y:S02]  /*1a20*/  IMAD.MOV.U32 R50, RZ, RZ, R25 ;  /* 0x000000ffff327224 */ /* 0x000fe400078e0019 */
[----:B------:R-:W-:Y:S02]  /*1a30*/  IMAD.MOV.U32 R49, RZ, RZ, R26 ;  /* 0x000000ffff317224 */ /* 0x000fe400078e001a */
[----:B------:R-:W-:Y:S02]  /*1a40*/  IMAD.MOV.U32 R48, RZ, RZ, R27 ;  /* 0x000000ffff307224 */ /* 0x000fe400078e001b */
[----:B------:R-:W-:-:S06]  /*1a50*/  WARPGROUP.ARRIVE ;  /* 0x00000000000079c5 */ /* 0x000fcc0000000000 */
[----:B------:R-:W-:Y:S03]  /*1a60*/  HGMMA.64x16x16.F32.BF16 R20, gdesc[UR48], RZ, !UPT, gsb0 ;  /* 0x00200000301479f0 */ /* 0x000fe6000c0018ff */
[----:B------:R-:W-:Y:S02]  /*1a70*/  WARPGROUP.DEPBAR.LE gsb0, 0x0 ;  /* 0x00008000000079c5 */ /* 0x000fe40000010000 */
[----:B------:R-:W-:Y:S01]  /*1a80*/  WARPGROUP.ARRIVE ;  /* 0x00000000000079c5 */ /* 0x000fe20000000000 */
[----:B------:R-:W-:Y:S01]  /*1a90*/  IMAD.MOV.U32 R75, RZ, RZ, R24 ;  /* 0x000000ffff4b7224 */ /* 0x000fe200078e0018 */
[----:B------:R-:W-:Y:S01]  /*1aa0*/  MOV R78, R21 ;  /* 0x00000015004e7202 */ /* 0x000fe20000000f00 */
[----:B------:R-:W-:Y:S02]  /*1ab0*/  IMAD.MOV.U32 R74, RZ, RZ, R25 ;  /* 0x000000ffff4a7224 */ /* 0x000fe400078e0019 */
[----:B------:R-:W-:Y:S01]  /*1ac0*/  IMAD.MOV.U32 R73, RZ, RZ, R26 ;  /* 0x000000ffff497224 */ /* 0x000fe200078e001a */
[----:B------:R-:W-:Y:S01]  /*1ad0*/  HGMMA.64x16x16.F32.BF16 R32, gdesc[UR16], RZ, !UPT, gsb0 ;  /* 0x00200000102079f0 */ /* 0x000fe2000c0018ff */
[----:B------:R-:W-:-:S02]  /*1ae0*/  IMAD.MOV.U32 R72, RZ, RZ, R27 ;  /* 0x000000ffff487224 */ /* 0x000fc400078e001b */
[----:B------:R-:W-:Y:S02]  /*1af0*/  IMAD.MOV.U32 R79, RZ, RZ, R20 ;  /* 0x000000ffff4f7224 */ /* 0x000fe400078e0014 */
[----:B------:R-:W-:Y:S02]  /*1b00*/  IMAD.MOV.U32 R77, RZ, RZ, R22 ;  /* 0x000000ffff4d7224 */ /* 0x000fe400078e0016 */
[----:B------:R-:W-:Y:S01]  /*1b10*/  IMAD.MOV.U32 R76, RZ, RZ, R23 ;  /* 0x000000ffff4c7224 */ /* 0x000fe200078e0017 */
[----:B------:R-:W-:Y:S02]  /*1b20*/  WARPGROUP.DEPBAR.LE gsb0, 0x0 ;  /* 0x00008000000079c5 */ /* 0x000fe40000010000 */
[----:B------:R-:W-:Y:S01]  /*1b30*/  WARPGROUP.ARRIVE ;  /* 0x00000000000079c5 */ /* 0x000fe20000000000 */
[----:B------:R-:W-:Y:S01]  /*1b40*/  IMAD.MOV.U32 R31, RZ, RZ, R32 ;  /* 0x000000ffff1f7224 */ /* 0x000fe200078e0020 */
[----:B------:R-:W-:Y:S01]  /*1b50*/  MOV R30, R33 ;  /* 0x00000021001e7202 */ /* 0x000fe20000000f00 */
[----:B------:R-:W-:-:S02]  /*1b60*/  IMAD.MOV.U32 R29, RZ, RZ, R34 ;  /* 0x000000ffff1d7224 */ /* 0x000fc400078e0022 */
[----:B------:R-:W-:Y:S01]  /*1b70*/  IMAD.MOV.U32 R28, RZ, RZ, R35 ;  /* 0x000000ffff1c7224 */ /* 0x000fe200078e0023 */
[----:B------:R-:W-:Y:S01]  /*1b80*/  HGMMA.64x16x16.F32.BF16 R208, gdesc[UR52], RZ, !UPT, gsb0 ;  /* 0x0020000034d079f0 */ /* 0x000fe2000c0018ff */
[----:B------:R-:W-:Y:S02]  /*1b90*/  IMAD.MOV.U32 R27, RZ, RZ, R36 ;  /* 0x000000ffff1b7224 */ /* 0x000fe400078e0024 */
[----:B------:R-:W-:Y:S02]  /*1ba0*/  IMAD.MOV.U32 R26, RZ, RZ, R37 ;  /* 0x000000ffff1a7224 */ /* 0x000fe400078e0025 */
[----:B------:R-:W-:Y:S02]  /*1bb0*/  IMAD.MOV.U32 R25, RZ, RZ, R38 ;  /* 0x000000ffff197224 */ /* 0x000fe400078e0026 */
[----:B------:R-:W-:Y:S01]  /*1bc0*/  IMAD.MOV.U32 R24, RZ, RZ, R39 ;  /* 0x000000ffff187224 */ /* 0x000fe200078e0027 */
[----:B------:R-:W-:Y:S02]  /*1bd0*/  WARPGROUP.DEPBAR.LE gsb0, 0x0 ;  /* 0x00008000000079c5 */ /* 0x000fe40000010000 */
[----:B------:R-:W-:Y:S01]  /*1be0*/  WARPGROUP.ARRIVE ;  /* 0x00000000000079c5 */ /* 0x000fe20000000000 */
[----:B------:R0:W-:Y:S04]  /*1bf0*/  STL.64 [R1+0x1d8], R214 ;  /* 0x0001d8d601007387 */ /* 0x0001e80000100a00 */
[----:B------:R1:W-:Y:S01]  /*1c00*/  STL.64 [R1+0x1d0], R212 ;  /* 0x0001d0d401007387 */ /* 0x0003e20000100a00 */
[----:B------:R-:W-:Y:S03]  /*1c10*/  HGMMA.64x16x16.F32.BF16 R184, gdesc[UR12], RZ, !UPT, gsb0 ;  /* 0x002000000cb879f0 */ /* 0x000fe6000c0018ff */
[----:B------:R2:W-:Y:S04]  /*1c20*/  STL.64 [R1+0x1c8], R210 ;  /* 0x0001c8d201007387 */ /* 0x0005e80000100a00 */
[----:B------:R3:W-:Y:S01]  /*1c30*/  STL.64 [R1+0x1c0], R208 ;  /* 0x0001c0d001007387 */ /* 0x0007e20000100a00 */
[----:B0-----:R-:W-:Y:S01]  /*1c40*/  MOV R214, R73 ;  /* 0x0000004900d67202 */ /* 0x001fe20000000f00 */
[----:B------:R-:W-:-:S02]  /*1c50*/  IMAD.MOV.U32 R215, RZ, RZ, R72 ;  /* 0x000000ffffd77224 */ /* 0x000fc400078e0048 */
[----:B-1----:R-:W-:Y:S02]  /*1c60*/  IMAD.MOV.U32 R212, RZ, RZ, R75 ;  /* 0x000000ffffd47224 */ /* 0x002fe400078e004b */
[----:B------:R-:W-:Y:S02]  /*1c70*/  IMAD.MOV.U32 R213, RZ, RZ, R74 ;  /* 0x000000ffffd57224 */ /* 0x000fe400078e004a */
[----:B--2---:R-:W-:Y:S02]  /*1c80*/  IMAD.MOV.U32 R210, RZ, RZ, R77 ;  /* 0x000000ffffd27224 */ /* 0x004fe400078e004d */
[----:B------:R-:W-:Y:S02]  /*1c90*/  IMAD.MOV.U32 R211, RZ, RZ, R76 ;  /* 0x000000ffffd37224 */ /* 0x000fe400078e004c */
[----:B---3--:R-:W-:Y:S02]  /*1ca0*/  IMAD.MOV.U32 R208, RZ, RZ, R79 ;  /* 0x000000ffffd07224 */ /* 0x008fe400078e004f */
[----:B------:R-:W-:Y:S01]  /*1cb0*/  IMAD.MOV.U32 R209, RZ, RZ, R78 ;  /* 0x000000ffffd17224 */ /* 0x000fe200078e004e */
[----:B------:R-:W-:-:S02]  /*1cc0*/  WARPGROUP.DEPBAR.LE gsb0, 0x0 ;  /* 0x00008000000079c5 */ /* 0x000fc40000010000 */
[----:B------:R-:W-:Y:S01]  /*1cd0*/  WARPGROUP.ARRIVE ;  /* 0x00000000000079c5 */ /* 0x000fe20000000000 */
[----:B------:R0:W-:Y:S04]  /*1ce0*/  STL.64 [R1+0x1f8], R190 ;  /* 0x0001f8be01007387 */ /* 0x0001e80000100a00 */
[----:B------:R1:W-:Y:S01]  /*1cf0*/  STL.64 [R1+0x1f0], R188 ;  /* 0x0001f0bc01007387 */ /* 0x0003e20000100a00 */
[----:B------:R-:W-:Y:S01]  /*1d00*/  HGMMA.64x16x16.F32.BF16 R160, gdesc[UR8], RZ, !UPT, gsb0 ;  /* 0x0020000008a079f0 */ /* 0x000fe2000c0018ff */
[----:B------:R-:W-:Y:S02]  /*1d10*/  UIADD3 UR8, UR39, 0x2, URZ ;  /* 0x0000000227087890 */ /* 0x000fe4000fffe03f */
        /* <DEDUP_REMOVED lines=11> */
[----:B------:R-:W-:-:S06]  /*1dd0*/  WARPGROUP.ARRIVE ;  /* 0x00000000000079c5 */ /* 0x000fcc0000000000 */
[----:B------:R-:W-:Y:S03]  /*1de0*/  HGMMA.64x16x16.F32.BF16 R136, gdesc[UR20], RZ, !UPT, gsb0 ;  /* 0x00200000148879f0 */ /* 0x000fe6000c0018ff */
[----:B------:R-:W-:Y:S02]  /*1df0*/  WARPGROUP.DEPBAR.LE gsb0, 0x0 ;  /* 0x00008000000079c5 */ /* 0x000fe40000010000 */
[----:B------:R-:W-:-:S06]  /*1e00*/  WARPGROUP.ARRIVE ;  /* 0x00000000000079c5 */ /* 0x000fcc0000000000 */
[----:B------:R-:W-:Y:S01]  /*1e10*/  HGMMA.64x16x16.F32.BF16 R112, gdesc[UR4], RZ, !UPT, gsb0 ;  /* 0x00200000047079f0 */ /* 0x000fe2000c0018ff */
[----:B------:R-:W-:Y:S02]  /*1e20*/  UIADD3 UR4, UR39, 0x200, URZ ;  /* 0x0000020027047890 */ /* 0x000fe4000fffe03f */
[----:B------:R-:W-:Y:S02]  /*1e30*/  WARPGROUP.DEPBAR.LE gsb0, 0x0 ;  /* 0x00008000000079c5 */ /* 0x000fe40000010000 */
[----:B------:R-:W-:-:S06]  /*1e40*/  WARPGROUP.ARRIVE ;  /* 0x00000000000079c5 */ /* 0x000fcc0000000000 */
[----:B------:R-:W-:Y:S03]  /*1e50*/  HGMMA.64x16x16.F32.BF16 R88, gdesc[UR24], RZ, !UPT, gsb0 ;  /* 0x00200000185879f0 */ /* 0x000fe6000c0018ff */
[----:B------:R-:W-:Y:S02]  /*1e60*/  WARPGROUP.DEPBAR.LE gsb0, 0x0 ;  /* 0x00008000000079c5 */ /* 0x000fe40000010000 */
[----:B------:R-:W-:-:S06]  /*1e70*/  WARPGROUP.ARRIVE ;  /* 0x00000000000079c5 */ /* 0x000fcc0000000000 */
[----:B------:R-:W-:Y:S03]  /*1e80*/  HGMMA.64x16x16.F32.BF16 R64, gdesc[UR28], RZ, !UPT, gsb0 ;  /* 0x002000001c4079f0 */ /* 0x000fe6000c0018ff */
[----:B------:R-:W-:Y:S02]  /*1e90*/  WARPGROUP.DEPBAR.LE gsb0, 0x0 ;  /* 0x00008000000079c5 */ /* 0x000fe40000010000 */
[----:B------:R-:W-:-:S06]  /*1ea0*/  WARPGROUP.ARRIVE ;  /* 0x00000000000079c5 */ /* 0x000fcc0000000000 */
[----:B------:R-:W-:Y:S01]  /*1eb0*/  HGMMA.64x16x16.F32.BF16 R40, gdesc[UR32], RZ, !UPT, gsb0 ;  /* 0x00200000202879f0 */ /* 0x000fe2000c0018ff */
[----:B------:R-:W-:Y:S01]  /*1ec0*/  UMOV UR32, UR4 ;  /* 0x0000000400207c82 */ /* 0x000fe20008000000 */
[----:B------:R-:W-:Y:S01]  /*1ed0*/  UMOV UR33, 0x80000020 ;  /* 0x8000002000217882 */ /* 0x000fe20000000000 */
[----:B------:R-:W-:Y:S01]  /*1ee0*/  UMOV UR28, UR32 ;  /* 0x00000020001c7c82 */ /* 0x000fe20008000000 */
        /* <DEDUP_REMOVED lines=18> */
[----:B------:R-:W-:-:S02]  /*2010*/  WARPGROUP.DEPBAR.LE gsb0, 0x0 ;  /* 0x00008000000079c5 */ /* 0x000fc40000010000 */
[----:B------:R-:W-:-:S06]  /*2020*/  WARPGROUP.ARRIVE ;  /* 0x00000000000079c5 */ /* 0x000fcc0000000000 */
[----:B------:R-:W-:Y:S01]  /*2030*/  HGMMA.64x16x16.F32.BF16 R32, gdesc[UR32], RZ, !UPT, gsb0 ;  /* 0x00200000202079f0 */ /* 0x000fe2000c0018ff */
[----:B------:R-:W-:Y:S02]  /*2040*/  UMOV UR33, UR41 ;  /* 0x0000002900217c82 */ /* 0x000fe40008000000 */
[----:B------:R-:W-:Y:S02]  /*2050*/  WARPGROUP.DEPBAR.LE gsb0, 0x0 ;  /* 0x00008000000079c5 */ /* 0x000fe40000010000 */
[----:B------:R-:W-:-:S06]  /*2060*/  WARPGROUP.ARRIVE ;  /* 0x00000000000079c5 */ /* 0x000fcc0000000000 */
[----:B------:R-:W-:Y:S01]  /*2070*/  HGMMA.64x16x16.F32.BF16 R56, gdesc[UR28], RZ, !UPT, gsb0 ;  /* 0x002000001c3879f0 */ /* 0x000fe2000c0018ff */
[----:B------:R-:W-:Y:S01]  /*2080*/  UMOV UR28, UR40 ;  /* 0x00000028001c7c82 */ /* 0x000fe20008000000 */
[----:B------:R-:W-:Y:S01]  /*2090*/  UMOV UR29, UR41 ;  /* 0x00000029001d7c82 */ /* 0x000fe20008000000 */
[----:B------:R-:W-:Y:S02]  /*20a0*/  WARPGROUP.DEPBAR.LE gsb0, 0x0 ;  /* 0x00008000000079c5 */ /* 0x000fe40000010000 */
[----:B------:R-:W-:-:S06]  /*20b0*/  WARPGROUP.ARRIVE ;  /* 0x00000000000079c5 */ /* 0x000fcc0000000000 */
[----:B------:R-:W-:Y:S01]  /*20c0*/  HGMMA.64x16x16.F32.BF16 R80, gdesc[UR24], RZ, !UPT, gsb0 ;  /* 0x00200000185079f0 */ /* 0x000fe2000c0018ff */
[----:B------:R-:W-:Y:S01]  /*20d0*/  UMOV UR24, UR40 ;  /* 0x0000002800187c82 */ /* 0x000fe20008000000 */
[----:B------:R-:W-:Y:S01]  /*20e0*/  UMOV UR25, UR41 ;  /* 0x0000002900197c82 */ /* 0x000fe20008000000 */
[----:B------:R-:W-:Y:S01]  /*20f0*/  MOV R7, UR24 ;  /* 0x0000001800077c02 */ /* 0x000fe20008000f00 */
[----:B------:R-:W-:Y:S01]  /*2100*/  UMOV UR24, UR58 ;  /* 0x0000003a00187c82 */ /* 0x000fe20008000000 */
[----:B------:R-:W-:Y:S01]  /*2110*/  MOV R8, UR25 ;  /* 0x0000001900087c02 */ /* 0x000fe20008000f00 */
        /* <DEDUP_REMOVED lines=8> */
[----:B------:R-:W-:Y:S01]  /*21a0*/  UMOV UR4, UR8 ;  /* 0x0000000800047c82 */ /* 0x000fe20008000000 */
[----:B------:R-:W-:Y:S01]  /*21b0*/  UMOV UR8, UR32 ;  /* 0x0000002000087c82 */ /* 0x000fe20008000000 */
[----:B------:R-:W-:Y:S01]  /*21c0*/  UMOV UR32, UR40 ;  /* 0x0000002800207c82 */ /* 0x000fe20008000000 */
[----:B------:R-:W-:Y:S01]  /*21d0*/  UMOV UR5, 0x80000020 ;  /* 0x8000002000057882 */ /* 0x000fe20000000000 */
        /* <DEDUP_REMOVED lines=10> */
[----:B------:R-:W-:Y:S01]  /*2280*/  UMOV UR10, UR6 ;  /* 0x00000006000a7c82 */ /* 0x000fe20008000000 */
        /* <DEDUP_REMOVED lines=18> */
[----:B------:R-:W-:Y:S01]  /*23b0*/  UMOV UR19, 0x80000020 ;  /* 0x8000002000137882 */ /* 0x000fe20000000000 */
[----:B------:R-:W-:Y:S01]  /*23c0*/  UMOV UR23, 0x80000020 ;  /* 0x8000002000177882 */ /* 0x000fe20000000000 */
[----:B------:R-:W-:Y:S01]  /*23d0*/  UMOV UR48, UR4 ;  /* 0x0000000400307c82 */ /* 0x000fe20008000000 */
[----:B------:R-:W-:Y:S01]  /*23e0*/  UMOV UR49, UR5 ;  /* 0x0000000500317c82 */ /* 0x000fe20008000000 */
[----:B------:R-:W-:Y:S02]  /*23f0*/  WARPGROUP.DEPBAR.LE gsb0, 0x0 ;  /* 0x00008000000079c5 */ /* 0x000fe40000010000 */
[----:B------:R-:W-:Y:S01]  /*2400*/  IMAD.MOV.U32 R22, RZ, RZ, R96 ;  /* 0x000000ffff167224 */ /* 0x000fe200078e0060 */
[----:B------:R-:W-:Y:S01]  /*2410*/  MOV R21, R97 ;  /* 0x0000006100157202 */ /* 0x000fe20000000f00 */
[----:B------:R-:W-:Y:S02]  /*2420*/  IMAD.MOV.U32 R20, RZ, RZ, R98 ;  /* 0x000000ffff147224 */ /* 0x000fe400078e0062 */
[----:B------:R-:W-:-:S02]  /*2430*/  IMAD.MOV.U32 R19, RZ, RZ, R99 ;  /* 0x000000ffff137224 */ /* 0x000fc400078e0063 */
[----:B------:R-:W-:Y:S02]  /*2440*/  IMAD.MOV.U32 R15, RZ, RZ, R100 ;  /* 0x000000ffff0f7224 */ /* 0x000fe400078e0064 */
[----:B------:R-:W-:Y:S02]  /*2450*/  IMAD.MOV.U32 R14, RZ, RZ, R101 ;  /* 0x000000ffff0e7224 */ /* 0x000fe400078e0065 */
[----:B------:R-:W-:Y:S02]  /*2460*/  IMAD.MOV.U32 R13, RZ, RZ, R102 ;  /* 0x000000ffff0d7224 */ /* 0x000fe400078e0066 */
[----:B------:R-:W-:Y:S02]  /*2470*/  IMAD.MOV.U32 R12, RZ, RZ, R103 ;  /* 0x000000ffff0c7224 */ /* 0x000fe400078e0067 */
[----:B------:R-:W-:-:S06]  /*2480*/  WARPGROUP.ARRIVE ;  /* 0x00000000000079c5 */ /* 0x000fcc0000000000 */
[----:B------:R-:W-:Y:S01]  /*2490*/  HGMMA.64x16x16.F32.BF16 R96, gdesc[UR44], RZ, !UPT, gsb0 ;  /* 0x002000002c6079f0 */ /* 0x000fe2000c0018ff */
[----:B------:R-:W-:Y:S01]  /*24a0*/  UMOV UR47, UR39 ;  /* 0x00000027002f7c82 */ /* 0x000fe20008000000 */
[----:B------:R-:W-:Y:S01]  /*24b0*/  UMOV UR39, UR11 ;  /* 0x0000000b00277c82 */ /* 0x000fe20008000000 */
[----:B------:R-:W-:Y:S01]  /*24c0*/  UMOV UR11, UR7 ;  /* 0x00000007000b7c82 */ /* 0x000fe20008000000 */
[----:B------:R-:W-:Y:S01]  /*24d0*/  UMOV UR7, 0x80000020 ;  /* 0x8000002000077882 */ /* 0x000fe20000000000 */
[----:B------:R-:W-:Y:S01]  /*24e0*/  UMOV UR44, UR4 ;  /* 0x00000004002c7c82 */ /* 0x000fe20008000000 */
[----:B------:R-:W-:Y:S01]  /*24f0*/  UMOV UR45, UR5 ;  /* 0x00000005002d7c82 */ /* 0x000fe20008000000 */
[----:B------:R-:W-:Y:S02]  /*2500*/  WARPGROUP.DEPBAR.LE gsb0, 0x0 ;  /* 0x00008000000079c5 */ /* 0x000fe40000010000 */
[----:B------:R-:W-:Y:S01]  /*2510*/  IMAD.MOV.U32 R146, RZ, RZ, R97 ;  /* 0x000000ffff927224 */ /* 0x000fe200078e0061 */
[----:B------:R-:W-:Y:S01]  /*2520*/  MOV R145, R98 ;  /* 0x0000006200917202 */ /* 0x000fe20000000f00 */
[----:B------:R-:W-:-:S02]  /*2530*/  IMAD.MOV.U32 R144, RZ, RZ, R96 ;  /* 0x000000ffff907224 */ /* 0x000fc400078e0060 */
[----:B------:R-:W-:Y:S02]  /*2540*/  IMAD.MOV.U32 R235, RZ, RZ, R99 ;  /* 0x000000ffffeb7224 */ /* 0x000fe400078e0063 */
        /* <DEDUP_REMOVED lines=8> */
[----:B------:R-:W-:Y:S02]  /*25d0*/  WARPGROUP.DEPBAR.LE gsb0, 0x0 ;  /* 0x00008000000079c5 */ /* 0x000fe40000010000 */
[----:B------:R-:W-:Y:S01]  /*25e0*/  WARPGROUP.ARRIVE ;  /* 0x00000000000079c5 */ /* 0x000fe20000000000 */
[----:B------:R-:W-:Y:S01]  /*25f0*/  IMAD.MOV.U32 R127, RZ, RZ, R97 ;  /* 0x000000ffff7f7224 */ /* 0x000fe200078e0061 */
[----:B------:R-:W-:Y:S01]  /*2600*/  MOV R126, R98 ;  /* 0x00000062007e7202 */ /* 0x000fe20000000f00 */
[----:B------:R-:W-:Y:S02]  /*2610*/  IMAD.MOV.U32 R125, RZ, RZ, R99 ;  /* 0x000000ffff7d7224 */ /* 0x000fe400078e0063 */
[----:B------:R-:W-:Y:S01]  /*2620*/  IMAD.MOV.U32 R124, RZ, RZ, R100 ;  /* 0x000000ffff7c7224 */ /* 0x000fe200078e0064 */
[----:B------:R-:W-:Y:S01]  /*2630*/  HGMMA.64x16x16.F32.BF16 R168, gdesc[UR40], RZ, !UPT, gsb0 ;  /* 0x0020000028a879f0 */ /* 0x000fe2000c0018ff */
[----:B------:R-:W-:Y:S01]  /*2640*/  IMAD.MOV.U32 R123, RZ, RZ, R101 ;  /* 0x000000ffff7b7224 */ /* 0x000fe200078e0065 */
[----:B------:R-:W-:Y:S01]  /*2650*/  UMOV UR40, UR4 ;  /* 0x0000000400287c82 */ /* 0x000fe20008000000 */
[----:B------:R-:W-:Y:S01]  /*2660*/  IMAD.MOV.U32 R122, RZ, RZ, R102 ;  /* 0x000000ffff7a7224 */ /* 0x000fe200078e0066 */
[----:B------:R-:W-:Y:S01]  /*2670*/  UMOV UR41, UR5 ;  /* 0x0000000500297c82 */ /* 0x000fe20008000000 */
[----:B------:R-:W-:-:S02]  /*2680*/  IMAD.MOV.U32 R121, RZ, RZ, R103 ;  /* 0x000000ffff797224 */ /* 0x000fc400078e0067 */
[----:B------:R-:W-:Y:S01]  /*2690*/  IMAD.MOV.U32 R120, RZ, RZ, R96 ;  /* 0x000000ffff787224 */ /* 0x000fe200078e0060 */
        /* <DEDUP_REMOVED lines=8> */
[----:B------:R-:W-:Y:S01]  /*2720*/  UMOV UR43, 0x80000020 ;  /* 0x80000020002b7882 */ /* 0x000fe20000000000 */
[----:B------:R-:W-:Y:S01]  /*2730*/  IMAD.MOV.U32 R98, RZ, RZ, R174 ;  /* 0x000000ffff627224 */ /* 0x000fe200078e00ae */
[----:B------:R-:W-:Y:S01]  /*2740*/  UMOV UR51, 0x80000020 ;  /* 0x8000002000337882 */ /* 0x000fe20000000000 */
[----:B------:R-:W-:Y:S01]  /*2750*/  IMAD.MOV.U32 R97, RZ, RZ, R175 ;  /* 0x000000ffff617224 */ /* 0x000fe200078e00af */
[----:B------:R-:W-:Y:S01]  /*2760*/  UMOV UR56, UR4 ;  /* 0x0000000400387c82 */ /* 0x000fe20008000000 */
[----:B------:R-:W-:Y:S01]  /*2770*/  IMAD.MOV.U32 R96, RZ, RZ, R168 ;  /* 0x000000ffff607224 */ /* 0x000fe200078e00a8 */
[----:B------:R-:W-:Y:S01]  /*2780*/  UMOV UR57, UR5 ;  /* 0x0000000500397c82 */ /* 0x000fe20008000000 */
[----:B------:R-:W-:-:S02]  /*2790*/  WARPGROUP.DEPBAR.LE gsb0, 0x0 ;  /* 0x00008000000079c5 */ /* 0x000fc40000010000 */
[----:B------:R-:W-:Y:S01]  /*27a0*/  WARPGROUP.ARRIVE ;  /* 0x00000000000079c5 */ /* 0x000fe20000000000 */
[----:B------:R0:W-:Y:S04]  /*27b0*/  STL.64 [R1+0x158], R222 ;  /* 0x000158de01007387 */ /* 0x0001e80000100a00 */
[----:B------:R1:W-:Y:S01]  /*27c0*/  STL.64 [R1+0x150], R220 ;  /* 0x000150dc01007387 */ /* 0x0003e20000100a00 */
[----:B------:R-:W-:Y:S01]  /*27d0*/  HGMMA.64x16x16.F32.BF16 R192, gdesc[UR52], RZ, !UPT, gsb0 ;  /* 0x0020000034c079f0 */ /* 0x000fe2000c0018ff */
[----:B------:R-:W-:Y:S01]  /*27e0*/  UMOV UR52, UR4 ;  /* 0x0000000400347c82 */ /* 0x000fe20008000000 */
[----:B------:R-:W-:Y:S01]  /*27f0*/  UMOV UR53, UR5 ;  /* 0x0000000500357c82 */ /* 0x000fe20008000000 */
[----:B------:R2:W-:Y:S04]  /*2800*/  STL.64 [R1+0x148], R218 ;  /* 0x000148da01007387 */ /* 0x0005e80000100a00 */
[----:B------:R3:W-:Y:S01]  /*2810*/  STL.64 [R1+0x140], R216 ;  /* 0x000140d801007387 */ /* 0x0007e20000100a00 */
[----:B0-----:R-:W-:Y:S01]  /*2820*/  IMAD.MOV.U32 R222, RZ, RZ, R98 ;  /* 0x000000ffffde7224 */ /* 0x001fe200078e0062 */
[----:B------:R-:W-:Y:S01]  /*2830*/  MOV R223, R97 ;  /* 0x0000006100df7202 */ /* 0x000fe20000000f00 */
[----:B-1----:R-:W-:-:S02]  /*2840*/  IMAD.MOV.U32 R220, RZ, RZ, R100 ;  /* 0x000000ffffdc7224 */ /* 0x002fc400078e0064 */
[----:B------:R-:W-:Y:S02]  /*2850*/  IMAD.MOV.U32 R221, RZ, RZ, R99 ;  /* 0x000000ffffdd7224 */ /* 0x000fe400078e0063 */
[----:B--2---:R-:W-:Y:S02]  /*2860*/  IMAD.MOV.U32 R218, RZ, RZ, R102 ;  /* 0x000000ffffda7224 */ /* 0x004fe400078e0066 */
[----:B------:R-:W-:Y:S02]  /*2870*/  IMAD.MOV.U32 R219, RZ, RZ, R101 ;  /* 0x000000ffffdb7224 */ /* 0x000fe400078e0065 */
[----:B---3--:R-:W-:Y:S02]  /*2880*/  IMAD.MOV.U32 R217, RZ, RZ, R103 ;  /* 0x000000ffffd97224 */ /* 0x008fe400078e0067 */
[----:B------:R-:W-:Y:S01]  /*2890*/  IMAD.MOV.U32 R216, RZ, RZ, R96 ;  /* 0x000000ffffd87224 */ /* 0x000fe200078e0060 */
[----:B------:R-:W-:Y:S02]  /*28a0*/  WARPGROUP.DEPBAR.LE gsb0, 0x0 ;  /* 0x00008000000079c5 */ /* 0x000fe40000010000 */
[----:B------:R-:W-:Y:S01]  /*28b0*/  WARPGROUP.ARRIVE ;  /* 0x00000000000079c5 */ /* 0x000fe20000000000 */
[----:B------:R0:W-:Y:S04]  /*28c0*/  STL.64 [R1+0x178], R198 ;  /* 0x000178c601007387 */ /* 0x0001e80000100a00 */
[----:B------:R1:W-:Y:S01]  /*28d0*/  STL.64 [R1+0x170], R196 ;  /* 0x000170c401007387 */ /* 0x0003e20000100a00 */
[----:B------:R-:W-:Y:S01]  /*28e0*/  HGMMA.64x16x16.F32.BF16 R168, gdesc[UR12], RZ, !UPT, gsb0 ;  /* 0x002000000ca879f0 */ /* 0x000fe2000c0018ff */
[----:B------:R-:W-:Y:S01]  /*28f0*/  UMOV UR55, 0x80000020 ;  /* 0x8000002000377882 */ /* 0x000fe20000000000 */
[----:B------:R-:W-:Y:S01]  /*2900*/  UMOV UR59, 0x80000020 ;  /* 0x80000020003b7882 */ /* 0x000fe20000000000 */
[----:B------:R2:W-:Y:S01]  /*2910*/  STL.64 [R1+0x168], R194 ;  /* 0x000168c201007387 */ /* 0x0005e20000100a00 */
[----:B------:R-:W-:Y:S01]  /*2920*/  UMOV UR12, UR4 ;  /* 0x00000004000c7c82 */ /* 0x000fe20008000000 */
[----:B------:R-:W-:-:S02]  /*2930*/  UMOV UR13, UR5 ;  /* 0x00000005000d7c82 */ /* 0x000fc40008000000 */
[----:B------:R3:W-:Y:S01]  /*2940*/  STL.64 [R1+0x160], R192 ;  /* 0x000160c001007387 */ /* 0x0007e20000100a00 */
[----:B0-----:R-:W-:Y:S01]  /*2950*/  IMAD.MOV.U32 R198, RZ, RZ, R122 ;  /* 0x000000ffffc67224 */ /* 0x001fe200078e007a */
[----:B------:R-:W-:Y:S01]  /*2960*/  MOV R199, R121 ;  /* 0x0000007900c77202 */ /* 0x000fe20000000f00 */
[----:B-1----:R-:W-:Y:S02]  /*2970*/  IMAD.MOV.U32 R196, RZ, RZ, R124 ;  /* 0x000000ffffc47224 */ /* 0x002fe400078e007c */
[----:B------:R-:W-:Y:S02]  /*2980*/  IMAD.MOV.U32 R197, RZ, RZ, R123 ;  /* 0x000000ffffc57224 */ /* 0x000fe400078e007b */
[----:B--2---:R-:W-:Y:S02]  /*2990*/  IMAD.MOV.U32 R194, RZ, RZ, R126 ;  /* 0x000000ffffc27224 */ /* 0x004fe400078e007e */
[----:B------:R-:W-:Y:S02]  /*29a0*/  IMAD.MOV.U32 R195, RZ, RZ, R125 ;  /* 0x000000ffffc37224 */ /* 0x000fe400078e007d */
[----:B---3--:R-:W-:-:S02]  /*29b0*/  IMAD.MOV.U32 R193, RZ, RZ, R127 ;  /* 0x000000ffffc17224 */ /* 0x008fc400078e007f */
[----:B------:R-:W-:Y:S01]  /*29c0*/  IMAD.MOV.U32 R192, RZ, RZ, R120 ;  /* 0x000000ffffc07224 */ /* 0x000fe200078e0078 */
[----:B------:R-:W-:Y:S02]  /*29d0*/  WARPGROUP.DEPBAR.LE gsb0, 0x0 ;  /* 0x00008000000079c5 */ /* 0x000fe40000010000 */
[----:B------:R0:W-:Y:S04]  /*29e0*/  STL.64 [R1+0x198], R174 ;  /* 0x000198ae01007387 */ /* 0x0001e80000100a00 */
[----:B------:R1:W-:Y:S04]  /*29f0*/  STL.64 [R1+0x190], R172 ;  /* 0x000190ac01007387 */ /* 0x0003e80000100a00 */
[----:B------:R-:W-:Y:S01]  /*2a00*/  STL.64 [R1+0x188], R170 ;  /* 0x000188aa01007387 */ /* 0x000fe20000100a00 */
[----:B0-----:R-:W-:Y:S01]  /*2a10*/  IMAD.MOV.U32 R174, RZ, RZ, R146 ;  /* 0x000000ffffae7224 */ /* 0x001fe200078e0092 */
[----:B------:R-:W-:-:S02]  /*2a20*/  MOV R175, R145 ;  /* 0x0000009100af7202 */ /* 0x000fc40000000f00 */
[----:B------:R0:W-:Y:S01]  /*2a30*/  STL.64 [R1+0x180], R168 ;  /* 0x000180a801007387 */ /* 0x0001e20000100a00 */
[----:B-1----:R-:W-:Y:S02]  /*2a40*/  IMAD.MOV.U32 R173, RZ, RZ, R144 ;  /* 0x000000ffffad7224 */ /* 0x002fe400078e0090 */
[----:B------:R-:W-:-:S06]  /*2a50*/  WARPGROUP.ARRIVE ;  /* 0x00000000000079c5 */ /* 0x000fcc0000000000 */
[----:B------:R-:W-:Y:S01]  /*2a60*/  HGMMA.64x16x16.F32.BF16 R144, gdesc[UR36], RZ, !UPT, gsb0 ;  /* 0x00200000249079f0 */ /* 0x000fe2000c0018ff */
[----:B------:R-:W-:Y:S01]  /*2a70*/  R2UR UR38, R4 ;  /* 0x00000000042672ca */ /* 0x000fe200000e0000 */
[----:B------:R-:W-:Y:S01]  /*2a80*/  UMOV UR15, 0x80000020 ;  /* 0x80000020000f7882 */ /* 0x000fe20000000000 */
[----:B0-----:R-:W-:Y:S01]  /*2a90*/  IMAD.MOV.U32 R168, RZ, RZ, R173 ;  /* 0x000000ffffa87224 */ /* 0x001fe200078e00ad */
[----:B------:R-:W-:Y:S01]  /*2aa0*/  R2UR UR39, R6 ;  /* 0x00000000062772ca */ /* 0x000fe200000e0000 */
[----:B------:R-:W-:Y:S01]  /*2ab0*/  IMAD.MOV.U32 R169, RZ, RZ, R174 ;  /* 0x000000ffffa97224 */ /* 0x000fe200078e00ae */
[----:B------:R-:W-:Y:S01]  /*2ac0*/  R2UR UR37, R3 ;  /* 0x00000000032572ca */ /* 0x000fe200000e0000 */
[----:B------:R-:W-:Y:S01]  /*2ad0*/  IMAD.MOV.U32 R170, RZ, RZ, R175 ;  /* 0x000000ffffaa7224 */ /* 0x000fe200078e00af */
[----:B------:R-:W-:-:S06]  /*2ae0*/  R2UR UR36, R0 ;  /* 0x00000000002472ca */ /* 0x000fcc00000e0000 */
[----:B------:R-:W-:Y:S02]  /*2af0*/  UIADD3 UR14, UR38, 0x2, URZ ;  /* 0x00000002260e7890 */ /* 0x000fe4000fffe03f */
[----:B------:R-:W-:Y:S02]  /*2b00*/  UIADD3 UR18, UR38, 0x42, URZ ;  /* 0x0000004226127890 */ /* 0x000fe4000fffe03f */
[----:B------:R-:W-:-:S03]  /*2b10*/  UIADD3 UR22, UR38, 0x82, URZ ;  /* 0x0000008226167890 */ /* 0x000fc6000fffe03f */
[----:B------:R-:W-:Y:S01]  /*2b20*/  UMOV UR6, UR14 ;  /* 0x0000000e00067c82 */ /* 0x000fe20008000000 */
[----:B------:R-:W-:Y:S02]  /*2b30*/  WARPGROUP.DEPBAR.LE gsb0, 0x0 ;  /* 0x00008000000079c5 */ /* 0x000fe40000010000 */
[----:B------:R-:W-:Y:S01]  /*2b40*/  WARPGROUP.ARRIVE ;  /* 0x00000000000079c5 */ /* 0x000fe20000000000 */
[----:B------:R0:W-:Y:S04]  /*2b50*/  STL.64 [R1+0x1b8], R150 ;  /* 0x0001b89601007387 */ /* 0x0001e80000100a00 */
[----:B------:R1:W-:Y:S01]  /*2b60*/  STL.64 [R1+0x1b0], R148 ;  /* 0x0001b09401007387 */ /* 0x0003e20000100a00 */
[----:B------:R-:W-:Y:S01]  /*2b70*/  HGMMA.64x16x16.F32.BF16 R120, gdesc[UR24], RZ, !UPT, gsb0 ;  /* 0x00200000187879f0 */ /* 0x000fe2000c0018ff */
[----:B------:R-:W-:-:S02]  /*2b80*/  R2UR UR27, R10 ;  /* 0x000000000a1b72ca */ /* 0x000fc400000e0000 */
[----:B------:R-:W-:Y:S01]  /*2b90*/  R2UR UR26, R9 ;  /* 0x00000000091a72ca */ /* 0x000fe200000e0000 */
[----:B------:R2:W-:Y:S01]  /*2ba0*/  STL.64 [R1+0x1a8], R146 ;  /* 0x0001a89201007387 */ /* 0x0005e20000100a00 */
[----:B------:R-:W-:Y:S02]  /*2bb0*/  R2UR UR25, R8 ;  /* 0x00000000081972ca */ /* 0x000fe400000e0000 */
[----:B------:R-:W-:Y:S01]  /*2bc0*/  R2UR UR24, R7 ;  /* 0x00000000071872ca */ /* 0x000fe200000e0000 */
[----:B------:R3:W-:Y:S01]  /*2bd0*/  STL.64 [R1+0x1a0], R144 ;  /* 0x0001a09001007387 */ /* 0x0007e20000100a00 */
[----:B0-----:R-:W-:Y:S01]  /*2be0*/  MOV R150, R25 ;  /* 0x0000001900967202 */ /* 0x001fe20000000f00 */
[----:B------:R-:W-:Y:S02]  /*2bf0*/  IMAD.MOV.U32 R151, RZ, RZ, R24 ;  /* 0x000000ffff977224 */ /* 0x000fe400078e0018 */
[----:B-1----:R-:W-:Y:S02]  /*2c00*/  IMAD.MOV.U32 R148, RZ, RZ, R27 ;  /* 0x000000ffff947224 */ /* 0x002fe400078e001b */
[----:B------:R-:W-:-:S02]  /*2c10*/  IMAD.MOV.U32 R149, RZ, RZ, R26 ;  /* 0x000000ffff957224 */ /* 0x000fc400078e001a */
[----:B--2---:R-:W-:Y:S02]  /*2c20*/  IMAD.MOV.U32 R146, RZ, RZ, R29 ;  /* 0x000000ffff927224 */ /* 0x004fe400078e001d */
[----:B------:R-:W-:Y:S02]  /*2c30*/  IMAD.MOV.U32 R147, RZ, RZ, R28 ;  /* 0x000000ffff937224 */ /* 0x000fe400078e001c */
[----:B---3--:R-:W-:Y:S02]  /*2c40*/  IMAD.MOV.U32 R144, RZ, RZ, R31 ;  /* 0x000000ffff907224 */ /* 0x008fe400078e001f */
[----:B------:R-:W-:Y:S01]  /*2c50*/  IMAD.MOV.U32 R145, RZ, RZ, R30 ;  /* 0x000000ffff917224 */ /* 0x000fe200078e001e */
        /* <DEDUP_REMOVED lines=12> */
[----:B------:R-:W-:Y:S02]  /*2d20*/  UIADD3 UR42, UR38, 0xc2, URZ ;  /* 0x000000c2262a7890 */ /* 0x000fe4000fffe03f */
[----:B------:R-:W-:Y:S01]  /*2d30*/  UIADD3 UR46, UR38, 0x102, URZ ;  /* 0x00000102262e7890 */ /* 0x000fe2000fffe03f */
[----:B------:R-:W-:Y:S01]  /*2d40*/  UMOV UR35, UR47 ;  /* 0x0000002f00237c82 */ /* 0x000fe20008000000 */
[----:B------:R-:W-:Y:S02]  /*2d50*/  WARPGROUP.DEPBAR.LE gsb0, 0x0 ;  /* 0x00008000000079c5 */ /* 0x000fe40000010000 */
[----:B------:R-:W-:-:S06]  /*2d60*/  WARPGROUP.ARRIVE ;  /* 0x00000000000079c5 */ /* 0x000fcc0000000000 */
[----:B------:R-:W-:Y:S03]  /*2d70*/  HGMMA.64x16x16.F32.BF16 R184, gdesc[UR4], R184, gsb0 ;  /* 0x0020000004b879f0 */ /* 0x000fe600080018b8 */
[----:B------:R-:W-:Y:S02]  /*2d80*/  WARPGROUP.DEPBAR.LE gsb0, 0x0 ;  /* 0x00008000000079c5 */ /* 0x000fe40000010000 */
[----:B------:R-:W-:Y:S01]  /*2d90*/  WARPGROUP.ARRIVE ;  /* 0x00000000000079c5 */ /* 0x000fe20000000000 */
[----:B------:R-:W-:Y:S04]  /*2da0*/  STL.64 [R1+0xc0], R184 ;  /* 0x0000c0b801007387 */ /* 0x000fe80000100a00 */
[----:B------:R-:W-:Y:S01]  /*2db0*/  STL.64 [R1+0xc8], R186 ;  /* 0x0000c8ba01007387 */ /* 0x000fe20000100a00 */
[----:B------:R-:W-:Y:S03]  /*2dc0*/  HGMMA.64x16x16.F32.BF16 R208, gdesc[UR16], R208, gsb0 ;  /* 0x0020000010d079f0 */ /* 0x000fe600080018d0 */
[----:B------:R-:W-:Y:S04]  /*2dd0*/  STL.64 [R1+0xd0], R188 ;  /* 0x0000d0bc01007387 */ /* 0x000fe80000100a00 */
[----:B------:R0:W-:Y:S04]  /*2de0*/  STL.64 [R1+0xd8], R190 ;  /* 0x0000d8be01007387 */ /* 0x0001e80000100a00 */
[----:B0-----:R-:W2:Y:S04]  /*2df0*/  LDL.LU.64 R190, [R1+0x1f8] ;  /* 0x0001f80001be7983 */ /* 0x001ea80000300a00 */
[----:B------:R-:W2:Y:S04]  /*2e00*/  LDL.LU.64 R188, [R1+0x1f0] ;  /* 0x0001f00001bc7983 */ /* 0x000ea80000300a00 */
[----:B------:R-:W2:Y:S04]  /*2e10*/  LDL.LU.64 R186, [R1+0x1e8] ;  /* 0x0001e80001ba7983 */ /* 0x000ea80000300a00 */
[----:B------:R-:W2:Y:S01]  /*2e20*/  LDL.LU.64 R184, [R1+0x1e0] ;  /* 0x0001e00001b87983 */ /* 0x000ea20000300a00 */
[----:B------:R-:W-:-:S03]  /*2e30*/  WARPGROUP.DEPBAR.LE gsb0, 0x0 ;  /* 0x00008000000079c5 */ /* 0x000fc60000010000 */
[----:B------:R-:W-:Y:S04]  /*2e40*/  STL.64 [R1+0x60], R208 ;  /* 0x000060d001007387 */ /* 0x000fe80000100a00 */
[----:B------:R-:W-:Y:S04]  /*2e50*/  STL.64 [R1+0x68], R210 ;  /* 0x000068d201007387 */ /* 0x000fe80000100a00 */
[----:B------:R-:W-:Y:S04]  /*2e60*/  STL.64 [R1+0x70], R212 ;  /* 0x000070d401007387 */ /* 0x000fe80000100a00 */
[----:B------:R0:W-:Y:S04]  /*2e70*/  STL.64 [R1+0x78], R214 ;  /* 0x000078d601007387 */ /* 0x0001e80000100a00 */
[----:B0-----:R-:W3:Y:S04]  /*2e80*/  LDL.LU.64 R214, [R1+0x1d8] ;  /* 0x0001d80001d67983 */ /* 0x001ee80000300a00 */
[----:B------:R-:W3:Y:S04]  /*2e90*/  LDL.LU.64 R212, [R1+0x1d0] ;  /* 0x0001d00001d47983 */ /* 0x000ee80000300a00 */
[----:B------:R-:W3:Y:S04]  /*2ea0*/  LDL.LU.64 R210, [R1+0x1c8] ;  /* 0x0001c80001d27983 */ /* 0x000ee80000300a00 */
[----:B------:R-:W3:Y:S01]  /*2eb0*/  LDL.LU.64 R208, [R1+0x1c0] ;  /* 0x0001c00001d07983 */ /* 0x000ee20000300a00 */
[----:B------:R-:W-:Y:S01]  /*2ec0*/  WARPGROUP.ARRIVE ;  /* 0x00000000000079c5 */ /* 0x000fe20000000000 */
[----:B------:R-:W-:Y:S01]  /*2ed0*/  UMOV UR47, 0x80000020 ;  /* 0x80000020002f7882 */ /* 0x000fe20000000000 */
[----:B------:R-:W-:Y:S01]  /*2ee0*/  UIADD3 UR50, UR38, 0x142, URZ ;  /* 0x0000014226327890 */ /* 0x000fe2000fffe03f */
[----:B------:R-:W-:Y:S01]  /*2ef0*/  IMAD.MOV.U32 R171, RZ, RZ, R235 ;  /* 0x000000ffffab7224 */ /* 0x000fe200078e00eb */
[----:B------:R-:W-:Y:S01]  /*2f00*/  UIADD3 UR54, UR38, 0x182, URZ ;  /* 0x0000018226367890 */ /* 0x000fe2000fffe03f */
[----:B------:R-:W-:Y:S01]  /*2f10*/  IMAD.MOV.U32 R172, RZ, RZ, R234 ;  /* 0x000000ffffac7224 */ /* 0x000fe200078e00ea */
[----:B------:R-:W-:Y:S01]  /*2f20*/  HGMMA.64x16x16.F32.BF16 R144, gdesc[UR20], R144, gsb0 ;  /* 0x00200000149079f0 */ /* 0x000fe20008001890 */
[----:B------:R-:W-:Y:S01]  /*2f30*/  UIADD3 UR58, UR38, 0x1c2, URZ ;  /* 0x000001c2263a7890 */ /* 0x000fe2000fffe03f */
[----:B------:R-:W-:Y:S01]  /*2f40*/  IMAD.MOV.U32 R173, RZ, RZ, R233 ;  /* 0x000000ffffad7224 */ /* 0x000fe200078e00e9 */
[----:B------:R-:W-:Y:S01]  /*2f50*/  UIADD3 UR14, UR38, 0x202, URZ ;  /* 0x00000202260e7890 */ /* 0x000fe2000fffe03f */
[----:B------:R-:W-:Y:S01]  /*2f60*/  MOV R174, R232 ;  /* 0x000000e800ae7202 */ /* 0x000fe20000000f00 */
[----:B------:R-:W-:Y:S01]  /*2f70*/  UIADD3 UR10, UR38, 0x242, URZ ;  /* 0x00000242260a7890 */ /* 0x000fe2000fffe03f */
[----:B------:R-:W-:Y:S01]  /*2f80*/  IMAD.MOV.U32 R175, RZ, RZ, R23 ;  /* 0x000000ffffaf7224 */ /* 0x000fe200078e0017 */
[----:B------:R-:W-:Y:S01]  /*2f90*/  UMOV UR8, UR4 ;  /* 0x0000000400087c82 */ /* 0x000fe20008000000 */
[----:B------:R-:W-:Y:S01]  /*2fa0*/  UMOV UR9, UR5 ;  /* 0x0000000500097c82 */ /* 0x000fe20008000000 */
[----:B------:R-:W-:Y:S01]  /*2fb0*/  UMOV UR11, 0x80000020 ;  /* 0x80000020000b7882 */ /* 0x000fe20000000000 */
[----:B------:R-:W-:Y:S01]  /*2fc0*/  UIADD3 UR26, UR38, 0x282, URZ ;  /* 0x00000282261a7890 */ /* 0x000fe2000fffe03f */
[----:B------:R-:W-:Y:S01]  /*2fd0*/  UMOV UR24, UR4 ;  /* 0x0000000400187c82 */ /* 0x000fe20008000000 */
[----:B------:R-:W-:Y:S01]  /*2fe0*/  UMOV UR25, UR5 ;  /* 0x0000000500197c82 */ /* 0x000fe20008000000 */
[----:B------:R-:W-:Y:S01]  /*2ff0*/  UMOV UR27, 0x80000020 ;  /* 0x80000020001b7882 */ /* 0x000fe20000000000 */
[----:B------:R-:W-:Y:S01]  /*3000*/  UMOV UR30, UR58 ;  /* 0x0000003a001e7c82 */ /* 0x000fe20008000000 */
[----:B------:R-:W-:Y:S01]  /*3010*/  UMOV UR31, UR59 ;  /* 0x0000003b001f7c82 */ /* 0x000fe20008000000 */
[----:B------:R-:W-:-:S02]  /*3020*/  WARPGROUP.DEPBAR.LE gsb0, 0x0 ;  /* 0x00008000000079c5 */ /* 0x000fc40000010000 */
[----:B------:R0:W-:Y:S04]  /*3030*/  STL.64 [R1], R144 ;  /* 0x0000009001007387 */ /* 0x0001e80000100a00 */
[----:B------:R1:W-:Y:S04]  /*3040*/  STL.64 [R1+0x8], R146 ;  /* 0x0000089201007387 */ /* 0x0003e80000100a00 */
[----:B------:R4:W-:Y:S04]  /*3050*/  STL.64 [R1+0x10], R148 ;  /* 0x0000109401007387 */ /* 0x0009e80000100a00 */
[----:B------:R4:W-:Y:S01]  /*3060*/  STL.64 [R1+0x18], R150 ;  /* 0x0000189601007387 */ /* 0x0009e20000100a00 */
[----:B0-----:R-:W-:-:S02]  /*3070*/  IMAD.MOV.U32 R144, RZ, RZ, R22 ;  /* 0x000000ffff907224 */ /* 0x001fc400078e0016 */
[----:B------:R-:W-:Y:S02]  /*3080*/  IMAD.MOV.U32 R145, RZ, RZ, R21 ;  /* 0x000000ffff917224 */ /* 0x000fe400078e0015 */
[----:B-1----:R-:W-:Y:S02]  /*3090*/  IMAD.MOV.U32 R146, RZ, RZ, R20 ;  /* 0x000000ffff927224 */ /* 0x002fe400078e0014 */
[----:B------:R-:W-:Y:S02]  /*30a0*/  IMAD.MOV.U32 R147, RZ, RZ, R19 ;  /* 0x000000ffff937224 */ /* 0x000fe400078e0013 */
[----:B----4-:R-:W-:Y:S02]  /*30b0*/  IMAD.MOV.U32 R148, RZ, RZ, R15 ;  /* 0x000000ffff947224 */ /* 0x010fe400078e000f */
[----:B------:R-:W-:Y:S01]  /*30c0*/  IMAD.MOV.U32 R149, RZ, RZ, R14 ;  /* 0x000000ffff957224 */ /* 0x000fe200078e000e */
[----:B------:R-:W-:Y:S01]  /*30d0*/  MOV R150, R13 ;  /* 0x0000000d00967202 */ /* 0x000fe20000000f00 */
[----:B------:R-:W-:Y:S01]  /*30e0*/  IMAD.MOV.U32 R151, RZ, RZ, R12 ;  /* 0x000000ffff977224 */ /* 0x000fe200078e000c */
[----:B---3--:R-:W-:-:S06]  /*30f0*/  WARPGROUP.ARRIVE ;  /* 0x00000000000079c5 */ /* 0x008fcc0000000000 */
[----:B------:R-:W-:Y:S03]  /*3100*/  HGMMA.64x16x16.F32.BF16 R208, gdesc[UR40], R208, gsb0 ;  /* 0x0020000028d079f0 */ /* 0x000fe600080018d0 */
[----:B------:R-:W-:Y:S02]  /*3110*/  WARPGROUP.DEPBAR.LE gsb0, 0x0 ;  /* 0x00008000000079c5 */ /* 0x000fe40000010000 */
[----:B--2---:R-:W-:-:S06]  /*3120*/  WARPGROUP.ARRIVE ;  /* 0x00000000000079c5 */ /* 0x004fcc0000000000 */
[----:B------:R-:W-:Y:S03]  /*3130*/  HGMMA.64x16x16.F32.BF16 R184, gdesc[UR44], R184, gsb0 ;  /* 0x002000002cb879f0 */ /* 0x000fe600080018b8 */
[----:B------:R-:W-:Y:S02]  /*3140*/  WARPGROUP.DEPBAR.LE gsb0, 0x0 ;  /* 0x00008000000079c5 */ /* 0x000fe40000010000 */
[----:B------:R-:W-:-:S06]  /*3150*/  WARPGROUP.ARRIVE ;  /* 0x00000000000079c5 */ /* 0x000fcc0000000000 */
        /* <DEDUP_REMOVED lines=9> */
[----:B------:R-:W-:Y:S01]  /*31f0*/  HGMMA.64x16x16.F32.BF16 R88, gdesc[UR12], R88, gsb0 ;  /* 0x002000000c5879f0 */ /* 0x000fe20008001858 */
[----:B------:R-:W-:Y:S02]  /*3200*/  UIADD3 UR12, UR35, 0x202, URZ ;  /* 0x00000202230c7890 */ /* 0x000fe4000fffe03f */
[----:B------:R-:W-:Y:S02]  /*3210*/  WARPGROUP.DEPBAR.LE gsb0, 0x0 ;  /* 0x00008000000079c5 */ /* 0x000fe40000010000 */
[----:B------:R-:W-:-:S06]  /*3220*/  WARPGROUP.ARRIVE ;  /* 0x00000000000079c5 */ /* 0x000fcc0000000000 */
[----:B------:R-:W-:Y:S03]  /*3230*/  HGMMA.64x16x16.F32.BF16 R64, gdesc[UR8], R64, gsb0 ;  /* 0x00200000084079f0 */ /* 0x000fe60008001840 */
[----:B------:R-:W-:Y:S02]  /*3240*/  WARPGROUP.DEPBAR.LE gsb0, 0x0 ;  /* 0x00008000000079c5 */ /* 0x000fe40000010000 */
[----:B------:R-:W-:-:S06]  /*3250*/  WARPGROUP.ARRIVE ;  /* 0x00000000000079c5 */ /* 0x000fcc0000000000 */
[----:B------:R-:W-:Y:S01]  /*3260*/  HGMMA.64x16x16.F32.BF16 R40, gdesc[UR24], R40, gsb0 ;  /* 0x00200000182879f0 */ /* 0x000fe20008001828 */
        /* <DEDUP_REMOVED lines=14> */
[----:B------:R-:W-:Y:S03]  /*3350*/  HGMMA.64x16x16.F32.BF16 R32, gdesc[UR24], R32, gsb0 ;  /* 0x00200000182079f0 */ /* 0x000fe60008001820 */
[----:B------:R-:W-:Y:S02]  /*3360*/  WARPGROUP.DEPBAR.LE gsb0, 0x0 ;  /* 0x00008000000079c5 */ /* 0x000fe40000010000 */
[----:B------:R-:W-:-:S06]  /*3370*/  WARPGROUP.ARRIVE ;  /* 0x00000000000079c5 */ /* 0x000fcc0000000000 */
[----:B------:R-:W-:Y:S01]  /*3380*/  HGMMA.64x16x16.F32.BF16 R56, gdesc[UR8], R56, gsb0 ;  /* 0x00200000083879f0 */ /* 0x000fe20008001838 */
[----:B------:R-:W-:Y:S01]  /*3390*/  UMOV UR4, UR24 ;  /* 0x0000001800047c82 */ /* 0x000fe20008000000 */
[----:B------:R-:W-:Y:S01]  /*33a0*/  UMOV UR5, UR25 ;  /* 0x0000001900057c82 */ /* 0x000fe20008000000 */
[----:B------:R-:W-:Y:S01]  /*33b0*/  UIADD3 UR8, UR35, 0x402, URZ ;  /* 0x0000040223087890 */ /* 0x000fe2000fffe03f */
[----:B------:R-:W-:Y:S02]  /*33c0*/  WARPGROUP.DEPBAR.LE gsb0, 0x0 ;  /* 0x00008000000079c5 */ /* 0x000fe40000010000 */
[----:B------:R-:W-:-:S06]  /*33d0*/  WARPGROUP.ARRIVE ;  /* 0x00000000000079c5 */ /* 0x000fcc0000000000 */
[----:B------:R-:W-:Y:S03]  /*33e0*/  HGMMA.64x16x16.F32.BF16 R80, gdesc[UR12], R80, gsb0 ;  /* 0x002000000c5079f0 */ /* 0x000fe60008001850 */
[----:B------:R-:W-:Y:S02]  /*33f0*/  WARPGROUP.DEPBAR.LE gsb0, 0x0 ;  /* 0x00008000000079c5 */ /* 0x000fe40000010000 */
[----:B------:R-:W-:-:S06]  /*3400*/  WARPGROUP.ARRIVE ;  /* 0x00000000000079c5 */ /* 0x000fcc0000000000 */
[----:B------:R-:W-:Y:S01]  /*3410*/  HGMMA.64x16x16.F32.BF16 R104, gdesc[UR28], R104, gsb0 ;  /* 0x002000001c6879f0 */ /* 0x000fe20008001868 */
[----:B------:R-:W-:Y:S01]  /*3420*/  UMOV UR28, UR24 ;  /* 0x00000018001c7c82 */ /* 0x000fe20008000000 */
[----:B------:R-:W-:Y:S01]  /*3430*/  UMOV UR29, UR25 ;  /* 0x00000019001d7c82 */ /* 0x000fe20008000000 */
[----:B------:R-:W-:Y:S01]  /*3440*/  UMOV UR30, UR54 ;  /* 0x00000036001e7c82 */ /* 0x000fe20008000000 */
[----:B------:R-:W-:Y:S01]  /*3450*/  UMOV UR31, UR55 ;  /* 0x00000037001f7c82 */ /* 0x000fe20008000000 */
        /* <DEDUP_REMOVED lines=31> */
[----:B------:R-:W-:Y:S01]  /*3650*/  WARPGROUP.ARRIVE ;  /* 0x00000000000079c5 */ /* 0x000fe20000000000 */
[----:B------:R-:W-:Y:S04]  /*3660*/  STL.64 [R1+0x40], R144 ;  /* 0x0000409001007387 */ /* 0x000fe80000100a00 */
[----:B------:R-:W-:Y:S01]  /*3670*/  STL.64 [R1+0x48], R146 ;  /* 0x0000489201007387 */ /* 0x000fe20000100a00 */
[----:B------:R-:W-:Y:S01]  /*3680*/  HGMMA.64x16x16.F32.BF16 R168, gdesc[UR4], R168, gsb0 ;  /* 0x0020000004a879f0 */ /* 0x000fe200080018a8 */
[----:B------:R-:W-:Y:S01]  /*3690*/  UMOV UR4, UR8 ;  /* 0x0000000800047c82 */ /* 0x000fe20008000000 */
[----:B------:R-:W-:Y:S01]  /*36a0*/  UMOV UR5, 0x80000020 ;  /* 0x8000002000057882 */ /* 0x000fe20000000000 */
[----:B------:R-:W-:Y:S01]  /*36b0*/  STL.64 [R1+0x50], R148 ;  /* 0x0000509401007387 */ /* 0x000fe20000100a00 */
[----:B------:R-:W-:-:S02]  /*36c0*/  WARPGROUP.DEPBAR.LE gsb0, 0x0 ;  /* 0x00008000000079c5 */ /* 0x000fc40000010000 */
[----:B------:R-:W-:Y:S01]  /*36d0*/  WARPGROUP.ARRIVE ;  /* 0x00000000000079c5 */ /* 0x000fe20000000000 */
[----:B------:R-:W-:Y:S01]  /*36e0*/  UMOV UR16, UR4 ;  /* 0x0000000400107c82 */ /* 0x000fe20008000000 */
[----:B------:R-:W-:Y:S01]  /*36f0*/  UMOV UR17, UR5 ;  /* 0x0000000500117c82 */ /* 0x000fe20008000000 */
[----:B------:R0:W-:Y:S03]  /*3700*/  STL.64 [R1+0x58], R150 ;  /* 0x0000589601007387 */ /* 0x0001e60000100a00 */
[----:B------:R-:W-:Y:S01]  /*3710*/  HGMMA.64x16x16.F32.BF16 R192, gdesc[UR4], R192, gsb0 ;  /* 0x0020000004c079f0 */ /* 0x000fe200080018c0 */
[----:B0-----:R-:W2:Y:S04]  /*3720*/  LDL.LU.64 R150, [R1+0x1b8] ;  /* 0x0001b80001967983 */ /* 0x001ea80000300a00 */
[----:B------:R-:W2:Y:S04]  /*3730*/  LDL.LU.64 R148, [R1+0x1b0] ;  /* 0x0001b00001947983 */ /* 0x000ea80000300a00 */
[----:B------:R-:W2:Y:S04]  /*3740*/  LDL.LU.64 R146, [R1+0x1a8] ;  /* 0x0001a80001927983 */ /* 0x000ea80000300a00 */
[----:B------:R-:W2:Y:S04]  /*3750*/  LDL.LU.64 R144, [R1+0x1a0] ;  /* 0x0001a00001907983 */ /* 0x000ea80000300a00 */
[----:B------:R-:W-:Y:S04]  /*3760*/  STL.64 [R1+0xa0], R168 ;  /* 0x0000a0a801007387 */ /* 0x000fe80000100a00 */
[----:B------:R-:W-:Y:S04]  /*3770*/  STL.64 [R1+0xa8], R170 ;  /* 0x0000a8aa01007387 */ /* 0x000fe80000100a00 */
[----:B------:R-:W-:Y:S04]  /*3780*/  STL.64 [R1+0xb0], R172 ;  /* 0x0000b0ac01007387 */ /* 0x000fe80000100a00 */
[----:B------:R0:W-:Y:S04]  /*3790*/  STL.64 [R1+0xb8], R174 ;  /* 0x0000b8ae01007387 */ /* 0x0001e80000100a00 */
[----:B0-----:R-:W3:Y:S01]  /*37a0*/  LDL.LU.64 R174, [R1+0x198] ;  /* 0x0001980001ae7983 */ /* 0x001ee20000300a00 */
[----:B------:R-:W-:-:S02]  /*37b0*/  WARPGROUP.DEPBAR.LE gsb0, 0x0 ;  /* 0x00008000000079c5 */ /* 0x000fc40000010000 */
[----:B------:R-:W-:Y:S01]  /*37c0*/  WARPGROUP.ARRIVE ;  /* 0x00000000000079c5 */ /* 0x000fe20000000000 */
[----:B------:R-:W3:Y:S04]  /*37d0*/  LDL.LU.64 R172, [R1+0x190] ;  /* 0x0001900001ac7983 */ /* 0x000ee80000300a00 */
[----:B------:R-:W3:Y:S01]  /*37e0*/  LDL.LU.64 R170, [R1+0x188] ;  /* 0x0001880001aa7983 */ /* 0x000ee20000300a00 */
[----:B------:R-:W-:Y:S03]  /*37f0*/  HGMMA.64x16x16.F32.BF16 R216, gdesc[UR16], R216, gsb0 ;  /* 0x0020000010d879f0 */ /* 0x000fe600080018d8 */
[----:B------:R-:W3:Y:S04]  /*3800*/  LDL.LU.64 R168, [R1+0x180] ;  /* 0x0001800001a87983 */ /* 0x000ee80000300a00 */
[----:B------:R-:W-:Y:S04]  /*3810*/  STL.64 [R1+0x80], R192 ;  /* 0x000080c001007387 */ /* 0x000fe80000100a00 */
[----:B------:R-:W-:Y:S04]  /*3820*/  STL.64 [R1+0x88], R194 ;  /* 0x000088c201007387 */ /* 0x000fe80000100a00 */
[----:B------:R-:W-:Y:S04]  /*3830*/  STL.64 [R1+0x90], R196 ;  /* 0x000090c401007387 */ /* 0x000fe80000100a00 */
[----:B------:R0:W-:Y:S04]  /*3840*/  STL.64 [R1+0x98], R198 ;  /* 0x000098c601007387 */ /* 0x0001e80000100a00 */
[----:B0-----:R-:W4:Y:S04]  /*3850*/  LDL.LU.64 R198, [R1+0x178] ;  /* 0x0001780001c67983 */ /* 0x001f280000300a00 */
[----:B------:R-:W4:Y:S04]  /*3860*/  LDL.LU.64 R196, [R1+0x170] ;  /* 0x0001700001c47983 */ /* 0x000f280000300a00 */
[----:B------:R-:W4:Y:S04]  /*3870*/  LDL.LU.64 R194, [R1+0x168] ;  /* 0x0001680001c27983 */ /* 0x000f280000300a00 */
[----:B------:R-:W4:Y:S01]  /*3880*/  LDL.LU.64 R192, [R1+0x160] ;  /* 0x0001600001c07983 */ /* 0x000f220000300a00 */
[----:B------:R-:W-:-:S03]  /*3890*/  WARPGROUP.DEPBAR.LE gsb0, 0x0 ;  /* 0x00008000000079c5 */ /* 0x000fc60000010000 */
[----:B------:R-:W-:Y:S04]  /*38a0*/  STL.64 [R1+0x20], R216 ;  /* 0x000020d801007387 */ /* 0x000fe80000100a00 */
[----:B------:R-:W-:Y:S04]  /*38b0*/  STL.64 [R1+0x28], R218 ;  /* 0x000028da01007387 */ /* 0x000fe80000100a00 */
[----:B------:R-:W-:Y:S04]  /*38c0*/  STL.64 [R1+0x30], R220 ;  /* 0x000030dc01007387 */ /* 0x000fe80000100a00 */
[----:B------:R0:W-:Y:S04]  /*38d0*/  STL.64 [R1+0x38], R222 ;  /* 0x000038de01007387 */ /* 0x0001e80000100a00 */
[----:B0-----:R-:W2:Y:S04]  /*38e0*/  LDL.LU.64 R222, [R1+0x158] ;  /* 0x0001580001de7983 */ /* 0x001ea80000300a00 */
[----:B------:R-:W2:Y:S04]  /*38f0*/  LDL.LU.64 R220, [R1+0x150] ;  /* 0x0001500001dc7983 */ /* 0x000ea80000300a00 */
[----:B------:R-:W2:Y:S04]  /*3900*/  LDL.LU.64 R218, [R1+0x148] ;  /* 0x0001480001da7983 */ /* 0x000ea80000300a00 */
[----:B------:R-:W2:Y:S01]  /*3910*/  LDL.LU.64 R216, [R1+0x140] ;  /* 0x0001400001d87983 */ /* 0x000ea20000300a00 */
        /* <DEDUP_REMOVED lines=18> */
[----:B--2---:R-:W-:-:S06]  /*3a40*/  WARPGROUP.ARRIVE ;  /* 0x00000000000079c5 */ /* 0x004fcc0000000000 */
[----:B------:R-:W-:Y:S03]  /*3a50*/  HGMMA.64x16x16.F32.BF16 R216, gdesc[UR20], R216, gsb0 ;  /* 0x0020000014d879f0 */ /* 0x000fe600080018d8 */
[----:B------:R-:W-:Y:S02]  /*3a60*/  WARPGROUP.DEPBAR.LE gsb0, 0x0 ;  /* 0x00008000000079c5 */ /* 0x000fe40000010000 */
[----:B----4-:R-:W-:-:S06]  /*3a70*/  WARPGROUP.ARRIVE ;  /* 0x00000000000079c5 */ /* 0x010fcc0000000000 */
[----:B------:R-:W-:Y:S03]  /*3a80*/  HGMMA.64x16x16.F32.BF16 R192, gdesc[UR40], R192, gsb0 ;  /* 0x0020000028c079f0 */ /* 0x000fe600080018c0 */
[----:B------:R-:W-:Y:S02]  /*3a90*/  WARPGROUP.DEPBAR.LE gsb0, 0x0 ;  /* 0x00008000000079c5 */ /* 0x000fe40000010000 */
[----:B---3--:R-:W-:-:S06]  /*3aa0*/  WARPGROUP.ARRIVE ;  /* 0x00000000000079c5 */ /* 0x008fcc0000000000 */
        /* <DEDUP_REMOVED lines=20> */
[----:B------:R-:W-:Y:S05]  /*3bf0*/  @!P1 BRA `(.L_x_18) ;  /* 0x0000002c00009947 */ /* 0x000fea0003800000 */
[----:B------:R-:W2:Y:S01]  /*3c00*/  LDL R0, [R1+0x134] ;  /* 0x0001340001007983 */ /* 0x000ea20000100800 */
[----:B------:R-:W-:-:S13]  /*3c10*/  R2UR UR6, R11 ;  /* 0x000000000b0672ca */ /* 0x000fda00000e0000 */
[----:B------:R-:W-:-:S04]  /*3c20*/  UIADD3 UR4, UR6, 0x1, URZ ;  /* 0x0000000106047890 */ /* 0x000fc8000fffe03f */
[----:B------:R-:W-:-:S04]  /*3c30*/  UISETP.NE.AND UP0, UPT, UR4, 0x6, UPT ;  /* 0x000000060400788c */ /* 0x000fc8000bf05270 */
[----:B------:R-:W-:Y:S02]  /*3c40*/  USEL UR5, URZ, 0x1, UP0 ;  /* 0x000000013f057887 */ /* 0x000fe40008000000 */
[----:B------:R-:W-:Y:S01]  /*3c50*/  USEL UR4, UR4, URZ, UP0 ;  /* 0x0000003f04047287 */ /* 0x000fe20008000000 */
[----:B--2---:R-:W-:Y:S01]  /*3c60*/  R2UR UR7, R0 ;  /* 0x00000000000772ca */ /* 0x004fe200000e0000 */
[----:B------:R-:W-:-:S12]  /*3c70*/  IMAD.MOV.U32 R0, RZ, RZ, R5 ;  /* 0x000000ffff007224 */ /* 0x000fd800078e0005 */
[----:B------:R-:W-:-:S03]  /*3c80*/  ULOP3.LUT UR5, UR7, UR5, URZ, 0x3c, !UPT ;  /* 0x0000000507057292 */ /* 0x000fc6000f8e3c3f */
[----:B------:R-:W-:-:S03]  /*3c90*/  UMOV UR7, UR6 ;  /* 0x0000000600077c82 */ /* 0x000fc60008000000 */
[----:B------:R-:W-:-:S07]  /*3ca0*/  IMAD.U32 R3, RZ, RZ, UR5 ;  /* 0x00000005ff037e24 */ /* 0x000fce000f8e00ff */
.L_x_25:
[----:B------:R-:W-:Y:S05]  /*3cb0*/  @!P0 BRA `(.L_x_19) ;  /* 0x0000000000048947 */ /* 0x000fea0003800000 */
[----:B------:R-:W-:Y:S01]  /*3cc0*/  BPT.TRAP 0x1 ;  /* 0x000000040000795c */ /* 0x000fe20000300000 */
.L_x_19:
[----:B------:R-:W-:Y:S01]  /*3cd0*/  ULEA UR5, UR4, UR39, 0x3 ;  /* 0x0000002704057291 */ /* 0x000fe2000f8e183f */
[----:B------:R-:W-:-:S08]  /*3ce0*/  SHF.L.U32 R4, R3, 0x1f, RZ ;  /* 0x0000001f03047819 */ /* 0x000fd000000006ff */
[----:B------:R0:W1:Y:S01]  /*3cf0*/  SYNCS.PHASECHK.TRANS64.TRYWAIT P1, [UR5], R4 ;  /* 0x00000004ff0075a7 */ /* 0x0000620008020145 */
[----:B------:R-:W-:Y:S05]  /*3d00*/  @!P0 BRA `(.L_x_20) ;  /* 0x0000000000048947 */ /* 0x000fea0003800000 */
[----:B------:R-:W-:Y:S01]  /*3d10*/  BPT.TRAP 0x1 ;  /* 0x000000040000795c */ /* 0x000fe20000300000 */
.L_x_20:
[----:B-1----:R-:W-:Y:S05]  /*3d20*/  @P1 BRA `(.L_x_21) ;  /* 0x0000000000081947 */ /* 0x002fea0003800000 */
[----:B------:R-:W1:Y:S02]  /*3d30*/  SYNCS.PHASECHK.TRANS64.TRYWAIT P1, [UR5], R4 ;  /* 0x00000004ff0075a7 */ /* 0x000e640008020145 */
[----:B-1----:R-:W-:Y:S05]  /*3d40*/  @!P1 BRA `(.L_x_22) ;  /* 0x0000016c00c09947 */ /* 0x002fea0003800000 */
.L_x_21:
[----:B------:R-:W2:Y:S04]  /*3d50*/  LDL.LU.64 R8, [R1] ;  /* 0x0000000001087983 */ /* 0x000ea80000300a00 */
[----:B------:R-:W2:Y:S04]  /*3d60*/  LDL.LU.64 R10, [R1+0x8] ;  /* 0x00000800010a7983 */ /* 0x000ea80000300a00 */
[----:B------:R-:W2:Y:S04]  /*3d70*/  LDL.LU.64 R12, [R1+0x10] ;  /* 0x00001000010c7983 */ /* 0x000ea80000300a00 */
[----:B------:R-:W2:Y:S04]  /*3d80*/  LDL.LU.64 R14, [R1+0x18] ;  /* 0x00001800010e7983 */ /* 0x000ea80000300a00 */
[----:B------:R-:W-:Y:S04]  /*3d90*/  STL.64 [R1+0x288], R126 ;  /* 0x0002887e01007387 */ /* 0x000fe80000100a00 */
[----:B------:R-:W-:Y:S04]  /*3da0*/  STL.64 [R1+0x280], R124 ;  /* 0x0002807c01007387 */ /* 0x000fe80000100a00 */
[----:B------:R-:W-:Y:S04]  /*3db0*/  STL.64 [R1+0x278], R122 ;  /* 0x0002787a01007387 */ /* 0x000fe80000100a00 */
[----:B------:R3:W-:Y:S04]  /*3dc0*/  STL.64 [R1+0x270], R120 ;  /* 0x0002707801007387 */ /* 0x0007e80000100a00 */
[----:B---3--:R-:W3:Y:S04]  /*3dd0*/  LDL.LU.64 R120, [R1+0x60] ;  /* 0x0000600001787983 */ /* 0x008ee80000300a00 */
[----:B------:R-:W3:Y:S04]  /*3de0*/  LDL.LU.64 R122, [R1+0x68] ;  /* 0x00006800017a7983 */ /* 0x000ee80000300a00 */
[----:B------:R-:W3:Y:S04]  /*3df0*/  LDL.LU.64 R124, [R1+0x70] ;  /* 0x00007000017c7983 */ /* 0x000ee80000300a00 */
[----:B------:R-:W3:Y:S04]  /*3e00*/  LDL.LU.64 R126, [R1+0x78] ;  /* 0x00007800017e7983 */ /* 0x000ee80000300a00 */
[----:B------:R-:W-:Y:S04]  /*3e10*/  STL.64 [R1+0x268], R102 ;  /* 0x0002686601007387 */ /* 0x000fe80000100a00 */
[----:B------:R-:W-:Y:S04]  /*3e20*/  STL.64 [R1+0x260], R100 ;  /* 0x0002606401007387 */ /* 0x000fe80000100a00 */
[----:B------:R-:W-:Y:S04]  /*3e30*/  STL.64 [R1+0x258], R98 ;  /* 0x0002586201007387 */ /* 0x000fe80000100a00 */
[----:B------:R4:W-:Y:S04]  /*3e40*/  STL.64 [R1+0x250], R96 ;  /* 0x0002506001007387 */ /* 0x0009e80000100a00 */
[----:B----4-:R-:W4:Y:S04]  /*3e50*/  LDL.LU.64 R96, [R1+0xc0] ;  /* 0x0000c00001607983 */ /* 0x010f280000300a00 */
[----:B------:R-:W4:Y:S04]  /*3e60*/  LDL.LU.64 R98, [R1+0xc8] ;  /* 0x0000c80001627983 */ /* 0x000f280000300a00 */
[----:B------:R-:W4:Y:S04]  /*3e70*/  LDL.LU.64 R100, [R1+0xd0] ;  /* 0x0000d00001647983 */ /* 0x000f280000300a00 */
[----:B------:R-:W4:Y:S01]  /*3e80*/  LDL.LU.64 R102, [R1+0xd8] ;  /* 0x0000d80001667983 */ /* 0x000f220000300a00 */
[----:B------:R-:W-:-:S02]  /*3e90*/  UIMAD UR6, UR4, 0x600, UR60 ;  /* 0x00000600040678a4 */ /* 0x000fc4000f8e023c */
[----:B------:R-:W-:Y:S01]  /*3ea0*/  UIMAD UR5, UR4, 0x2c0, UR61 ;  /* 0x000002c0040578a4 */ /* 0x000fe2000f8e023d */
[----:B------:R-:W-:Y:S01]  /*3eb0*/  STL.64 [R1+0x248], R78 ;  /* 0x0002484e01007387 */ /* 0x000fe20000100a00 */
[----:B------:R-:W-:Y:S01]  /*3ec0*/  UMOV UR49, 0x80000020 ;  /* 0x8000002000317882 */ /* 0x000fe20000000000 */
[----:B------:R-:W-:Y:S01]  /*3ed0*/  UMOV UR51, 0x80000020 ;  /* 0x8000002000337882 */ /* 0x000fe20000000000 */
[----:B------:R-:W-:Y:S01]  /*3ee0*/  UIADD3 UR46, UR5, 0x40, URZ ;  /* 0x00000040052e7890 */ /* 0x000fe2000fffe03f */
[----:B------:R-:W-:Y:S01]  /*3ef0*/  STL.64 [R1+0x240], R76 ;  /* 0x0002404c01007387 */ /* 0x000fe20000100a00 */
[----:B------:R-:W-:Y:S01]  /*3f00*/  UMOV UR48, UR6 ;  /* 0x0000000600307c82 */ /* 0x000fe20008000000 */
[----:B------:R-:W-:Y:S01]  /*3f10*/  UMOV UR50, UR5 ;  /* 0x0000000500327c82 */ /* 0x000fe20008000000 */
[----:B------:R-:W-:Y:S01]  /*3f20*/  UMOV UR44, UR48 ;  /* 0x00000030002c7c82 */ /* 0x000fe20008000000 */
[----:B------:R-:W-:Y:S01]  /*3f30*/  UMOV UR45, UR49 ;  /* 0x00000031002d7c82 */ /* 0x000fe20008000000 */
[----:B------:R-:W-:Y:S01]  /*3f40*/  UMOV UR47, 0x80000020 ;  /* 0x80000020002f7882 */ /* 0x000fe20000000000 */
[----:B------:R-:W-:Y:S01]  /*3f50*/  UIADD3 UR42, UR5, 0x80, URZ ;  /* 0x00000080052a7890 */ /* 0x000fe2000fffe03f */
[----:B------:R-:W-:Y:S01]  /*3f60*/  STL.64 [R1+0x238], R74 ;  /* 0x0002384a01007387 */ /* 0x000fe20000100a00 */
        /* <DEDUP_REMOVED lines=9> */
[----:B------:R-:W-:Y:S01]  /*4000*/  STL [R1+0x22c], R48 ;  /* 0x00022c3001007387 */ /* 0x000fe20000100800 */
[----:B------:R-:W-:Y:S01]  /*4010*/  UMOV UR28, UR48 ;  /* 0x00000030001c7c82 */ /* 0x000fe20008000000 */
[----:B------:R-:W-:Y:S01]  /*4020*/  UMOV UR29, UR49 ;  /* 0x00000031001d7c82 */ /* 0x000fe20008000000 */
[----:B------:R-:W-:Y:S01]  /*4030*/  UMOV UR31, 0x80000020 ;  /* 0x80000020001f7882 */ /* 0x000fe20000000000 */
[----:B----4-:R-:W-:Y:S01]  /*4040*/  WARPGROUP.ARRIVE ;  /* 0x00000000000079c5 */ /* 0x010fe20000000000 */
[----:B------:R-:W-:Y:S01]  /*4050*/  UIADD3 UR26, UR5, 0x140, URZ ;  /* 0x00000140051a7890 */ /* 0x000fe2000fffe03f */
[----:B------:R-:W-:Y:S04]  /*4060*/  STL [R1+0x228], R49 ;  /* 0x0002283101007387 */ /* 0x000fe80000100800 */
[----:B------:R-:W-:Y:S01]  /*4070*/  HGMMA.64x16x16.F32.BF16 R96, gdesc[UR48], R96, gsb0 ;  /* 0x00200000306079f0 */ /* 0x000fe20008001860 */
        /* <DEDUP_REMOVED lines=28> */
[----:B------:R-:W-:Y:S04]  /*4240*/  STL [R1+0x210], R55 ;  /* 0x0002103701007387 */ /* 0x000fe80000100800 */
[----:B------:R4:W-:Y:S04]  /*4250*/  STL [R1+0x20c], R24 ;  /* 0x00020c1801007387 */ /* 0x0009e80000100800 */
[----:B------:R-:W-:Y:S04]  /*4260*/  STL [R1+0x208], R25 ;  /* 0x0002081901007387 */ /* 0x000fe80000100800 */
[----:B------:R-:W-:Y:S04]  /*4270*/  STL [R1+0x204], R26 ;  /* 0x0002041a01007387 */ /* 0x000fe80000100800 */
[----:B------:R0:W-:Y:S04]  /*4280*/  STL [R1+0x200], R27 ;  /* 0x0002001b01007387 */ /* 0x0001e80000100800 */
[----:B------:R1:W-:Y:S01]  /*4290*/  STL [R1+0x1fc], R28 ;  /* 0x0001fc1c01007387 */ /* 0x0003e20000100800 */
[----:B------:R-:W-:-:S02]  /*42a0*/  WARPGROUP.DEPBAR.LE gsb0, 0x0 ;  /* 0x00008000000079c5 */ /* 0x000fc40000010000 */
[----:B---3--:R-:W-:Y:S01]  /*42b0*/  WARPGROUP.ARRIVE ;  /* 0x00000000000079c5 */ /* 0x008fe20000000000 */
[----:B------:R3:W-:Y:S04]  /*42c0*/  STL [R1+0x1f8], R29 ;  /* 0x0001f81d01007387 */ /* 0x0007e80000100800 */
[----:B------:R3:W-:Y:S01]  /*42d0*/  STL [R1+0x1f4], R30 ;  /* 0x0001f41e01007387 */ /* 0x0007e20000100800 */
[----:B------:R-:W-:Y:S03]  /*42e0*/  HGMMA.64x16x16.F32.BF16 R120, gdesc[UR44], R120, gsb0 ;  /* 0x002000002c7879f0 */ /* 0x000fe60008001878 */
[----:B------:R3:W-:Y:S04]  /*42f0*/  STL [R1+0x1f0], R31 ;  /* 0x0001f01f01007387 */ /* 0x0007e80000100800 */
[----:B------:R-:W-:Y:S04]  /*4300*/  STL [R1+0x1d8], R18 ;  /* 0x0001d81201007387 */ /* 0x000fe80000100800 */
[----:B------:R-:W-:Y:S04]  /*4310*/  STL [R1+0x1d4], R17 ;  /* 0x0001d41101007387 */ /* 0x000fe80000100800 */
[----:B-----5:R3:W-:Y:S04]  /*4320*/  STL [R1+0x1d0], R16 ;  /* 0x0001d01001007387 */ /* 0x0207e80000100800 */
[----:B------:R-:W-:Y:S04]  /*4330*/  STL [R1+0x1cc], R5 ;  /* 0x0001cc0501007387 */ /* 0x000fe80000100800 */
[----:B------:R-:W-:Y:S04]  /*4340*/  STL [R1+0x1c8], R3 ;  /* 0x0001c80301007387 */ /* 0x000fe80000100800 */
[----:B------:R-:W-:Y:S04]  /*4350*/  STL [R1+0x1c4], R2 ;  /* 0x0001c40201007387 */ /* 0x000fe80000100800 */
[----:B------:R-:W-:Y:S04]  /*4360*/  STL [R1+0x1c0], R0 ;  /* 0x0001c00001007387 */ /* 0x000fe80000100800 */
[----:B------:R3:W-:Y:S04]  /*4370*/  STL.64 [R1+0xc0], R96 ;  /* 0x0000c06001007387 */ /* 0x0007e80000100a00 */
[----:B------:R3:W-:Y:S04]  /*4380*/  STL.64 [R1+0xc8], R98 ;  /* 0x0000c86201007387 */ /* 0x0007e80000100a00 */
[----:B------:R3:W-:Y:S04]  /*4390*/  STL.64 [R1+0xd0], R100 ;  /* 0x0000d06401007387 */ /* 0x0007e80000100a00 */
[----:B------:R3:W-:Y:S01]  /*43a0*/  STL.64 [R1+0xd8], R102 ;  /* 0x0000d86601007387 */ /* 0x0007e20000100a00 */
[----:B------:R-:W-:-:S02]  /*43b0*/  WARPGROUP.DEPBAR.LE gsb0, 0x0 ;  /* 0x00008000000079c5 */ /* 0x000fc40000010000 */
[----:B--2---:R-:W-:Y:S01]  /*43c0*/  WARPGROUP.ARRIVE ;  /* 0x00000000000079c5 */ /* 0x004fe20000000000 */
[----:B----4-:R-:W-:Y:S01]  /*43d0*/  IMAD.MOV.U32 R24, RZ, RZ, R120 ;  /* 0x000000ffff187224 */ /* 0x010fe200078e0078 */
[----:B0-----:R-:W-:Y:S01]  /*43e0*/  MOV R27, R123 ;  /* 0x0000007b001b7202 */ /* 0x001fe20000000f00 */
[----:B------:R-:W-:Y:S02]  /*43f0*/  IMAD.MOV.U32 R25, RZ, RZ, R121 ;  /* 0x000000ffff197224 */ /* 0x000fe400078e0079 */
[----:B------:R-:W-:Y:S01]  /*4400*/  IMAD.MOV.U32 R26, RZ, RZ, R122 ;  /* 0x000000ffff1a7224 */ /* 0x000fe200078e007a */
[----:B------:R-:W-:Y:S01]  /*4410*/  HGMMA.64x16x16.F32.BF16 R8, gdesc[UR40], R8, gsb0 ;  /* 0x00200000280879f0 */ /* 0x000fe20008001808 */
[----:B-1----:R-:W-:Y:S02]  /*4420*/  IMAD.MOV.U32 R28, RZ, RZ, R124 ;  /* 0x000000ffff1c7224 */ /* 0x002fe400078e007c */
[----:B---3--:R-:W-:Y:S02]  /*4430*/  IMAD.MOV.U32 R29, RZ, RZ, R125 ;  /* 0x000000ffff1d7224 */ /* 0x008fe400078e007d */
[----:B------:R-:W-:-:S02]  /*4440*/  IMAD.MOV.U32 R30, RZ, RZ, R126 ;  /* 0x000000ffff1e7224 */ /* 0x000fc400078e007e */
[----:B------:R-:W-:Y:S01]  /*4450*/  IMAD.MOV.U32 R31, RZ, RZ, R127 ;  /* 0x000000ffff1f7224 */ /* 0x000fe200078e007f */
[----:B------:R-:W-:Y:S02]  /*4460*/  WARPGROUP.DEPBAR.LE gsb0, 0x0 ;  /* 0x00008000000079c5 */ /* 0x000fe40000010000 */
[----:B------:R-:W-:Y:S01]  /*4470*/  WARPGROUP.ARRIVE ;  /* 0x00000000000079c5 */ /* 0x000fe20000000000 */
[----:B------:R0:W-:Y:S01]  /*4480*/  STL.64 [R1], R8 ;  /* 0x0000000801007387 */ /* 0x0001e20000100a00 */
[----:B------:R-:W-:Y:S01]  /*4490*/  IMAD.MOV.U32 R49, RZ, RZ, R9 ;  /* 0x000000ffff317224 */ /* 0x000fe200078e0009 */
[----:B------:R-:W-:Y:S01]  /*44a0*/  MOV R50, R10 ;  /* 0x0000000a00327202 */ /* 0x000fe20000000f00 */
[----:B------:R-:W-:Y:S01]  /*44b0*/  IMAD.MOV.U32 R53, RZ, RZ, R13 ;  /* 0x000000ffff357224 */ /* 0x000fe200078e000d */
[----:B------:R1:W-:Y:S01]  /*44c0*/  STL.64 [R1+0x8], R10 ;  /* 0x0000080a01007387 */ /* 0x0003e20000100a00 */
[----:B------:R-:W-:Y:S01]  /*44d0*/  HGMMA.64x16x16.F32.BF16 R208, gdesc[UR32], R208, gsb0 ;  /* 0x0020000020d079f0 */ /* 0x000fe200080018d0 */
[----:B------:R-:W-:-:S02]  /*44e0*/  IMAD.MOV.U32 R54, RZ, RZ, R14 ;  /* 0x000000ffff367224 */ /* 0x000fc400078e000e */
[----:B------:R2:W-:Y:S01]  /*44f0*/  STL.64 [R1+0x10], R12 ;  /* 0x0000100c01007387 */ /* 0x0005e20000100a00 */
[----:B------:R-:W-:Y:S02]  /*4500*/  IMAD.MOV.U32 R48, RZ, RZ, R8 ;  /* 0x000000ffff307224 */ /* 0x000fe400078e0008 */
[----:B------:R-:W-:Y:S01]  /*4510*/  IMAD.MOV.U32 R55, RZ, RZ, R15 ;  /* 0x000000ffff377224 */ /* 0x000fe200078e000f */
[----:B------:R3:W-:Y:S01]  /*4520*/  STL.64 [R1+0x18], R14 ;  /* 0x0000180e01007387 */ /* 0x0007e20000100a00 */
[----:B------:R-:W-:Y:S02]  /*4530*/  IMAD.MOV.U32 R51, RZ, RZ, R11 ;  /* 0x000000ffff337224 */ /* 0x000fe400078e000b */
[----:B------:R-:W-:Y:S01]  /*4540*/  IMAD.MOV.U32 R52, RZ, RZ, R12 ;  /* 0x000000ffff347224 */ /* 0x000fe200078e000c */
[----:B------:R-:W4:Y:S04]  /*4550*/  LDL.LU.64 R16, [R1+0x40] ;  /* 0x0000400001107983 */ /* 0x000f280000300a00 */
[----:B------:R-:W4:Y:S04]  /*4560*/  LDL.LU.64 R18, [R1+0x48] ;  /* 0x0000480001127983 */ /* 0x000f280000300a00 */
[----:B------:R-:W4:Y:S04]  /*4570*/  LDL.LU.64 R20, [R1+0x50] ;  /* 0x0000500001147983 */ /* 0x000f280000300a00 */
[----:B------:R-:W4:Y:S04]  /*4580*/  LDL.LU.64 R22, [R1+0x58] ;  /* 0x0000580001167983 */ /* 0x000f280000300a00 */
[----:B------:R-:W2:Y:S04]  /*4590*/  LDL.LU.64 R120, [R1+0xa0] ;  /* 0x0000a00001787983 */ /* 0x000ea80000300a00 */
[----:B------:R-:W2:Y:S04]  /*45a0*/  LDL.LU.64 R122, [R1+0xa8] ;  /* 0x0000a800017a7983 */ /* 0x000ea80000300a00 */
[----:B------:R-:W2:Y:S04]  /*45b0*/  LDL.LU.64 R124, [R1+0xb0] ;  /* 0x0000b000017c7983 */ /* 0x000ea80000300a00 */
[----:B------:R-:W2:Y:S01]  /*45c0*/  LDL.LU.64 R126, [R1+0xb8] ;  /* 0x0000b800017e7983 */ /* 0x000ea20000300a00 */
[----:B------:R-:W-:-:S02]  /*45d0*/  WARPGROUP.DEPBAR.LE gsb0, 0x0 ;  /* 0x00008000000079c5 */ /* 0x000fc40000010000 */
[----:B------:R-:W-:Y:S01]  /*45e0*/  WARPGROUP.ARRIVE ;  /* 0x00000000000079c5 */ /* 0x000fe20000000000 */
[----:B------:R-:W-:Y:S04]  /*45f0*/  STL [R1+0x1ec], R211 ;  /* 0x0001ecd301007387 */ /* 0x000fe80000100800 */
[----:B------:R-:W-:Y:S01]  /*4600*/  STL [R1+0x1e8], R212 ;  /* 0x0001e8d401007387 */ /* 0x000fe20000100800 */
[----:B------:R-:W-:Y:S03]  /*4610*/  HGMMA.64x16x16.F32.BF16 R184, gdesc[UR28], R184, gsb0 ;  /* 0x002000001cb879f0 */ /* 0x000fe600080018b8 */
[----:B------:R-:W-:Y:S04]  /*4620*/  STL [R1+0x1e4], R213 ;  /* 0x0001e4d501007387 */ /* 0x000fe80000100800 */
[----:B------:R-:W-:Y:S04]  /*4630*/  STL [R1+0x1e0], R214 ;  /* 0x0001e0d601007387 */ /* 0x000fe80000100800 */
[----:B------:R3:W-:Y:S04]  /*4640*/  STL [R1+0x1dc], R215 ;  /* 0x0001dcd701007387 */ /* 0x0007e80000100800 */
[----:B------:R-:W3:Y:S04]  /*4650*/  LDL.LU.64 R96, [R1+0x80] ;  /* 0x0000800001607983 */ /* 0x000ee80000300a00 */
[----:B------:R-:W3:Y:S04]  /*4660*/  LDL.LU.64 R98, [R1+0x88] ;  /* 0x0000880001627983 */ /* 0x000ee80000300a00 */
[----:B------:R-:W3:Y:S04]  /*4670*/  LDL.LU.64 R100, [R1+0x90] ;  /* 0x0000900001647983 */ /* 0x000ee80000300a00 */
[----:B------:R-:W3:Y:S04]  /*4680*/  LDL.LU.64 R102, [R1+0x98] ;  /* 0x0000980001667983 */ /* 0x000ee80000300a00 */
[----:B------:R-:W3:Y:S04]  /*4690*/  LDL.LU.64 R72, [R1+0x20] ;  /* 0x0000200001487983 */ /* 0x000ee80000300a00 */
[----:B------:R-:W3:Y:S04]  /*46a0*/  LDL.LU.64 R74, [R1+0x28] ;  /* 0x00002800014a7983 */ /* 0x000ee80000300a00 */
[----:B------:R-:W3:Y:S04]  /*46b0*/  LDL.LU.64 R76, [R1+0x30] ;  /* 0x00003000014c7983 */ /* 0x000ee80000300a00 */
[----:B------:R-:W3:Y:S01]  /*46c0*/  LDL.LU.64 R78, [R1+0x38] ;  /* 0x00003800014e7983 */ /* 0x000ee20000300a00 */
[----:B------:R-:W-:-:S02]  /*46d0*/  WARPGROUP.DEPBAR.LE gsb0, 0x0 ;  /* 0x00008000000079c5 */ /* 0x000fc40000010000 */
        /* <DEDUP_REMOVED lines=69> */
[----:B----4-:R-:W-:-:S06]  /*4b30*/  WARPGROUP.ARRIVE ;  /* 0x00000000000079c5 */ /* 0x010fcc0000000000 */
[----:B------:R-:W-:Y:S03]  /*4b40*/  HGMMA.64x16x16.F32.BF16 R16, gdesc[UR44], R16, gsb0 ;  /* 0x002000002c1079f0 */ /* 0x000fe60008001810 */
[----:B------:R-:W-:Y:S02]  /*4b50*/  WARPGROUP.DEPBAR.LE gsb0, 0x0 ;  /* 0x00008000000079c5 */ /* 0x000fe40000010000 */
[----:B--2---:R-:W-:Y:S01]  /*4b60*/  WARPGROUP.ARRIVE ;  /* 0x00000000000079c5 */ /* 0x004fe20000000000 */
[----:B0-----:R-:W-:Y:S01]  /*4b70*/  IMAD.MOV.U32 R9, RZ, RZ, R19 ;  /* 0x000000ffff097224 */ /* 0x001fe200078e0013 */
[----:B-1----:R-:W-:Y:S01]  /*4b80*/  MOV R11, R17 ;  /* 0x00000011000b7202 */ /* 0x002fe20000000f00 */
[----:B------:R-:W-:Y:S02]  /*4b90*/  IMAD.MOV.U32 R8, RZ, RZ, R20 ;  /* 0x000000ffff087224 */ /* 0x000fe400078e0014 */
[----:B------:R-:W-:Y:S01]  /*4ba0*/  IMAD.MOV.U32 R7, RZ, RZ, R21 ;  /* 0x000000ffff077224 */ /* 0x000fe200078e0015 */
[----:B------:R-:W-:Y:S01]  /*4bb0*/  HGMMA.64x16x16.F32.BF16 R120, gdesc[UR48], R120, gsb0 ;  /* 0x00200000307879f0 */ /* 0x000fe20008001878 */
[----:B------:R-:W-:Y:S01]  /*4bc0*/  UMOV UR48, UR8 ;  /* 0x0000000800307c82 */ /* 0x000fe20008000000 */
[----:B------:R-:W-:Y:S01]  /*4bd0*/  UMOV UR49, 0x80000020 ;  /* 0x8000002000317882 */ /* 0x000fe20000000000 */
[----:B------:R-:W-:-:S02]  /*4be0*/  IMAD.MOV.U32 R6, RZ, RZ, R22 ;  /* 0x000000ffff067224 */ /* 0x000fc400078e0016 */
[----:B------:R-:W-:Y:S02]  /*4bf0*/  IMAD.MOV.U32 R4, RZ, RZ, R23 ;  /* 0x000000ffff047224 */ /* 0x000fe400078e0017 */
[----:B------:R-:W-:Y:S02]  /*4c00*/  IMAD.MOV.U32 R12, RZ, RZ, R16 ;  /* 0x000000ffff0c7224 */ /* 0x000fe400078e0010 */
[----:B------:R-:W-:Y:S01]  /*4c10*/  IMAD.MOV.U32 R10, RZ, RZ, R18 ;  /* 0x000000ffff0a7224 */ /* 0x000fe200078e0012 */
[----:B------:R-:W-:Y:S02]  /*4c20*/  WARPGROUP.DEPBAR.LE gsb0, 0x0 ;  /* 0x00008000000079c5 */ /* 0x000fe40000010000 */
[----:B---3--:R-:W-:-:S06]  /*4c30*/  WARPGROUP.ARRIVE ;  /* 0x00000000000079c5 */ /* 0x008fcc0000000000 */
[----:B------:R-:W-:Y:S01]  /*4c40*/  HGMMA.64x16x16.F32.BF16 R96, gdesc[UR48], R96, gsb0 ;  /* 0x00200000306079f0 */ /* 0x000fe20008001860 */
[----:B------:R-:W-:Y:S01]  /*4c50*/  IMAD.MOV.U32 R14, RZ, RZ, R126 ;  /* 0x000000ffff0e7224 */ /* 0x000fe200078e007e */
[----:B------:R-:W-:Y:S01]  /*4c60*/  MOV R13, R127 ;  /* 0x0000007f000d7202 */ /* 0x000fe20000000f00 */
[----:B------:R-:W-:Y:S01]  /*4c70*/  IMAD.MOV.U32 R19, RZ, RZ, R124 ;  /* 0x000000ffff137224 */ /* 0x000fe200078e007c */
[----:B------:R-:W2:Y:S01]  /*4c80*/  LDL.LU.64 R126, [R1+0x288] ;  /* 0x00028800017e7983 */ /* 0x000ea20000300a00 */
[----:B------:R-:W-:Y:S01]  /*4c90*/  IMAD.MOV.U32 R15, RZ, RZ, R125 ;  /* 0x000000ffff0f7224 */ /* 0x000fe200078e007d */
[----:B------:R-:W-:Y:S01]  /*4ca0*/  MOV R23, R120 ;  /* 0x0000007800177202 */ /* 0x000fe20000000f00 */
[----:B------:R-:W-:Y:S01]  /*4cb0*/  IMAD.MOV.U32 R21, RZ, RZ, R122 ;  /* 0x000000ffff157224 */ /* 0x000fe200078e007a */
[----:B------:R-:W2:Y:S01]  /*4cc0*/  LDL.LU.64 R124, [R1+0x280] ;  /* 0x00028000017c7983 */ /* 0x000ea20000300a00 */
[----:B------:R-:W-:Y:S02]  /*4cd0*/  IMAD.MOV.U32 R20, RZ, RZ, R123 ;  /* 0x000000ffff147224 */ /* 0x000fe400078e007b */
[----:B------:R-:W-:Y:S01]  /*4ce0*/  IMAD.MOV.U32 R22, RZ, RZ, R121 ;  /* 0x000000ffff167224 */ /* 0x000fe200078e0079 */
[----:B------:R-:W2:Y:S04]  /*4cf0*/  LDL.LU.64 R122, [R1+0x278] ;  /* 0x00027800017a7983 */ /* 0x000ea80000300a00 */
[----:B------:R-:W2:Y:S01]  /*4d00*/  LDL.LU.64 R120, [R1+0x270] ;  /* 0x0002700001787983 */ /* 0x000ea20000300a00 */
[----:B------:R-:W-:Y:S01]  /*4d10*/  UMOV UR44, UR48 ;  /* 0x00000030002c7c82 */ /* 0x000fe20008000000 */
[----:B------:R-:W-:Y:S01]  /*4d20*/  UMOV UR45, UR49 ;  /* 0x00000031002d7c82 */ /* 0x000fe20008000000 */
[----:B------:R-:W-:-:S02]  /*4d30*/  WARPGROUP.DEPBAR.LE gsb0, 0x0 ;  /* 0x00008000000079c5 */ /* 0x000fc40000010000 */
[----:B------:R-:W-:-:S06]  /*4d40*/  WARPGROUP.ARRIVE ;  /* 0x00000000000079c5 */ /* 0x000fcc0000000000 */
[----:B------:R-:W-:Y:S01]  /*4d50*/  HGMMA.64x16x16.F32.BF16 R72, gdesc[UR44], R72, gsb0 ;  /* 0x002000002c4879f0 */ /* 0x000fe20008001848 */
[----:B------:R-:W-:Y:S01]  /*4d60*/  MOV R233, R102 ;  /* 0x0000006600e97202 */ /* 0x000fe20000000f00 */
[----:B------:R-:W-:Y:S02]  /*4d70*/  IMAD.MOV.U32 R232, RZ, RZ, R103 ;  /* 0x000000ffffe87224 */ /* 0x000fe400078e0067 */
[----:B------:R-:W-:Y:S01]  /*4d80*/  IMAD.MOV.U32 R235, RZ, RZ, R100 ;  /* 0x000000ffffeb7224 */ /* 0x000fe200078e0064 */
[----:B------:R-:W3:Y:S01]  /*4d90*/  LDL.LU.64 R102, [R1+0x268] ;  /* 0x0002680001667983 */ /* 0x000ee20000300a00 */
[----:B------:R-:W-:Y:S02]  /*4da0*/  IMAD.MOV.U32 R234, RZ, RZ, R101 ;  /* 0x000000ffffea7224 */ /* 0x000fe400078e0065 */
[----:B------:R-:W-:Y:S01]  /*4db0*/  IMAD.MOV.U32 R2, RZ, RZ, R98 ;  /* 0x000000ffff027224 */ /* 0x000fe200078e0062 */
[----:B------:R-:W3:Y:S01]  /*4dc0*/  LDL.LU.64 R100, [R1+0x260] ;  /* 0x0002600001647983 */ /* 0x000ee20000300a00 */
[----:B------:R-:W-:-:S02]  /*4dd0*/  IMAD.MOV.U32 R0, RZ, RZ, R99 ;  /* 0x000000ffff007224 */ /* 0x000fc400078e0063 */
[----:B------:R-:W-:Y:S01]  /*4de0*/  IMAD.MOV.U32 R5, RZ, RZ, R96 ;  /* 0x000000ffff057224 */ /* 0x000fe200078e0060 */
[----:B------:R-:W3:Y:S01]  /*4df0*/  LDL.LU.64 R98, [R1+0x258] ;  /* 0x0002580001627983 */ /* 0x000ee20000300a00 */
[----:B------:R-:W-:-:S03]  /*4e00*/  IMAD.MOV.U32 R3, RZ, RZ, R97 ;  /* 0x000000ffff037224 */ /* 0x000fc600078e0061 */
[----:B------:R-:W3:Y:S01]  /*4e10*/  LDL.LU.64 R96, [R1+0x250] ;  /* 0x0002500001607983 */ /* 0x000ee20000300a00 */
[----:B------:R-:W-:Y:S01]  /*4e20*/  UMOV UR40, UR48 ;  /* 0x0000003000287c82 */ /* 0x000fe20008000000 */
[----:B------:R-:W-:Y:S01]  /*4e30*/  UMOV UR41, UR49 ;  /* 0x0000003100297c82 */ /* 0x000fe20008000000 */
[----:B------:R-:W-:Y:S02]  /*4e40*/  WARPGROUP.DEPBAR.LE gsb0, 0x0 ;  /* 0x00008000000079c5 */ /* 0x000fe40000010000 */
[----:B------:R-:W-:-:S06]  /*4e50*/  WARPGROUP.ARRIVE ;  /* 0x00000000000079c5 */ /* 0x000fcc0000000000 */
[----:B------:R-:W-:Y:S01]  /*4e60*/  HGMMA.64x16x16.F32.BF16 R216, gdesc[UR40], R216, gsb0 ;  /* 0x0020000028d879f0 */ /* 0x000fe200080018d8 */
[----:B------:R-:W-:Y:S01]  /*4e70*/  IMAD.MOV.U32 R17, RZ, RZ, R78 ;  /* 0x000000ffff117224 */ /* 0x000fe200078e004e */
[----:B------:R-:W-:Y:S01]  /*4e80*/  MOV R18, R77 ;  /* 0x0000004d00127202 */ /* 0x000fe20000000f00 */
[----:B------:R-:W-:Y:S02]  /*4e90*/  IMAD.MOV.U32 R16, RZ, RZ, R79 ;  /* 0x000000ffff107224 */ /* 0x000fe400078e004f */
[----:B------:R-:W-:Y:S01]  /*4ea0*/  IMAD.MOV.U32 R215, RZ, RZ, R76 ;  /* 0x000000ffffd77224 */ /* 0x000fe200078e004c */
[----:B------:R-:W4:Y:S01]  /*4eb0*/  LDL.LU.64 R78, [R1+0x248] ;  /* 0x00024800014e7983 */ /* 0x000f220000300a00 */
[----:B------:R-:W-:Y:S02]  /*4ec0*/  IMAD.MOV.U32 R213, RZ, RZ, R74 ;  /* 0x000000ffffd57224 */ /* 0x000fe400078e004a */
[----:B------:R-:W-:Y:S01]  /*4ed0*/  IMAD.MOV.U32 R214, RZ, RZ, R75 ;  /* 0x000000ffffd67224 */ /* 0x000fe200078e004b */
[----:B------:R-:W4:Y:S01]  /*4ee0*/  LDL.LU.64 R76, [R1+0x240] ;  /* 0x00024000014c7983 */ /* 0x000f220000300a00 */
[----:B------:R-:W-:-:S02]  /*4ef0*/  IMAD.MOV.U32 R211, RZ, RZ, R72 ;  /* 0x000000ffffd37224 */ /* 0x000fc400078e0048 */
[----:B------:R-:W-:Y:S01]  /*4f00*/  IMAD.MOV.U32 R212, RZ, RZ, R73 ;  /* 0x000000ffffd47224 */ /* 0x000fe200078e0049 */
[----:B------:R-:W4:Y:S04]  /*4f10*/  LDL.LU.64 R74, [R1+0x238] ;  /* 0x00023800014a7983 */ /* 0x000f280000300a00 */
[----:B------:R-:W4:Y:S01]  /*4f20*/  LDL.LU.64 R72, [R1+0x230] ;  /* 0x0002300001487983 */ /* 0x000f220000300a00 */
[----:B------:R-:W-:Y:S01]  /*4f30*/  UMOV UR32, UR48 ;  /* 0x0000003000207c82 */ /* 0x000fe20008000000 */
[----:B------:R-:W-:Y:S01]  /*4f40*/  UMOV UR33, UR49 ;  /* 0x0000003100217c82 */ /* 0x000fe20008000000 */
[----:B------:R-:W-:Y:S02]  /*4f50*/  WARPGROUP.DEPBAR.LE gsb0, 0x0 ;  /* 0x00008000000079c5 */ /* 0x000fe40000010000 */
[----:B------:R-:W-:-:S06]  /*4f60*/  WARPGROUP.ARRIVE ;  /* 0x00000000000079c5 */ /* 0x000fcc0000000000 */
[----:B------:R-:W-:Y:S01]  /*4f70*/  HGMMA.64x16x16.F32.BF16 R192, gdesc[UR32], R192, gsb0 ;  /* 0x0020000020c079f0 */ /* 0x000fe200080018c0 */
[----:B------:R0:W-:Y:S04]  /*4f80*/  STL.64 [R1+0x158], R222 ;  /* 0x000158de01007387 */ /* 0x0001e80000100a00 */
[----:B------:R1:W-:Y:S04]  /*4f90*/  STL.64 [R1+0x150], R220 ;  /* 0x000150dc01007387 */ /* 0x0003e80000100a00 */
[----:B------:R1:W-:Y:S04]  /*4fa0*/  STL.64 [R1+0x148], R218 ;  /* 0x000148da01007387 */ /* 0x0003e80000100a00 */
[----:B------:R1:W-:Y:S01]  /*4fb0*/  STL.64 [R1+0x140], R216 ;  /* 0x000140d801007387 */ /* 0x0003e20000100a00 */
[----:B0-----:R-:W-:Y:S01]  /*4fc0*/  IMAD.MOV.U32 R222, RZ, RZ, R54 ;  /* 0x000000ffffde7224 */ /* 0x001fe200078e0036 */
[----:B-1----:R-:W-:Y:S01]  /*4fd0*/  MOV R220, R52 ;  /* 0x0000003400dc7202 */ /* 0x002fe20000000f00 */
[----:B------:R-:W-:-:S02]  /*4fe0*/  IMAD.MOV.U32 R221, RZ, RZ, R53 ;  /* 0x000000ffffdd7224 */ /* 0x000fc400078e0035 */
[----:B------:R-:W-:Y:S02]  /*4ff0*/  IMAD.MOV.U32 R218, RZ, RZ, R50 ;  /* 0x000000ffffda7224 */ /* 0x000fe400078e0032 */
[----:B------:R-:W-:Y:S02]  /*5000*/  IMAD.MOV.U32 R216, RZ, RZ, R48 ;  /* 0x000000ffffd87224 */ /* 0x000fe400078e0030 */
[----:B------:R-:W4:Y:S01]  /*5010*/  LDL.LU R48, [R1+0x22c] ;  /* 0x00022c0001307983 */ /* 0x000f220000300800 */
[----:B------:R-:W-:Y:S02]  /*5020*/  IMAD.MOV.U32 R217, RZ, RZ, R49 ;  /* 0x000000ffffd97224 */ /* 0x000fe400078e0031 */
[----:B------:R-:W-:Y:S01]  /*5030*/  IMAD.MOV.U32 R219, RZ, RZ, R51 ;  /* 0x000000ffffdb7224 */ /* 0x000fe200078e0033 */
[----:B------:R-:W4:Y:S04]  /*5040*/  LDL.LU R49, [R1+0x228] ;  /* 0x0002280001317983 */ /* 0x000f280000300800 */
[----:B------:R-:W4:Y:S01]  /*5050*/  LDL.LU R50, [R1+0x224] ;  /* 0x0002240001327983 */ /* 0x000f220000300800 */
[----:B------:R-:W-:-:S03]  /*5060*/  IMAD.MOV.U32 R223, RZ, RZ, R55 ;  /* 0x000000ffffdf7224 */ /* 0x000fc600078e0037 */
[----:B------:R-:W4:Y:S04]  /*5070*/  LDL.LU R51, [R1+0x220] ;  /* 0x0002200001337983 */ /* 0x000f280000300800 */
[----:B------:R-:W4:Y:S04]  /*5080*/  LDL.LU R52, [R1+0x21c] ;  /* 0x00021c0001347983 */ /* 0x000f280000300800 */
[----:B------:R-:W4:Y:S04]  /*5090*/  LDL.LU R53, [R1+0x218] ;  /* 0x0002180001357983 */ /* 0x000f280000300800 */
[----:B------:R-:W4:Y:S04]  /*50a0*/  LDL.LU R54, [R1+0x214] ;  /* 0x0002140001367983 */ /* 0x000f280000300800 */
[----:B------:R-:W4:Y:S01]  /*50b0*/  LDL.LU R55, [R1+0x210] ;  /* 0x0002100001377983 */ /* 0x000f220000300800 */
[----:B------:R-:W-:-:S02]  /*50c0*/  WARPGROUP.DEPBAR.LE gsb0, 0x0 ;  /* 0x00008000000079c5 */ /* 0x000fc40000010000 */
[----:B------:R-:W-:Y:S01]  /*50d0*/  WARPGROUP.ARRIVE ;  /* 0x00000000000079c5 */ /* 0x000fe20000000000 */
[----:B------:R-:W-:Y:S01]  /*50e0*/  UMOV UR28, UR48 ;  /* 0x00000030001c7c82 */ /* 0x000fe20008000000 */
[----:B------:R-:W-:-:S04]  /*50f0*/  UMOV UR29, UR49 ;  /* 0x00000031001d7c82 */ /* 0x000fc80008000000 */
[----:B------:R-:W-:Y:S01]  /*5100*/  HGMMA.64x16x16.F32.BF16 R168, gdesc[UR28], R168, gsb0 ;  /* 0x002000001ca879f0 */ /* 0x000fe200080018a8 */
[----:B------:R0:W-:Y:S04]  /*5110*/  STL.64 [R1+0x178], R198 ;  /* 0x000178c601007387 */ /* 0x0001e80000100a00 */
[----:B------:R1:W-:Y:S04]  /*5120*/  STL.64 [R1+0x170], R196 ;  /* 0x000170c401007387 */ /* 0x0003e80000100a00 */
[----:B------:R1:W-:Y:S04]  /*5130*/  STL.64 [R1+0x168], R194 ;  /* 0x000168c201007387 */ /* 0x0003e80000100a00 */
[----:B------:R1:W-:Y:S01]  /*5140*/  STL.64 [R1+0x160], R192 ;  /* 0x000160c001007387 */ /* 0x0003e20000100a00 */
[----:B0-----:R-:W-:-:S02]  /*5150*/  IMAD.MOV.U32 R198, RZ, RZ, R30 ;  /* 0x000000ffffc67224 */ /* 0x001fc400078e001e */
[----:B-1----:R-:W-:Y:S02]  /*5160*/  IMAD.MOV.U32 R196, RZ, RZ, R28 ;  /* 0x000000ffffc47224 */ /* 0x002fe400078e001c */
[----:B------:R-:W-:Y:S01]  /*5170*/  IMAD.MOV.U32 R194, RZ, RZ, R26 ;  /* 0x000000ffffc27224 */ /* 0x000fe200078e001a */
[----:B------:R-:W-:Y:S01]  /*5180*/  MOV R195, R27 ;  /* 0x0000001b00c37202 */ /* 0x000fe20000000f00 */
[----:B------:R-:W-:Y:S02]  /*5190*/  IMAD.MOV.U32 R192, RZ, RZ, R24 ;  /* 0x000000ffffc07224 */ /* 0x000fe400078e0018 */
[----:B------:R-:W4:Y:S01]  /*51a0*/  LDL.LU R24, [R1+0x20c] ;  /* 0x00020c0001187983 */ /* 0x000f220000300800 */
[----:B------:R-:W-:-:S03]  /*51b0*/  IMAD.MOV.U32 R193, RZ, RZ, R25 ;  /* 0x000000ffffc17224 */ /* 0x000fc600078e0019 */
[----:B------:R-:W4:Y:S01]  /*51c0*/  LDL.LU R25, [R1+0x208] ;  /* 0x0002080001197983 */ /* 0x000f220000300800 */
[----:B------:R-:W-:-:S03]  /*51d0*/  IMAD.MOV.U32 R197, RZ, RZ, R29 ;  /* 0x000000ffffc57224 */ /* 0x000fc600078e001d */
        /* <DEDUP_REMOVED lines=12> */
[----:B------:R-:W-:Y:S04]  /*52a0*/  STL.64 [R1+0x198], R174 ;  /* 0x000198ae01007387 */ /* 0x000fe80000100a00 */
[----:B------:R-:W-:Y:S04]  /*52b0*/  STL.64 [R1+0x190], R172 ;  /* 0x000190ac01007387 */ /* 0x000fe80000100a00 */
[----:B------:R-:W-:Y:S04]  /*52c0*/  STL.64 [R1+0x188], R170 ;  /* 0x000188aa01007387 */ /* 0x000fe80000100a00 */
[----:B------:R0:W-:Y:S04]  /*52d0*/  STL.64 [R1+0x180], R168 ;  /* 0x000180a801007387 */ /* 0x0001e80000100a00 */
[----:B0-----:R-:W4:Y:S04]  /*52e0*/  LDL.LU R168, [R1+0xc0] ;  /* 0x0000c00001a87983 */ /* 0x001f280000300800 */
[----:B------:R-:W4:Y:S04]  /*52f0*/  LDL.LU R169, [R1+0xc4] ;  /* 0x0000c40001a97983 */ /* 0x000f280000300800 */
[----:B------:R-:W4:Y:S04]  /*5300*/  LDL.LU R170, [R1+0xc8] ;  /* 0x0000c80001aa7983 */ /* 0x000f280000300800 */
[----:B------:R-:W4:Y:S04]  /*5310*/  LDL.LU R171, [R1+0xcc] ;  /* 0x0000cc0001ab7983 */ /* 0x000f280000300800 */
[----:B------:R-:W4:Y:S04]  /*5320*/  LDL.LU R172, [R1+0xd0] ;  /* 0x0000d00001ac7983 */ /* 0x000f280000300800 */
[----:B------:R-:W4:Y:S04]  /*5330*/  LDL.LU R173, [R1+0xd4] ;  /* 0x0000d40001ad7983 */ /* 0x000f280000300800 */
[----:B------:R-:W4:Y:S04]  /*5340*/  LDL.LU R174, [R1+0xd8] ;  /* 0x0000d80001ae7983 */ /* 0x000f280000300800 */
[----:B------:R-:W4:Y:S01]  /*5350*/  LDL.LU R175, [R1+0xdc] ;  /* 0x0000dc0001af7983 */ /* 0x000f220000300800 */
[----:B------:R-:W-:-:S02]  /*5360*/  WARPGROUP.DEPBAR.LE gsb0, 0x0 ;  /* 0x00008000000079c5 */ /* 0x000fc40000010000 */
[----:B--2---:R-:W-:Y:S01]  /*5370*/  WARPGROUP.ARRIVE ;  /* 0x00000000000079c5 */ /* 0x004fe20000000000 */
[----:B------:R-:W-:Y:S01]  /*5380*/  UMOV UR20, UR48 ;  /* 0x0000003000147c82 */ /* 0x000fe20008000000 */
[----:B------:R-:W-:-:S04]  /*5390*/  UMOV UR21, UR49 ;  /* 0x0000003100157c82 */ /* 0x000fc80008000000 */
[----:B------:R-:W-:Y:S01]  /*53a0*/  HGMMA.64x16x16.F32.BF16 R120, gdesc[UR20], R120, gsb0 ;  /* 0x00200000147879f0 */ /* 0x000fe20008001878 */
[----:B------:R-:W-:Y:S01]  /*53b0*/  UMOV UR16, UR48 ;  /* 0x0000003000107c82 */ /* 0x000fe20008000000 */
[----:B------:R-:W-:Y:S01]  /*53c0*/  UMOV UR17, UR49 ;  /* 0x0000003100117c82 */ /* 0x000fe20008000000 */
[----:B------:R-:W-:Y:S02]  /*53d0*/  WARPGROUP.DEPBAR.LE gsb0, 0x0 ;  /* 0x00008000000079c5 */ /* 0x000fe40000010000 */
[----:B---3--:R-:W-:-:S06]  /*53e0*/  WARPGROUP.ARRIVE ;  /* 0x00000000000079c5 */ /* 0x008fcc0000000000 */
[----:B------:R-:W-:Y:S01]  /*53f0*/  HGMMA.64x16x16.F32.BF16 R96, gdesc[UR16], R96, gsb0 ;  /* 0x00200000106079f0 */ /* 0x000fe20008001860 */
[----:B------:R-:W-:Y:S01]  /*5400*/  UMOV UR12, UR48 ;  /* 0x00000030000c7c82 */ /* 0x000fe20008000000 */
[----:B------:R-:W-:Y:S01]  /*5410*/  UMOV UR13, UR49 ;  /* 0x00000031000d7c82 */ /* 0x000fe20008000000 */
[----:B------:R-:W-:Y:S02]  /*5420*/  WARPGROUP.DEPBAR.LE gsb0, 0x0 ;  /* 0x00008000000079c5 */ /* 0x000fe40000010000 */
[----:B----4-:R-:W-:-:S06]  /*5430*/  WARPGROUP.ARRIVE ;  /* 0x00000000000079c5 */ /* 0x010fcc0000000000 */
[----:B------:R-:W-:Y:S01]  /*5440*/  HGMMA.64x16x16.F32.BF16 R72, gdesc[UR12], R72, gsb0 ;  /* 0x002000000c4879f0 */ /* 0x000fe20008001848 */
[----:B------:R-:W-:Y:S01]  /*5450*/  UMOV UR8, UR48 ;  /* 0x0000003000087c82 */ /* 0x000fe20008000000 */
[----:B------:R-:W-:Y:S01]  /*5460*/  UMOV UR9, UR49 ;  /* 0x0000003100097c82 */ /* 0x000fe20008000000 */
[----:B------:R-:W-:Y:S02]  /*5470*/  WARPGROUP.DEPBAR.LE gsb0, 0x0 ;  /* 0x00008000000079c5 */ /* 0x000fe40000010000 */
[----:B------:R-:W-:-:S06]  /*5480*/  WARPGROUP.ARRIVE ;  /* 0x00000000000079c5 */ /* 0x000fcc0000000000 */
[----:B------:R-:W-:Y:S01]  /*5490*/  HGMMA.64x16x16.F32.BF16 R48, gdesc[UR8], R48, gsb0 ;  /* 0x00200000083079f0 */ /* 0x000fe20008001830 */
[----:B------:R-:W-:Y:S01]  /*54a0*/  UMOV UR50, UR54 ;  /* 0x0000003600327c82 */ /* 0x000fe20008000000 */
[----:B------:R-:W-:Y:S01]  /*54b0*/  UMOV UR51, UR55 ;  /* 0x0000003700337c82 */ /* 0x000fe20008000000 */
[----:B------:R-:W-:Y:S02]  /*54c0*/  WARPGROUP.DEPBAR.LE gsb0, 0x0 ;  /* 0x00008000000079c5 */ /* 0x000fe40000010000 */
[----:B------:R-:W-:-:S06]  /*54d0*/  WARPGROUP.ARRIVE ;  /* 0x00000000000079c5 */ /* 0x000fcc0000000000 */
[----:B------:R-:W-:Y:S01]  /*54e0*/  HGMMA.64x16x16.F32.BF16 R24, gdesc[UR48], R24, gsb0 ;  /* 0x00200000301879f0 */ /* 0x000fe20008001818 */
[----:B------:R-:W-:Y:S02]  /*54f0*/  UIADD3 UR40, UR6, 0x2, URZ ;  /* 0x0000000206287890 */ /* 0x000fe4000fffe03f */
[----:B------:R-:W-:Y:S01]  /*5500*/  UIADD3 UR42, UR5, 0x2, URZ ;  /* 0x00000002052a7890 */ /* 0x000fe2000fffe03f */
[----:B------:R-:W-:Y:S01]  /*5510*/  UMOV UR41, 0x80000020 ;  /* 0x8000002000297882 */ /* 0x000fe20000000000 */
[----:B------:R-:W-:Y:S01]  /*5520*/  UMOV UR43, 0x80000020 ;  /* 0x80000020002b7882 */ /* 0x000fe20000000000 */
[----:B------:R-:W-:Y:S02]  /*5530*/  WARPGROUP.DEPBAR.LE gsb0, 0x0 ;  /* 0x00008000000079c5 */ /* 0x000fe40000010000 */
[----:B------:R-:W-:-:S06]  /*5540*/  WARPGROUP.ARRIVE ;  /* 0x00000000000079c5 */ /* 0x000fcc0000000000 */
[----:B------:R-:W-:Y:S01]  /*5550*/  HGMMA.64x16x16.F32.BF16 R168, gdesc[UR40], R168, gsb0 ;  /* 0x0020000028a879f0 */ /* 0x000fe200080018a8 */
[----:B------:R-:W-:Y:S01]  /*5560*/  UIADD3 UR34, UR5, 0x42, URZ ;  /* 0x0000004205227890 */ /* 0x000fe2000fffe03f */
[----:B------:R-:W-:Y:S01]  /*5570*/  UMOV UR32, UR40 ;  /* 0x0000002800207c82 */ /* 0x000fe20008000000 */
[----:B------:R-:W-:Y:S01]  /*5580*/  UMOV UR33, UR41 ;  /* 0x0000002900217c82 */ /* 0x000fe20008000000 */
        /* <DEDUP_REMOVED lines=11> */
[----:B------:R-:W-:Y:S04]  /*5640*/  STL.64 [R1+0x1b8], R150 ;  /* 0x0001b89601007387 */ /* 0x000fe80000100a00 */
        /* <DEDUP_REMOVED lines=10> */
[----:B------:R-:W-:Y:S01]  /*56f0*/  STL.64 [R1+0x78], R198 ;  /* 0x000078c601007387 */ /* 0x000fe20000100a00 */
[----:B------:R-:W-:-:S03]  /*5700*/  WARPGROUP.DEPBAR.LE gsb0, 0x0 ;  /* 0x00008000000079c5 */ /* 0x000fc60000010000 */
[----:B------:R0:W-:Y:S04]  /*5710*/  STL.64 [R1], R216 ;  /* 0x000000d801007387 */ /* 0x0001e80000100a00 */
[----:B------:R1:W-:Y:S04]  /*5720*/  STL.64 [R1+0x8], R218 ;  /* 0x000008da01007387 */ /* 0x0003e80000100a00 */
[----:B------:R2:W-:Y:S04]  /*5730*/  STL.64 [R1+0x10], R220 ;  /* 0x000010dc01007387 */ /* 0x0005e80000100a00 */
[----:B------:R3:W-:Y:S01]  /*5740*/  STL.64 [R1+0x18], R222 ;  /* 0x000018de01007387 */ /* 0x0007e20000100a00 */
[----:B0-----:R-:W-:-:S02]  /*5750*/  IMAD.MOV.U32 R216, RZ, RZ, R211 ;  /* 0x000000ffffd87224 */ /* 0x001fc400078e00d3 */
[----:B------:R-:W-:Y:S01]  /*5760*/  IMAD.MOV.U32 R217, RZ, RZ, R212 ;  /* 0x000000ffffd97224 */ /* 0x000fe200078e00d4 */
[----:B------:R-:W4:Y:S01]  /*5770*/  LDL.LU R211, [R1+0x1ec] ;  /* 0x0001ec0001d37983 */ /* 0x000f220000300800 */
[----:B-1----:R-:W-:Y:S01]  /*5780*/  MOV R218, R213 ;  /* 0x000000d500da7202 */ /* 0x002fe20000000f00 */
[----:B------:R-:W-:Y:S02]  /*5790*/  IMAD.MOV.U32 R219, RZ, RZ, R214 ;  /* 0x000000ffffdb7224 */ /* 0x000fe400078e00d6 */
[----:B------:R-:W4:Y:S01]  /*57a0*/  LDL.LU R212, [R1+0x1e8] ;  /* 0x0001e80001d47983 */ /* 0x000f220000300800 */
[----:B--2---:R-:W-:-:S03]  /*57b0*/  IMAD.MOV.U32 R220, RZ, RZ, R215 ;  /* 0x000000ffffdc7224 */ /* 0x004fc600078e00d7 */
[----:B------:R-:W4:Y:S04]  /*57c0*/  LDL.LU R213, [R1+0x1e4] ;  /* 0x0001e40001d57983 */ /* 0x000f280000300800 */
[----:B------:R-:W4:Y:S04]  /*57d0*/  LDL.LU R214, [R1+0x1e0] ;  /* 0x0001e00001d67983 */ /* 0x000f280000300800 */
[----:B------:R-:W4:Y:S01]  /*57e0*/  LDL.LU R215, [R1+0x1dc] ;  /* 0x0001dc0001d77983 */ /* 0x000f220000300800 */
[----:B------:R-:W-:Y:S01]  /*57f0*/  UIADD3 UR26, UR5, 0xc2, URZ ;  /* 0x000000c2051a7890 */ /* 0x000fe2000fffe03f */
[----:B------:R-:W-:Y:S01]  /*5800*/  UMOV UR24, UR40 ;  /* 0x0000002800187c82 */ /* 0x000fe20008000000 */
[----:B------:R-:W-:Y:S01]  /*5810*/  UMOV UR25, UR41 ;  /* 0x0000002900197c82 */ /* 0x000fe20008000000 */
[----:B------:R-:W-:Y:S01]  /*5820*/  UMOV UR27, 0x80000020 ;  /* 0x80000020001b7882 */ /* 0x000fe20000000000 */
        /* <DEDUP_REMOVED lines=16> */
[----:B----4-:R-:W-:-:S06]  /*5930*/  WARPGROUP.ARRIVE ;  /* 0x00000000000079c5 */ /* 0x010fcc0000000000 */
        /* <DEDUP_REMOVED lines=35> */
[----:B------:R-:W-:-:S06]  /*5b70*/  UMOV UR53, 0x80000020 ;  /* 0x8000002000357882 */ /* 0x000fcc0000000000 */
        /* <DEDUP_REMOVED lines=47> */
[----:B------:R-:W-:Y:S02]  /*5e70*/  IMAD.MOV.U32 R146, RZ, RZ, R10 ;  /* 0x000000ffff927224 */ /* 0x000fe400078e000a */
[----:B------:R-:W-:Y:S02]  /*5e80*/  IMAD.MOV.U32 R147, RZ, RZ, R9 ;  /* 0x000000ffff937224 */ /* 0x000fe400078e0009 */
[----:B------:R-:W-:Y:S02]  /*5e90*/  IMAD.MOV.U32 R148, RZ, RZ, R8 ;  /* 0x000000ffff947224 */ /* 0x000fe400078e0008 */
[----:B------:R-:W-:-:S02]  /*5ea0*/  IMAD.MOV.U32 R149, RZ, RZ, R7 ;  /* 0x000000ffff957224 */ /* 0x000fc400078e0007 */
[----:B------:R-:W-:Y:S01]  /*5eb0*/  IMAD.MOV.U32 R151, RZ, RZ, R4 ;  /* 0x000000ffff977224 */ /* 0x000fe200078e0004 */
[----:B------:R-:W-:Y:S01]  /*5ec0*/  UMOV UR32, UR52 ;  /* 0x0000003400207c82 */ /* 0x000fe20008000000 */
[----:B------:R-:W-:Y:S01]  /*5ed0*/  UMOV UR33, UR53 ;  /* 0x0000003500217c82 */ /* 0x000fe20008000000 */
[----:B------:R-:W-:-:S03]  /*5ee0*/  WARPGROUP.DEPBAR.LE gsb0, 0x0 ;  /* 0x00008000000079c5 */ /* 0x000fc60000010000 */
[----:B------:R-:W-:-:S06]  /*5ef0*/  WARPGROUP.ARRIVE ;  /* 0x00000000000079c5 */ /* 0x000fcc0000000000 */
[----:B------:R-:W-:Y:S01]  /*5f00*/  HGMMA.64x16x16.F32.BF16 R144, gdesc[UR32], R144, gsb0 ;  /* 0x00200000209079f0 */ /* 0x000fe20008001890 */
[----:B------:R-:W-:Y:S01]  /*5f10*/  MOV R168, R23 ;  /* 0x0000001700a87202 */ /* 0x000fe20000000f00 */
[----:B------:R-:W-:Y:S01]  /*5f20*/  IMAD.MOV.U32 R169, RZ, RZ, R22 ;  /* 0x000000ffffa97224 */ /* 0x000fe200078e0016 */
[----:B------:R-:W-:Y:S01]  /*5f30*/  MOV R175, R13 ;  /* 0x0000000d00af7202 */ /* 0x000fe20000000f00 */
        /* <DEDUP_REMOVED lines=18> */
[----:B------:R-:W-:Y:S01]  /*6060*/  UIADD3 UR6, UR6, 0x402, URZ ;  /* 0x0000040206067890 */ /* 0x000fe2000fffe03f */
[----:B------:R-:W-:-:S06]  /*6070*/  UMOV UR41, 0x80000020 ;  /* 0x8000002000297882 */ /* 0x000fcc0000000000 */
[----:B------:R-:W-:Y:S01]  /*6080*/  UMOV UR40, UR6 ;  /* 0x0000000600287c82 */ /* 0x000fe20008000000 */
[----:B------:R-:W-:Y:S02]  /*6090*/  WARPGROUP.DEPBAR.LE gsb0, 0x0 ;  /* 0x00008000000079c5 */ /* 0x000fe40000010000 */
[----:B------:R-:W-:-:S06]  /*60a0*/  WARPGROUP.ARRIVE ;  /* 0x00000000000079c5 */ /* 0x000fcc0000000000 */
[----:B------:R-:W-:Y:S01]  /*60b0*/  HGMMA.64x16x16.F32.BF16 R192, gdesc[UR40], R192, gsb0 ;  /* 0x0020000028c079f0 */ /* 0x000fe200080018c0 */
[----:B------:R-:W-:Y:S02]  /*60c0*/  IMAD.MOV.U32 R221, RZ, RZ, R18 ;  /* 0x000000ffffdd7224 */ /* 0x000fe400078e0012 */
[----:B---3--:R-:W-:Y:S02]  /*60d0*/  IMAD.MOV.U32 R222, RZ, RZ, R17 ;  /* 0x000000ffffde7224 */ /* 0x008fe400078e0011 */
[----:B------:R-:W-:Y:S01]  /*60e0*/  IMAD.MOV.U32 R223, RZ, RZ, R16 ;  /* 0x000000ffffdf7224 */ /* 0x000fe200078e0010 */
[----:B------:R-:W-:Y:S01]  /*60f0*/  UMOV UR32, UR40 ;  /* 0x0000002800207c82 */ /* 0x000fe20008000000 */
[----:B------:R-:W-:Y:S01]  /*6100*/  UMOV UR33, UR41 ;  /* 0x0000002900217c82 */ /* 0x000fe20008000000 */
[----:B------:R0:W5:Y:S04]  /*6110*/  LDL.LU R18, [R1+0x1d8] ;  /* 0x0001d80001127983 */ /* 0x0001680000300800 */
[----:B------:R0:W5:Y:S04]  /*6120*/  LDL.LU R17, [R1+0x1d4] ;  /* 0x0001d40001117983 */ /* 0x0001680000300800 */
[----:B------:R0:W5:Y:S04]  /*6130*/  LDL.LU R16, [R1+0x1d0] ;  /* 0x0001d00001107983 */ /* 0x0001680000300800 */
[----:B------:R0:W5:Y:S04]  /*6140*/  LDL.LU R5, [R1+0x1cc] ;  /* 0x0001cc0001057983 */ /* 0x0001680000300800 */
[----:B------:R0:W5:Y:S04]  /*6150*/  LDL.LU R3, [R1+0x1c8] ;  /* 0x0001c80001037983 */ /* 0x0001680000300800 */
[----:B------:R0:W5:Y:S04]  /*6160*/  LDL.LU R2, [R1+0x1c4] ;  /* 0x0001c40001027983 */ /* 0x0001680000300800 */
[----:B------:R0:W5:Y:S01]  /*6170*/  LDL.LU R0, [R1+0x1c0] ;  /* 0x0001c00001007983 */ /* 0x0001620000300800 */
[----:B------:R-:W-:-:S02]  /*6180*/  WARPGROUP.DEPBAR.LE gsb0, 0x0 ;  /* 0x00008000000079c5 */ /* 0x000fc40000010000 */
[----:B------:R-:W-:-:S06]  /*6190*/  WARPGROUP.ARRIVE ;  /* 0x00000000000079c5 */ /* 0x000fcc0000000000 */
[----:B------:R-:W-:Y:S01]  /*61a0*/  HGMMA.64x16x16.F32.BF16 R216, gdesc[UR32], R216, gsb0 ;  /* 0x0020000020d879f0 */ /* 0x000fe200080018d8 */
[----:B------:R-:W-:Y:S04]  /*61b0*/  STL.64 [R1+0x40], R144 ;  /* 0x0000409001007387 */ /* 0x000fe80000100a00 */
[----:B------:R-:W-:Y:S04]  /*61c0*/  STL.64 [R1+0x48], R146 ;  /* 0x0000489201007387 */ /* 0x000fe80000100a00 */
[----:B------:R-:W-:Y:S04]  /*61d0*/  STL.64 [R1+0x50], R148 ;  /* 0x0000509401007387 */ /* 0x000fe80000100a00 */
[----:B------:R1:W-:Y:S04]  /*61e0*/  STL.64 [R1+0x58], R150 ;  /* 0x0000589601007387 */ /* 0x0003e80000100a00 */
[----:B-1----:R-:W2:Y:S04]  /*61f0*/  LDL.LU.64 R150, [R1+0x1b8] ;  /* 0x0001b80001967983 */ /* 0x002ea80000300a00 */
[----:B------:R-:W2:Y:S04]  /*6200*/  LDL.LU.64 R148, [R1+0x1b0] ;  /* 0x0001b00001947983 */ /* 0x000ea80000300a00 */
[----:B------:R-:W2:Y:S04]  /*6210*/  LDL.LU.64 R146, [R1+0x1a8] ;  /* 0x0001a80001927983 */ /* 0x000ea80000300a00 */
[----:B------:R-:W2:Y:S04]  /*6220*/  LDL.LU.64 R144, [R1+0x1a0] ;  /* 0x0001a00001907983 */ /* 0x000ea80000300a00 */
[----:B------:R-:W-:Y:S04]  /*6230*/  STL.64 [R1+0xa0], R168 ;  /* 0x0000a0a801007387 */ /* 0x000fe80000100a00 */
[----:B------:R-:W-:Y:S04]  /*6240*/  STL.64 [R1+0xa8], R170 ;  /* 0x0000a8aa01007387 */ /* 0x000fe80000100a00 */
[----:B------:R-:W-:Y:S04]  /*6250*/  STL.64 [R1+0xb0], R172 ;  /* 0x0000b0ac01007387 */ /* 0x000fe80000100a00 */
[----:B------:R1:W-:Y:S04]  /*6260*/  STL.64 [R1+0xb8], R174 ;  /* 0x0000b8ae01007387 */ /* 0x0003e80000100a00 */
[----:B-1----:R-:W3:Y:S04]  /*6270*/  LDL.LU.64 R174, [R1+0x198] ;  /* 0x0001980001ae7983 */ /* 0x002ee80000300a00 */
[----:B------:R-:W3:Y:S04]  /*6280*/  LDL.LU.64 R172, [R1+0x190] ;  /* 0x0001900001ac7983 */ /* 0x000ee80000300a00 */
[----:B------:R-:W3:Y:S04]  /*6290*/  LDL.LU.64 R170, [R1+0x188] ;  /* 0x0001880001aa7983 */ /* 0x000ee80000300a00 */
[----:B------:R-:W3:Y:S04]  /*62a0*/  LDL.LU.64 R168, [R1+0x180] ;  /* 0x0001800001a87983 */ /* 0x000ee80000300a00 */
[----:B------:R-:W-:Y:S04]  /*62b0*/  STL.64 [R1+0x80], R192 ;  /* 0x000080c001007387 */ /* 0x000fe80000100a00 */
[----:B------:R-:W-:Y:S04]  /*62c0*/  STL.64 [R1+0x88], R194 ;  /* 0x000088c201007387 */ /* 0x000fe80000100a00 */
[----:B------:R-:W-:Y:S04]  /*62d0*/  STL.64 [R1+0x90], R196 ;  /* 0x000090c401007387 */ /* 0x000fe80000100a00 */
[----:B------:R1:W-:Y:S01]  /*62e0*/  STL.64 [R1+0x98], R198 ;  /* 0x000098c601007387 */ /* 0x0003e20000100a00 */
[----:B------:R-:W-:-:S03]  /*62f0*/  WARPGROUP.DEPBAR.LE gsb0, 0x0 ;  /* 0x00008000000079c5 */ /* 0x000fc60000010000 */
[----:B-1----:R-:W4:Y:S04]  /*6300*/  LDL.LU.64 R198, [R1+0x178] ;  /* 0x0001780001c67983 */ /* 0x002f280000300a00 */
[----:B------:R-:W4:Y:S04]  /*6310*/  LDL.LU.64 R196, [R1+0x170] ;  /* 0x0001700001c47983 */ /* 0x000f280000300a00 */
[----:B------:R-:W4:Y:S04]  /*6320*/  LDL.LU.64 R194, [R1+0x168] ;  /* 0x0001680001c27983 */ /* 0x000f280000300a00 */
[----:B------:R-:W4:Y:S04]  /*6330*/  LDL.LU.64 R192, [R1+0x160] ;  /* 0x0001600001c07983 */ /* 0x000f280000300a00 */
[----:B------:R-:W-:Y:S04]  /*6340*/  STL.64 [R1+0x20], R216 ;  /* 0x000020d801007387 */ /* 0x000fe80000100a00 */
[----:B------:R-:W-:Y:S04]  /*6350*/  STL.64 [R1+0x28], R218 ;  /* 0x000028da01007387 */ /* 0x000fe80000100a00 */
[----:B------:R-:W-:Y:S04]  /*6360*/  STL.64 [R1+0x30], R220 ;  /* 0x000030dc01007387 */ /* 0x000fe80000100a00 */
[----:B------:R1:W-:Y:S04]  /*6370*/  STL.64 [R1+0x38], R222 ;  /* 0x000038de01007387 */ /* 0x0003e80000100a00 */
[----:B-1----:R-:W2:Y:S04]  /*6380*/  LDL.LU.64 R222, [R1+0x158] ;  /* 0x0001580001de7983 */ /* 0x002ea80000300a00 */
        /* <DEDUP_REMOVED lines=46> */
[----:B------:R-:W-:Y:S03]  /*6670*/  HGMMA.64x16x16.F32.BF16 R24, gdesc[UR40], R24, gsb0 ;  /* 0x00200000281879f0 */ /* 0x000fe60008001818 */
[----:B------:R-:W-:Y:S02]  /*6680*/  WARPGROUP.DEPBAR.LE gsb0, 0x0 ;  /* 0x00008000000079c5 */ /* 0x000fe40000010000 */
[----:B0-----:R-:W-:Y:S05]  /*6690*/  @!P0 BRA `(.L_x_23) ;  /* 0x0000000000048947 */ /* 0x001fea0003800000 */
[----:B------:R-:W-:Y:S01]  /*66a0*/  BPT.TRAP 0x1 ;  /* 0x000000040000795c */ /* 0x000fe20000300000 */
.L_x_23:
[----:B------:R-:W2:Y:S01]  /*66b0*/  LDL R4, [R1+0x104] ;  /* 0x0001040001047983 */ /* 0x000ea20000100800 */
[----:B------:R-:W-:-:S04]  /*66c0*/  ULEA UR5, UR7, UR39, 0x3 ;  /* 0x0000002707057291 */ /* 0x000fc8000f8e183f */
[----:B------:R-:W-:-:S04]  /*66d0*/  UIADD3 UR5, UR5, 0x30, URZ ;  /* 0x0000003005057890 */ /* 0x000fc8000fffe03f */
[----:B------:R-:W-:-:S09]  /*66e0*/  UPRMT UR5, URZ, 0x654, UR5 ;  /* 0x000006543f057896 */ /* 0x000fd20008000005 */
[----:B------:R-:W-:Y:S01]  /*66f0*/  SYNCS.ARRIVE.TRANS64.RED.A1T0 RZ, [UR5], RZ ;  /* 0x000000ffffff79a7 */ /* 0x000fe20008100405 */
[----:B--2---:R-:W-:-:S13]  /*6700*/  R2UR UR6, R4 ;  /* 0x00000000040672ca */ /* 0x004fda00000e0000 */
[----:B------:R-:W-:-:S06]  /*6710*/  UISETP.GT.U32.AND UP0, UPT, UR6, 0x1, UPT ;  /* 0x000000010600788c */ /* 0x000fcc000bf04070 */
[----:B------:R-:W-:-:S13]  /*6720*/  PLOP3.LUT P1, PT, PT, PT, UP0, 0x80, 0x0 ;  /* 0x000000000000781c */ /* 0x000fda0003f2f008 */
[----:B------:R-:W-:Y:S05]  /*6730*/  @P1 BRA `(.L_x_24) ;  /* 0x0000000000041947 */ /* 0x000fea0003800000 */
[----:B------:R-:W-:Y:S01]  /*6740*/  BPT.TRAP 0x1 ;  /* 0x000000040000795c */ /* 0x000fe20000300000 */
.L_x_24:
[----:B------:R-:W-:Y:S01]  /*6750*/  UIADD3 UR4, UR4, 0x1, URZ ;  /* 0x0000000104047890 */ /* 0x000fe2000fffe03f */
[C---:B-----5:R-:W-:Y:S01]  /*6760*/  ISETP.GT.AND P1, PT, R0.reuse, 0x1, PT ;  /* 0x000000010000780c */ /* 0x060fe20003f24270 */
[----:B------:R-:W-:Y:S01]  /*6770*/  UIADD3 UR7, UR7, 0x1, URZ ;  /* 0x0000000107077890 */ /* 0x000fe2000fffe03f */
[----:B------:R-:W-:Y:S01]  /*6780*/  VIADD R0, R0, 0xffffffff ;  /* 0xffffffff00007836 */ /* 0x000fe20000000000 */
[----:B------:R-:W-:Y:S02]  /*6790*/  UISETP.NE.AND UP0, UPT, UR4, 0x6, UPT ;  /* 0x000000060400788c */ /* 0x000fe4000bf05270 */
[----:B------:R-:W-:Y:S02]  /*67a0*/  UISETP.NE.AND UP1, UPT, UR7, 0x6, UPT ;  /* 0x000000060700788c */ /* 0x000fe4000bf25270 */
[----:B------:R-:W-:Y:S02]  /*67b0*/  USEL UR5, URZ, 0x1, UP0 ;  /* 0x000000013f057887 */ /* 0x000fe40008000000 */
[----:B------:R-:W-:-:S02]  /*67c0*/  USEL UR4, UR4, URZ, UP0 ;  /* 0x0000003f04047287 */ /* 0x000fc40008000000 */
[----:B------:R-:W-:Y:S02]  /*67d0*/  USEL UR7, UR7, URZ, UP1 ;  /* 0x0000003f07077287 */ /* 0x000fe40008800000 */
[----:B------:R-:W-:Y:S01]  /*67e0*/  LOP3.LUT R3, R3, UR5, RZ, 0x3c, !PT ;  /* 0x0000000503037c12 */ /* 0x000fe2000f8e3cff */
[----:B------:R-:W-:Y:S09]  /*67f0*/  @P1 BRA `(.L_x_25) ;  /* 0xffffffd4002c1947 */ /* 0x000ff2000383ffff */
.L_x_18:
[----:B------:R0:W5:Y:S01]  /*6800*/  LDL R8, [R1+0x12c] ;  /* 0x00012c0001087983 */ /* 0x0001620000100800 */
[----:B------:R-:W1:Y:S02]  /*6810*/  LDC R0, c[0x0][0x28c] ;  /* 0x0000a300ff007b82 */ /* 0x000e640000000800 */
[----:B-1----:R-:W-:-:S13]  /*6820*/  ISETP.GE.AND P1, PT, R0, 0x1, PT ;  /* 0x000000010000780c */ /* 0x002fda0003f26270 */
[----:B0-----:R-:W-:Y:S05]  /*6830*/  @!P1 BRA `(.L_x_26) ;  /* 0x0000000000449947 */ /* 0x001fea0003800000 */
[----:B------:R-:W-:Y:S05]  /*6840*/  @!P0 BRA `(.L_x_27) ;  /* 0x0000000000048947 */ /* 0x000fea0003800000 */
[----:B------:R-:W-:Y:S01]  /*6850*/  BPT.TRAP 0x1 ;  /* 0x000000040000795c */ /* 0x000fe20000300000 */
.L_x_27:
[----:B------:R-:W2:Y:S01]  /*6860*/  LDL R0, [R1+0x104] ;  /* 0x0001040001007983 */ /* 0x000ea20000100800 */
[----:B-----5:R-:W-:Y:S02]  /*6870*/  R2UR UR5, R8 ;  /* 0x00000000080572ca */ /* 0x020fe400000e0000 */
[----:B--2---:R-:W-:-:S11]  /*6880*/  R2UR UR4, R0 ;  /* 0x00000000000472ca */ /* 0x004fd600000e0000 */
[----:B------:R-:W-:-:S04]  /*6890*/  VIADD R0, R5, UR5 ;  /* 0x0000000505007c36 */ /* 0x000fc80008000000 */
[----:B------:R-:W-:-:S05]  /*68a0*/  IMAD.WIDE.U32 R4, R0, -0x55555555, RZ ;  /* 0xaaaaaaab00047825 */ /* 0x000fca00078e00ff */
[----:B------:R-:W-:Y:S01]  /*68b0*/  SHF.R.U32.HI R4, RZ, 0x2, R5 ;  /* 0x00000002ff047819 */ /* 0x000fe20000011605 */
[----:B------:R-:W-:-:S04]  /*68c0*/  UISETP.GT.U32.AND UP0, UPT, UR4, 0x1, UPT ;  /* 0x000000010400788c */ /* 0x000fc8000bf04070 */
[----:B------:R-:W-:Y:S02]  /*68d0*/  IMAD R0, R4, -0x6, R0 ;  /* 0xfffffffa04007824 */ /* 0x000fe400078e0200 */
[----:B------:R-:W-:-:S03]  /*68e0*/  PLOP3.LUT P0, PT, PT, PT, UP0, 0x80, 0x0 ;  /* 0x000000000000781c */ /* 0x000fc60003f0f008 */
[----:B------:R-:W-:-:S05]  /*68f0*/  LEA R0, R0, UR39, 0x3 ;  /* 0x0000002700007c11 */ /* 0x000fca000f8e18ff */
[----:B------:R-:W-:-:S05]  /*6900*/  VIADD R0, R0, 0x30 ;  /* 0x0000003000007836 */ /* 0x000fca0000000000 */
[----:B------:R-:W-:-:S04]  /*6910*/  PRMT R0, RZ, 0x654, R0 ;  /* 0x00000654ff007816 */ /* 0x000fc80000000000 */
[----:B------:R0:W-:Y:S01]  /*6920*/  SYNCS.ARRIVE.TRANS64.RED.A1T0 RZ, [R0+URZ], RZ ;  /* 0x000000ff00ff79a7 */ /* 0x0001e2000810043f */
[----:B------:R-:W-:Y:S05]  /*6930*/  @P0 BRA `(.L_x_26) ;  /* 0x0000000000040947 */ /* 0x000fea0003800000 */
[----:B------:R-:W-:Y:S01]  /*6940*/  BPT.TRAP 0x1 ;  /* 0x000000040000795c */ /* 0x000fe20000300000 */
.L_x_26:
[----:B0-----:R-:W2:Y:S01]  /*6950*/  LDL R0, [R1+0x138] ;  /* 0x0001380001007983 */ /* 0x001ea20000100800 */
[----:B------:R-:W0:Y:S01]  /*6960*/  S2R R3, SR_TID.X ;  /* 0x0000000000037919 */ /* 0x000e220000002100 */
[----:B------:R-:W1:Y:S01]  /*6970*/  S2R R6, SR_TID.X ;  /* 0x0000000000067919 */ /* 0x000e620000002100 */
[----:B------:R-:W-:Y:S01]  /*6980*/  R2UR UR4, R17 ;  /* 0x00000000110472ca */ /* 0x000fe200000e0000 */
[----:B------:R-:W-:Y:S01]  /*6990*/  ULDC.64 UR8, c[0x0][0x5d0] ;  /* 0x0001740000087ab9 */ /* 0x000fe20000000a00 */
[----:B------:R-:W3:Y:S04]  /*69a0*/  LDL.LU R7, [R1+0x134] ;  /* 0x0001340001077983 */ /* 0x000ee80000300800 */
[----:B------:R-:W4:Y:S01]  /*69b0*/  LDL R22, [R1+0x108] ;  /* 0x0001080001167983 */ /* 0x000f220000100800 */
[----:B------:R-:W-:-:S02]  /*69c0*/  R2UR UR7, R18 ;  /* 0x00000000120772ca */ /* 0x000fc400000e0000 */
[----:B-----5:R-:W-:-:S04]  /*69d0*/  R2UR UR14, R8 ;  /* 0x00000000080e72ca */ /* 0x020fc800000e0000 */
[----:B------:R-:W-:-:S06]  /*69e0*/  UIMAD UR6, UR4, 0xb0, URZ ;  /* 0x000000b0040678a4 */ /* 0x000fcc000f8e023f */
[----:B------:R-:W-:Y:S01]  /*69f0*/  MOV R18, UR6 ;  /* 0x0000000600127c02 */ /* 0x000fe20008000f00 */
[----:B------:R-:W-:Y:S02]  /*6a00*/  UIMAD.WIDE UR10, UR7, 0x180, URZ ;  /* 0x00000180070a78a5 */ /* 0x000fe4000f8e023f */
[----:B------:R-:W-:Y:S01]  /*6a10*/  UIMAD UR7, UR7, 0x180, URZ ;  /* 0x00000180070778a4 */ /* 0x000fe2000f8e023f */
[----:B0-----:R-:W-:-:S04]  /*6a20*/  SHF.R.U32.HI R3, RZ, 0x7, R3 ;  /* 0x00000007ff037819 */ /* 0x001fc80000011603 */
[----:B------:R-:W-:Y:S01]  /*6a30*/  LOP3.LUT R4, R3, 0x1, RZ, 0xc0, !PT ;  /* 0x0000000103047812 */ /* 0x000fe200078ec0ff */
[C---:B-1----:R-:W-:Y:S01]  /*6a40*/  IMAD.SHL.U32 R19, R6.reuse, 0x2, RZ ;  /* 0x0000000206137824 */ /* 0x042fe200078e00ff */
[----:B------:R-:W-:-:S03]  /*6a50*/  LOP3.LUT R5, R6, 0x60, RZ, 0xc0, !PT ;  /* 0x0000006006057812 */ /* 0x000fc600078ec0ff */
[----:B------:R-:W-:Y:S01]  /*6a60*/  IMAD.SHL.U32 R3, R4, 0x40, RZ ;  /* 0x0000004004037824 */ /* 0x000fe200078e00ff */
[----:B------:R-:W-:Y:S02]  /*6a70*/  SHF.R.U32.HI R5, RZ, 0x1, R5 ;  /* 0x00000001ff057819 */ /* 0x000fe40000011605 */
[----:B------:R-:W-:-:S04]  /*6a80*/  LOP3.LUT R18, R18, 0x6, R19, 0xf8, !PT ;  /* 0x0000000612127812 */ /* 0x000fc800078ef813 */
[----:B------:R-:W-:Y:S02]  /*6a90*/  SHF.R.S32.HI R19, RZ, 0x1f, R18 ;  /* 0x0000001fff137819 */ /* 0x000fe40000011412 */
[----:B--2---:R-:W-:Y:S02]  /*6aa0*/  R2UR UR5, R0 ;  /* 0x00000000000572ca */ /* 0x004fe400000e0000 */
[----:B------:R-:W-:-:S04]  /*6ab0*/  SHF.R.U32.HI R0, RZ, 0x2, R6 ;  /* 0x00000002ff007819 */ /* 0x000fc80000011606 */
[----:B------:R-:W-:-:S04]  /*6ac0*/  LOP3.LUT R0, R0, 0x7, RZ, 0xc0, !PT ;  /* 0x0000000700007812 */ /* 0x000fc800078ec0ff */
[--C-:B------:R-:W-:Y:S02]  /*6ad0*/  LOP3.LUT R3, R3, 0x40, R0.reuse, 0xe2, !PT ;  /* 0x0000004003037812 */ /* 0x100fe400078ee200 */
[----:B------:R-:W-:Y:S01]  /*6ae0*/  IADD3 R0, RZ, -R5, -R0 ;  /* 0x80000005ff007210 */ /* 0x000fe20007ffe800 */
[----:B------:R-:W-:Y:S01]  /*6af0*/  UISETP.GE.U32.AND UP2, UPT, UR5, 0x6, UPT ;  /* 0x000000060500788c */ /* 0x000fe2000bf46070 */
[----:B------:R-:W-:Y:S02]  /*6b00*/  LOP3.LUT R3, R3, UR10, R5, 0xfe, !PT ;  /* 0x0000000a03037c12 */ /* 0x000fe4000f8efe05 */
[----:B----4-:R-:W-:Y:S01]  /*6b10*/  R2UR UR15, R22 ;  /* 0x00000000160f72ca */ /* 0x010fe200000e0000 */
[----:B------:R-:W-:Y:S01]  /*6b20*/  IMAD R0, R4, -0x40, R0 ;  /* 0xffffffc004007824 */ /* 0x000fe200078e0200 */
[----:B---3--:R-:W-:Y:S01]  /*6b30*/  R2UR UR13, R7 ;  /* 0x00000000070d72ca */ /* 0x008fe200000e0000 */
[----:B------:R-:W-:-:S10]  /*6b40*/  IMAD.U32 R4, RZ, RZ, UR8 ;  /* 0x00000008ff047e24 */ /* 0x000fd4000f8e00ff */
[----:B------:R-:W-:Y:S02]  /*6b50*/  USHF.R.S32.HI UR12, URZ, 0x1f, UR15 ;  /* 0x0000001f3f0c7899 */ /* 0x000fe4000801140f */
[----:B------:R-:W-:Y:S02]  /*6b60*/  IMAD.WIDE.U32 R4, R4, UR15, R18 ;  /* 0x0000000f04047c25 */ /* 0x000fe4000f8e0012 */
[----:B------:R-:W-:Y:S02]  /*6b70*/  UIMAD UR4, UR12, UR8, URZ ;  /* 0x000000080c0472a4 */ /* 0x000fe4000f8e023f */
[----:B------:R-:W-:Y:S02]  /*6b80*/  UIADD3 UR8, UR5, UR14, URZ ;  /* 0x0000000e05087290 */ /* 0x000fe4000fffe03f */
[----:B------:R-:W-:Y:S02]  /*6b90*/  UIMAD UR4, UR15, UR9, UR4 ;  /* 0x000000090f0472a4 */ /* 0x000fe4000f8e0204 */
[----:B------:R-:W-:Y:S01]  /*6ba0*/  UISETP.GT.U32.AND UP1, UPT, UR8, 0x5, UPT ;  /* 0x000000050800788c */ /* 0x000fe2000bf24070 */
[----:B------:R-:W-:-:S02]  /*6bb0*/  ULDC UR9, c[0x0][0x284] ;  /* 0x0000a10000097ab9 */ /* 0x000fc40000000800 */
[----:B------:R-:W-:Y:S01]  /*6bc0*/  IMAD.U32 R17, RZ, RZ, UR9 ;  /* 0x00000009ff117e24 */ /* 0x000fe2000f8e00ff */
[----:B------:R-:W-:Y:S01]  /*6bd0*/  UISETP.LT.U32.AND UP1, UPT, UR5, 0x6, UP1 ;  /* 0x000000060500788c */ /* 0x000fe20008f21070 */
[----:B------:R-:W-:Y:S01]  /*6be0*/  VIADD R5, R5, UR4 ;  /* 0x0000000405057c36 */ /* 0x000fe20008000000 */
[----:B------:R-:W-:Y:S02]  /*6bf0*/  ULDC UR4, c[0x0][0x288] ;  /* 0x0000a20000047ab9 */ /* 0x000fe40000000800 */
[----:B------:R-:W-:Y:S01]  /*6c00*/  IADD3 R17, R17, -UR7, R0 ;  /* 0x8000000711117c10 */ /* 0x000fe2000fffe000 */
[----:B------:R-:W-:Y:S01]  /*6c10*/  UISETP.GE.AND UP0, UPT, UR6, UR4, UPT ;  /* 0x000000040600728c */ /* 0x000fe2000bf06270 */
[----:B------:R-:W-:Y:S01]  /*6c20*/  LOP3.LUT R0, R6, 0x3, RZ, 0xc0, !PT ;  /* 0x0000000306007812 */ /* 0x000fe200078ec0ff */
[----:B------:R-:W-:Y:S02]  /*6c30*/  IMAD.MOV.U32 R6, RZ, RZ, -0x2 ;  /* 0xfffffffeff067424 */ /* 0x000fe400078e00ff */
[----:B------:R-:W-:-:S02]  /*6c40*/  UISETP.GE.OR UP0, UPT, UR7, UR9, UP0 ;  /* 0x000000090700728c */ /* 0x000fc40008706670 */
[----:B------:R-:W-:Y:S01]  /*6c50*/  IMAD R0, R0, R6, UR4 ;  /* 0x0000000400007e24 */ /* 0x000fe2000f8e0206 */
[----:B------:R-:W-:Y:S02]  /*6c60*/  UIMAD.WIDE.U32 UR4, UR8, -0x55555555, URZ ;  /* 0xaaaaaaab080478a5 */ /* 0x000fe4000f8e003f */
[----:B------:R-:W-:Y:S01]  /*6c70*/  USEL UR7, URZ, 0x1, !UP1 ;  /* 0x000000013f077887 */ /* 0x000fe2000c800000 */
[----:B------:R-:W-:Y:S01]  /*6c80*/  PLOP3.LUT P0, PT, PT, PT, UP0, 0x80, 0x0 ;  /* 0x000000000000781c */ /* 0x000fe20003f0f008 */
[----:B------:R-:W-:Y:S01]  /*6c90*/  USHF.R.U32.HI UR4, URZ, 0x2, UR5 ;  /* 0x000000023f047899 */ /* 0x000fe20008011605 */
[----:B------:R-:W-:Y:S01]  /*6ca0*/  VIADD R0, R0, -UR6 ;  /* 0x8000000600007c36 */ /* 0x000fe20008000000 */
[----:B------:R-:W-:Y:S02]  /*6cb0*/  ULOP3.LUT UR13, UR13, UR7, URZ, 0x3c, !UPT ;  /* 0x000000070d0d7292 */ /* 0x000fe4000f8e3c3f */
[----:B------:R-:W-:Y:S02]  /*6cc0*/  UIMAD UR5, UR4, -0x6, UR8 ;  /* 0xfffffffa040578a4 */ /* 0x000fe4000f8e0208 */
[----:B------:R-:W-:Y:S01]  /*6cd0*/  @UP2 ULOP3.LUT UR13, UR13, 0x1, UR4, 0x78, !UPT ;  /* 0x000000010d0d2892 */ /* 0x000fe2000f8e7804 */
[----:B------:R-:W-:-:S03]  /*6ce0*/  UMOV UR6, 0xffffffff ;  /* 0xffffffff00067882 */ /* 0x000fc60000000000 */
[----:B------:R-:W-:-:S05]  /*6cf0*/  IMAD.U32 R6, RZ, RZ, UR5 ;  /* 0x00000005ff067e24 */ /* 0x000fca000f8e00ff */
[----:B------:R0:W-:Y:S02]  /*6d00*/  STL [R1+0x12c], R6 ;  /* 0x00012c0601007387 */ /* 0x0001e40000100800 */
[----:B0-----:R-:W-:-:S05]  /*6d10*/  MOV R6, UR13 ;  /* 0x0000000d00067c02 */ /* 0x001fca0008000f00 */
[----:B------:R0:W-:Y:S01]  /*6d20*/  STL [R1+0x134], R6 ;  /* 0x0001340601007387 */ /* 0x0001e20000100800 */
[----:B------:R-:W-:Y:S05]  /*6d30*/  @P0 BRA `(.L_x_28) ;  /* 0x0000011c009c0947 */ /* 0x000fea0003800000 */
[----:B------:R-:W-:Y:S01]  /*6d40*/  FSETP.NEU.AND P2, PT, R16, RZ, PT ;  /* 0x000000ff1000720b */ /* 0x000fe20003f4d000 */
[----:B------:R-:W-:Y:S01]  /*6d50*/  ULDC.64 UR8, c[0x0][0x5c8] ;  /* 0x0001720000087ab9 */ /* 0x000fe20000000a00 */
[----:B------:R-:W-:Y:S01]  /*6d60*/  ISETP.GT.AND P0, PT, R17, RZ, PT ;  /* 0x000000ff1100720c */ /* 0x000fe20003f04270 */
[----:B------:R-:W-:Y:S01]  /*6d70*/  UIMAD UR4, UR11, UR8, URZ ;  /* 0x000000080b0472a4 */ /* 0x000fe2000f8e023f */
[----:B------:R-:W-:Y:S01]  /*6d80*/  IMAD.U32 R11, RZ, RZ, UR9 ;  /* 0x00000009ff0b7e24 */ /* 0x000fe2000f8e00ff */
[----:B------:R-:W-:Y:S01]  /*6d90*/  BSSY B0, `(.L_x_28) ;  /* 0x00011e1000007945 */ /* 0x000fe20003800000 */
[----:B------:R-:W-:Y:S01]  /*6da0*/  IMAD.WIDE.U32 R4, R3, UR8, R4 ;  /* 0x0000000803047c25 */ /* 0x000fe2000f8e0004 */
[----:B------:R-:W-:-:S03]  /*6db0*/  ISETP.GT.AND P1, PT, R0, RZ, P0 ;  /* 0x000000ff0000720c */ /* 0x000fc60000724270 */
[----:B------:R-:W-:-:S04]  /*6dc0*/  IMAD R11, R3, R11, UR4 ;  /* 0x00000004030b7e24 */ /* 0x000fc8000f8e020b */
[----:B------:R-:W-:Y:S01]  /*6dd0*/  IMAD.IADD R11, R5, 0x1, R11 ;  /* 0x00000001050b7824 */ /* 0x000fe200078e020b */
[----:B------:R-:W-:Y:S06]  /*6de0*/  @!P2 BRA `(.L_x_29) ;  /* 0x000000d40040a947 */ /* 0x000fec0003800000 */
[----:B------:R-:W0:Y:S01]  /*6df0*/  LDC.64 R8, c[0x0][0x5b0] ;  /* 0x00016c00ff087b82 */ /* 0x000e220000000a00 */
[----:B------:R-:W2:Y:S01]  /*6e00*/  LDL.LU R23, [R1+0xc0] ;  /* 0x0000c00001177983 */ /* 0x000ea20000300800 */
[----:B------:R-:W-:-:S03]  /*6e10*/  R2UR UR7, R22 ;  /* 0x00000000160772ca */ /* 0x000fc600000e0000 */
[----:B------:R-:W-:Y:S03]  /*6e20*/  STL.64 [R1+0x140], R24 ;  /* 0x0001401801007387 */ /* 0x000fe60000100a00 */
[----:B------:R-:W1:Y:S08]  /*6e30*/  LDC.64 R12, c[0x0][0x5b8] ;  /* 0x00016e00ff0c7b82 */ /* 0x000e700000000a00 */
[----:B------:R-:W3:Y:S01]  /*6e40*/  LDC.64 R14, c[0x0][0x5a8] ;  /* 0x00016a00ff0e7b82 */ /* 0x000ee20000000a00 */
[----:B0-----:R-:W-:Y:S01]  /*6e50*/  IMAD.MOV.U32 R6, RZ, RZ, R8 ;  /* 0x000000ffff067224 */ /* 0x001fe200078e0008 */
[----:B------:R0:W-:Y:S04]  /*6e60*/  STL.64 [R1+0xe8], R8 ;  /* 0x0000e80801007387 */ /* 0x0001e80000100a00 */
[----:B------:R-:W-:Y:S01]  /*6e70*/  R2UR UR4, R6 ;  /* 0x00000000060472ca */ /* 0x000fe200000e0000 */
[----:B-1----:R-:W-:Y:S01]  /*6e80*/  IMAD.MOV.U32 R233, RZ, RZ, R12 ;  /* 0x000000ffffe97224 */ /* 0x002fe200078e000c */
[----:B------:R1:W-:Y:S01]  /*6e90*/  STL [R1+0xf8], R12 ;  /* 0x0000f80c01007387 */ /* 0x0003e20000100800 */
[----:B------:R-:W-:-:S02]  /*6ea0*/  IMAD.MOV.U32 R7, RZ, RZ, R13 ;  /* 0x000000ffff077224 */ /* 0x000fc400078e000d */
[----:B------:R-:W-:Y:S02]  /*6eb0*/  IMAD R5, R233, UR12, RZ ;  /* 0x0000000ce9057c24 */ /* 0x000fe4000f8e02ff */
[----:B0-----:R-:W-:Y:S02]  /*6ec0*/  IMAD.MOV.U32 R8, RZ, RZ, R9 ;  /* 0x000000ffff087224 */ /* 0x001fe400078e0009 */
[----:B------:R-:W-:-:S04]  /*6ed0*/  IMAD R232, R7, UR7, R5 ;  /* 0x0000000707e87c24 */ /* 0x000fc8000f8e0205 */
[----:B------:R-:W-:Y:S01]  /*6ee0*/  UIMAD UR4, UR11, UR4, URZ ;  /* 0x000000040b0472a4 */ /* 0x000fe2000f8e023f */
[----:B-1----:R-:W-:Y:S01]  /*6ef0*/  IMAD.WIDE.U32 R12, R233, UR7, R18 ;  /* 0x00000007e90c7c25 */ /* 0x002fe2000f8e0012 */
[----:B------:R-:W-:Y:S03]  /*6f00*/  STL [R1+0x10c], R232 ;  /* 0x00010ce801007387 */ /* 0x000fe60000100800 */
[----:B------:R-:W-:Y:S01]  /*6f10*/  IMAD.MOV.U32 R234, RZ, RZ, R12 ;  /* 0x000000ffffea7224 */ /* 0x000fe200078e000c */
[----:B------:R-:W-:Y:S01]  /*6f20*/  IADD3 R235, R13, R232, RZ ;  /* 0x000000e80deb7210 */ /* 0x000fe20007ffe0ff */
[C---:B------:R-:W-:Y:S01]  /*6f30*/  IMAD R21, R3.reuse, R8, UR4 ;  /* 0x0000000403157e24 */ /* 0x040fe2000f8e0208 */
[----:B------:R-:W-:Y:S01]  /*6f40*/  ULDC.64 UR4, c[0x0][0x5c0] ;  /* 0x0001700000047ab9 */ /* 0x000fe20000000a00 */
[----:B------:R-:W-:Y:S02]  /*6f50*/  IMAD.WIDE.U32 R6, R3, R6, R234 ;  /* 0x0000000603067225 */ /* 0x000fe400078e00ea */
[----:B------:R-:W-:Y:S02]  /*6f60*/  STL.64 [R1+0xf0], R234 ;  /* 0x0000f0ea01007387 */ /* 0x000fe40000100a00 */
[----:B------:R-:W-:Y:S01]  /*6f70*/  IMAD.IADD R5, R7, 0x1, R21 ;  /* 0x0000000107057824 */ /* 0x000fe200078e0215 */
[C---:B---3--:R-:W-:Y:S01]  /*6f80*/  LEA R8, P2, R6.reuse, R14, 0x1 ;  /* 0x0000000e06087211 */ /* 0x048fe200078408ff */
[----:B------:R-:W-:Y:S03]  /*6f90*/  STL [R1+0x110], R21 ;  /* 0x0001101501007387 */ /* 0x000fe60000100800 */
[----:B------:R-:W-:-:S05]  /*6fa0*/  LEA.HI.X R9, R6, R15, R5, 0x1, P2 ;  /* 0x0000000f06097211 */ /* 0x000fca00010f0c05 */
[----:B------:R-:W3:Y:S04]  /*6fb0*/  @P1 LDG.E.LTC128B.U16 R20, desc[UR36][R8.64] ;  /* 0x0000002408141981 */ /* 0x000ee8000c1e1520 */
[----:B------:R-:W4:Y:S01]  /*6fc0*/  LDL R9, [R1+0xe8] ;  /* 0x0000e80001097983 */ /* 0x000f220000100800 */
[----:B------:R-:W-:-:S04]  /*6fd0*/  LEA R10, P2, R4, UR4, 0x1 ;  /* 0x00000004040a7c11 */ /* 0x000fc8000f8408ff */
[----:B------:R-:W-:Y:S01]  /*6fe0*/  LEA.HI.X R11, R4, UR5, R11, 0x1, P2 ;  /* 0x00000005040b7c11 */ /* 0x000fe200090f0c0b */
[----:B----4-:R-:W-:-:S04]  /*6ff0*/  IMAD.WIDE.U32 R6, R3, R9, R18 ;  /* 0x0000000903067225 */ /* 0x010fc800078e0012 */
[----:B------:R-:W-:Y:S02]  /*7000*/  IMAD.IADD R5, R21, 0x1, R7 ;  /* 0x0000000115057824 */ /* 0x000fe400078e0207 */
[----:B------:R-:W-:Y:S02]  /*7010*/  IMAD.MOV.U32 R4, RZ, RZ, R6 ;  /* 0x000000ffff047224 */ /* 0x000fe400078e0006 */
[----:B---3--:R-:W-:Y:S02]  /*7020*/  IMAD.U32 R7, R20, 0x10000, RZ ;  /* 0x0001000014077824 */ /* 0x008fe400078e00ff */
[----:B------:R-:W-:-:S04]  /*7030*/  IMAD.WIDE.U32 R4, R233, UR7, R4 ;  /* 0x00000007e9047c25 */ /* 0x000fc8000f8e0004 */
[----:B------:R-:W-:Y:S01]  /*7040*/  FMUL R6, R7, R16 ;  /* 0x0000001007067220 */ /* 0x000fe20000400000 */
[----:B------:R-:W-:Y:S01]  /*7050*/  IMAD.IADD R5, R232, 0x1, R5 ;  /* 0x00000001e8057824 */ /* 0x000fe200078e0205 */
[C---:B------:R-:W-:Y:S02]  /*7060*/  LEA R24, P2, R4.reuse, R14, 0x1 ;  /* 0x0000000e04187211 */ /* 0x040fe400078408ff */
[----:B--2---:R-:W-:Y:S02]  /*7070*/  FFMA R6, R23, R2, R6 ;  /* 0x0000000217067223 */ /* 0x004fe40000000006 */
[----:B------:R-:W-:-:S05]  /*7080*/  LEA.HI.X R25, R4, R15, R5, 0x1, P2 ;  /* 0x0000000f04197211 */ /* 0x000fca00010f0c05 */
[----:B------:R0:W-:Y:S04]  /*7090*/  STL.64 [R1+0xe0], R24 ;  /* 0x0000e01801007387 */ /* 0x0001e80000100a00 */
[----:B0-----:R0:W5:Y:S01]  /*70a0*/  LDL.LU.64 R24, [R1+0x140] ;  /* 0x0001400001187983 */ /* 0x0011620000300a00 */
[----:B------:R-:W-:Y:S01]  /*70b0*/  F2FP.BF16.F32.PACK_AB R4, RZ, R6 ;  /* 0x00000006ff04723e */ /* 0x000fe200000010ff */
[----:B------:R-:W-:Y:S01]  /*70c0*/  BSSY B1, `(.L_x_30) ;  /* 0x0000007000017945 */ /* 0x000fe20003800000 */
[----:B------:R-:W-:Y:S02]  /*70d0*/  ISETP.GT.AND P2, PT, R0, 0x1, P0 ;  /* 0x000000010000780c */ /* 0x000fe40000744270 */
[----:B------:R-:W-:Y:S01]  /*70e0*/  PRMT R8, R20, 0x7610, R8 ;  /* 0x0000761014087816 */ /* 0x000fe20000000008 */
[----:B------:R0:W-:Y:S10]  /*70f0*/  @P1 STG.E.U16 desc[UR36][R10.64], R4 ;  /* 0x000000040a001986 */ /* 0x0001f4000c101524 */
[----:B------:R-:W-:Y:S05]  /*7100*/  @!P2 BRA `(.L_x_31) ;  /* 0x000000000008a947 */ /* 0x000fea0003800000 */
[----:B------:R-:W2:Y:S04]  /*7110*/  LDL.64 R6, [R1+0xe0] ;  /* 0x0000e00001067983 */ /* 0x000ea80000100a00 */
[----:B--2---:R1:W5:Y:S02]  /*7120*/  LDG.E.LTC128B.U16 R8, desc[UR36][R6.64+0x2] ;  /* 0x0000022406087981 */ /* 0x004364000c1e1520 */
.L_x_31:
[----:B------:R-:W-:Y:S05]  /*7130*/  BSYNC B1 ;  /* 0x0000000000017941 */ /* 0x000fea0003800000 */
.L_x_30:
[----:B-1----:R-:W2:Y:S04]  /*7140*/  LDL.LU R6, [R1+0xc4] ;  /* 0x0000c40001067983 */ /* 0x002ea80000300800 */
[----:B------:R-:W3:Y:S01]  /*7150*/  LDL R5, [R1+0xec] ;  /* 0x0000ec0001057983 */ /* 0x000ee20000100800 */
[----:B0----5:R-:W-:Y:S02]  /*7160*/  SHF.L.U32 R4, R8, 0x10, RZ ;  /* 0x0000001008047819 */ /* 0x021fe400000006ff */
[----:B------:R-:W-:Y:S01]  /*7170*/  ISETP.GT.AND P1, PT, R17, 0x8, PT ;  /* 0x000000081100780c */ /* 0x000fe20003f24270 */
[----:B------:R-:W4:Y:S01]  /*7180*/  LDL.LU R23, [R1+0xc8] ;  /* 0x0000c80001177983 */ /* 0x000f220000300800 */
[----:B------:R-:W-:Y:S01]  /*7190*/  R2UR UR4, R22 ;  /* 0x00000000160472ca */ /* 0x000fe200000e0000 */
[----:B------:R-:W-:Y:S01]  /*71a0*/  FMUL R4, R4, R16 ;  /* 0x0000001004047220 */ /* 0x000fe20000400000 */
[----:B------:R-:W-:-:S03]  /*71b0*/  ISETP.GT.AND P3, PT, R0, RZ, P1 ;  /* 0x000000ff0000720c */ /* 0x000fc60000f64270 */
[----:B--2---:R-:W-:Y:S01]  /*71c0*/  FFMA R20, R6, R2, R4 ;  /* 0x0000000206147223 */ /* 0x004fe20000000004 */
[C---:B------:R-:W-:Y:S01]  /*71d0*/  IMAD.SHL.U32 R6, R9.reuse, 0x8, RZ ;  /* 0x0000000809067824 */ /* 0x040fe200078e00ff */
[----:B---3--:R-:W-:-:S03]  /*71e0*/  SHF.L.U64.HI R7, R9, 0x3, R5 ;  /* 0x0000000309077819 */ /* 0x008fc60000010205 */
[----:B------:R-:W-:Y:S01]  /*71f0*/  F2FP.BF16.F32.PACK_AB R20, RZ, R20 ;  /* 0x00000014ff14723e */ /* 0x000fe200000010ff */
[----:B------:R-:W-:Y:S01]  /*7200*/  IMAD.WIDE.U32 R4, R3, R9, R6 ;  /* 0x0000000903047225 */ /* 0x000fe200078e0006 */
[----:B------:R0:W-:Y:S03]  /*7210*/  STL.64 [R1+0xc0], R6 ;  /* 0x0000c00601007387 */ /* 0x0001e60000100a00 */
[----:B------:R-:W-:Y:S01]  /*7220*/  IMAD.IADD R9, R21, 0x1, R5 ;  /* 0x0000000115097824 */ /* 0x000fe200078e0205 */
[----:B------:R1:W-:Y:S01]  /*7230*/  @P2 STG.E.U16 desc[UR36][R10.64+0x2], R20 ;  /* 0x000002140a002986 */ /* 0x0003e2000c101524 */
[----:B0-----:R-:W-:-:S05]  /*7240*/  IADD3 R7, P4, R12, R4, RZ ;  /* 0x000000040c077210 */ /* 0x001fca0007f9e0ff */
[----:B------:R-:W-:Y:S01]  /*7250*/  IMAD.X R21, R9, 0x1, R235, P4 ;  /* 0x0000000109157824 */ /* 0x000fe200020e06eb */
[----:B------:R-:W-:-:S04]  /*7260*/  LEA R6, P4, R7, R14, 0x1 ;  /* 0x0000000e07067211 */ /* 0x000fc800078808ff */
[----:B------:R-:W-:-:S05]  /*7270*/  LEA.HI.X R7, R7, R15, R21, 0x1, P4 ;  /* 0x0000000f07077211 */ /* 0x000fca00020f0c15 */
[----:B------:R0:W2:Y:S01]  /*7280*/  @P3 LDG.E.LTC128B.U16 R8, desc[UR36][R6.64] ;  /* 0x0000002406083981 */ /* 0x0000a2000c1e1520 */
[----:B------:R-:W-:Y:S01]  /*7290*/  IMAD.U32 R21, RZ, RZ, UR8 ;  /* 0x00000008ff157e24 */ /* 0x000fe2000f8e00ff */
[----:B------:R-:W-:Y:S01]  /*72a0*/  ISETP.GT.AND P4, PT, R0, 0x1, P1 ;  /* 0x000000010000780c */ /* 0x000fe20000f84270 */
[----:B-1----:R-:W-:Y:S01]  /*72b0*/  IMAD.U32 R20, RZ, RZ, UR9 ;  /* 0x00000009ff147e24 */ /* 0x002fe2000f8e00ff */
[----:B------:R-:W-:Y:S01]  /*72c0*/  BSSY B1, `(.L_x_32) ;  /* 0x0000016000017945 */ /* 0x000fe20003800000 */
[----:B0-----:R-:W-:-:S05]  /*72d0*/  IADD3 R6, P2, R18, R4, RZ ;  /* 0x0000000412067210 */ /* 0x001fca0007f5e0ff */
[----:B------:R-:W-:Y:S02]  /*72e0*/  IMAD.X R7, R19, 0x1, R9, P2 ;  /* 0x0000000113077824 */ /* 0x000fe400010e0609 */
[----:B------:R-:W-:-:S04]  /*72f0*/  IMAD.WIDE.U32 R6, R233, UR4, R6 ;  /* 0x00000004e9067c25 */ /* 0x000fc8000f8e0006 */
[----:B------:R-:W-:Y:S01]  /*7300*/  IMAD.IADD R7, R232, 0x1, R7 ;  /* 0x00000001e8077824 */ /* 0x000fe200078e0207 */
[----:B------:R-:W-:-:S04]  /*7310*/  LEA R236, P2, R6, R14, 0x1 ;  /* 0x0000000e06ec7211 */ /* 0x000fc800078408ff */
[----:B------:R-:W-:Y:S01]  /*7320*/  LEA.HI.X R237, R6, R15, R7, 0x1, P2 ;  /* 0x0000000f06ed7211 */ /* 0x000fe200010f0c07 */
[----:B--2---:R-:W-:-:S04]  /*7330*/  IMAD.U32 R6, R8, 0x10000, RZ ;  /* 0x0001000008067824 */ /* 0x004fc800078e00ff */
[----:B------:R-:W-:-:S04]  /*7340*/  FMUL R6, R6, R16 ;  /* 0x0000001006067220 */ /* 0x000fc80000400000 */
[----:B----4-:R-:W-:Y:S01]  /*7350*/  FFMA R7, R23, R2, R6 ;  /* 0x0000000217077223 */ /* 0x010fe20000000006 */
[----:B------:R-:W-:Y:S02]  /*7360*/  MOV R6, UR8 ;  /* 0x0000000800067c02 */ /* 0x000fe40008000f00 */
[----:B------:R-:W-:Y:S02]  /*7370*/  SHF.L.U64.HI R23, R21, 0x4, R20 ;  /* 0x0000000415177819 */ /* 0x000fe40000010214 */
[----:B------:R-:W-:Y:S01]  /*7380*/  F2FP.BF16.F32.PACK_AB R7, RZ, R7 ;  /* 0x00000007ff07723e */ /* 0x000fe200000010ff */
[----:B------:R-:W-:-:S03]  /*7390*/  IMAD.SHL.U32 R234, R6, 0x10, RZ ;  /* 0x0000001006ea7824 */ /* 0x000fc600078e00ff */
[----:B------:R-:W-:Y:S02]  /*73a0*/  PRMT R20, R7, 0x7610, R20 ;  /* 0x0000761007147816 */ /* 0x000fe40000000014 */
[----:B------:R-:W-:Y:S01]  /*73b0*/  IADD3 R6, P2, R234, R10, RZ ;  /* 0x0000000aea067210 */ /* 0x000fe20007f5e0ff */
[----:B------:R0:W-:Y:S04]  /*73c0*/  STL [R1+0xfc], R234 ;  /* 0x0000fcea01007387 */ /* 0x0001e80000100800 */
[----:B------:R-:W-:Y:S01]  /*73d0*/  IMAD.X R7, R23, 0x1, R11, P2 ;  /* 0x0000000117077824 */ /* 0x000fe200010e060b */
[----:B------:R0:W-:Y:S04]  /*73e0*/  STL [R1+0xc8], R23 ;  /* 0x0000c81701007387 */ /* 0x0001e80000100800 */
[----:B------:R0:W-:Y:S01]  /*73f0*/  @P3 STG.E.U16 desc[UR36][R6.64], R20 ;  /* 0x0000001406003986 */ /* 0x0001e2000c101524 */
[----:B------:R-:W-:Y:S05]  /*7400*/  @!P4 BRA `(.L_x_33) ;  /* 0x000000000004c947 */ /* 0x000fea0003800000 */
[----:B------:R1:W5:Y:S02]  /*7410*/  LDG.E.LTC128B.U16 R8, desc[UR36][R236.64+0x2] ;  /* 0x00000224ec087981 */ /* 0x000364000c1e1520 */
.L_x_33:
[----:B------:R-:W-:Y:S05]  /*7420*/  BSYNC B1 ;  /* 0x0000000000017941 */ /* 0x000fea0003800000 */
.L_x_32:
[----:B------:R-:W2:Y:S01]  /*7430*/  LDL.LU R21, [R1+0xcc] ;  /* 0x0000cc0001157983 */ /* 0x000ea20000300800 */
[----:B0----5:R-:W-:Y:S01]  /*7440*/  IMAD.U32 R20, R8, 0x10000, RZ ;  /* 0x0001000008147824 */ /* 0x021fe200078e00ff */
[----:B------:R-:W-:Y:S01]  /*7450*/  MOV R235, R7 ;  /* 0x0000000700eb7202 */ /* 0x000fe20000000f00 */
[----:B------:R-:W-:Y:S01]  /*7460*/  IMAD.MOV.U32 R234, RZ, RZ, R6 ;  /* 0x000000ffffea7224 */ /* 0x000fe200078e0006 */
[----:B------:R-:W-:Y:S01]  /*7470*/  ISETP.GT.AND P2, PT, R0, 0x8, P0 ;  /* 0x000000080000780c */ /* 0x000fe20000744270 */
[----:B------:R-:W-:Y:S01]  /*7480*/  FMUL R20, R20, R16 ;  /* 0x0000001014147220 */ /* 0x000fe20000400000 */
[----:B------:R-:W-:Y:S03]  /*7490*/  BSSY B1, `(.L_x_34) ;  /* 0x0000007000017945 */ /* 0x000fe60003800000 */
[----:B--2---:R-:W-:-:S05]  /*74a0*/  FFMA R20, R21, R2, R20 ;  /* 0x0000000215147223 */ /* 0x004fca0000000014 */
[----:B------:R-:W-:-:S05]  /*74b0*/  F2FP.BF16.F32.PACK_AB R20, RZ, R20 ;  /* 0x00000014ff14723e */ /* 0x000fca00000010ff */
[----:B------:R0:W-:Y:S01]  /*74c0*/  @P4 STG.E.U16 desc[UR36][R234.64+0x2], R20 ;  /* 0x00000214ea004986 */ /* 0x0001e2000c101524 */
[----:B------:R-:W-:Y:S05]  /*74d0*/  @!P2 BRA `(.L_x_35) ;  /* 0x000000000008a947 */ /* 0x000fea0003800000 */
[----:B0-----:R-:W2:Y:S04]  /*74e0*/  LDL.64 R20, [R1+0xe0] ;  /* 0x0000e00001147983 */ /* 0x001ea80000100a00 */
[----:B--2---:R2:W5:Y:S02]  /*74f0*/  LDG.E.LTC128B.U16 R8, desc[UR36][R20.64+0x10] ;  /* 0x0000102414087981 */ /* 0x004564000c1e1520 */
.L_x_35:
[----:B------:R-:W-:Y:S05]  /*7500*/  BSYNC B1 ;  /* 0x0000000000017941 */ /* 0x000fea0003800000 */
.L_x_34:
[----:B--2---:R-:W2:Y:S01]  /*7510*/  LDL.LU R21, [R1+0xd0] ;  /* 0x0000d00001157983 */ /* 0x004ea20000300800 */
[----:B0----5:R-:W-:Y:S01]  /*7520*/  IMAD.U32 R20, R8, 0x10000, RZ ;  /* 0x0001000008147824 */ /* 0x021fe200078e00ff */
[----:B------:R-:W-:Y:S01]  /*7530*/  ISETP.GT.AND P3, PT, R0, 0x9, P0 ;  /* 0x000000090000780c */ /* 0x000fe20000764270 */
[----:B------:R-:W-:Y:S02]  /*7540*/  BSSY B1, `(.L_x_36) ;  /* 0x0000008000017945 */ /* 0x000fe40003800000 */
[----:B------:R-:W-:-:S04]  /*7550*/  FMUL R20, R20, R16 ;  /* 0x0000001014147220 */ /* 0x000fc80000400000 */
[----:B--2---:R-:W-:-:S05]  /*7560*/  FFMA R20, R21, R2, R20 ;  /* 0x0000000215147223 */ /* 0x004fca0000000014 */
[----:B------:R-:W-:-:S05]  /*7570*/  F2FP.BF16.F32.PACK_AB R20, RZ, R20 ;  /* 0x00000014ff14723e */ /* 0x000fca00000010ff */
[----:B------:R0:W-:Y:S01]  /*7580*/  @P2 STG.E.U16 desc[UR36][R10.64+0x10], R20 ;  /* 0x000010140a002986 */ /* 0x0001e2000c101524 */
[----:B------:R-:W-:Y:S05]  /*7590*/  @!P3 BRA `(.L_x_37) ;  /* 0x000000000008b947 */ /* 0x000fea0003800000 */
[----:B0-----:R-:W2:Y:S04]  /*75a0*/  LDL.64 R20, [R1+0xe0] ;  /* 0x0000e00001147983 */ /* 0x001ea80000100a00 */
[----:B--2---:R2:W5:Y:S02]  /*75b0*/  LDG.E.LTC128B.U16 R8, desc[UR36][R20.64+0x12] ;  /* 0x0000122414087981 */ /* 0x004564000c1e1520 */
.L_x_37:
[----:B------:R-:W-:Y:S05]  /*75c0*/  BSYNC B1 ;  /* 0x0000000000017941 */ /* 0x000fea0003800000 */
.L_x_36:
        /* <DEDUP_REMOVED lines=9> */
[----:B------:R2:W5:Y:S02]  /*7660*/  LDG.E.LTC128B.U16 R8, desc[UR36][R236.64+0x10] ;  /* 0x00001024ec087981 */ /* 0x000564000c1e1520 */
.L_x_39:
[----:B------:R-:W-:Y:S05]  /*7670*/  BSYNC B1 ;  /* 0x0000000000017941 */ /* 0x000fea0003800000 */
.L_x_38:
[----:B------:R-:W3:Y:S01]  /*7680*/  LDL.LU R21, [R1+0xd8] ;  /* 0x0000d80001157983 */ /* 0x000ee20000300800 */
[----:B0----5:R-:W-:Y:S01]  /*7690*/  IMAD.U32 R20, R8, 0x10000, RZ ;  /* 0x0001000008147824 */ /* 0x021fe200078e00ff */
[----:B------:R-:W-:Y:S01]  /*76a0*/  ISETP.GT.AND P4, PT, R0, 0x9, P1 ;  /* 0x000000090000780c */ /* 0x000fe20000f84270 */
[----:B------:R-:W-:Y:S02]  /*76b0*/  BSSY B1, `(.L_x_40) ;  /* 0x0000007000017945 */ /* 0x000fe40003800000 */
[----:B------:R-:W-:-:S04]  /*76c0*/  FMUL R20, R20, R16 ;  /* 0x0000001014147220 */ /* 0x000fc80000400000 */
[----:B---3--:R-:W-:-:S05]  /*76d0*/  FFMA R20, R21, R2, R20 ;  /* 0x0000000215147223 */ /* 0x008fca0000000014 */
[----:B------:R-:W-:-:S05]  /*76e0*/  F2FP.BF16.F32.PACK_AB R20, RZ, R20 ;  /* 0x00000014ff14723e */ /* 0x000fca00000010ff */
[----:B------:R0:W-:Y:S01]  /*76f0*/  @P2 STG.E.U16 desc[UR36][R234.64+0x10], R20 ;  /* 0x00001014ea002986 */ /* 0x0001e2000c101524 */
[----:B------:R-:W-:Y:S05]  /*7700*/  @!P4 BRA `(.L_x_41) ;  /* 0x000000000004c947 */ /* 0x000fea0003800000 */
[----:B------:R3:W5:Y:S02]  /*7710*/  LDG.E.LTC128B.U16 R8, desc[UR36][R236.64+0x12] ;  /* 0x00001224ec087981 */ /* 0x000764000c1e1520 */
.L_x_41:
[----:B------:R-:W-:Y:S05]  /*7720*/  BSYNC B1 ;  /* 0x0000000000017941 */ /* 0x000fea0003800000 */
.L_x_40:
[----:B------:R-:W4:Y:S01]  /*7730*/  LDL.LU R21, [R1+0xec] ;  /* 0x0000ec0001157983 */ /* 0x000f220000300800 */
[----:B-----5:R-:W-:-:S03]  /*7740*/  IMAD.U32 R5, R8, 0x10000, RZ ;  /* 0x0001000008057824 */ /* 0x020fc600078e00ff */
[----:B------:R1:W-:Y:S01]  /*7750*/  STL.64 [R1+0x140], R24 ;  /* 0x0001401801007387 */ /* 0x0003e20000100a00 */
[----:B------:R-:W-:Y:S01]  /*7760*/  R2UR UR4, R22 ;  /* 0x00000000160472ca */ /* 0x000fe200000e0000 */
[----:B0-----:R-:W-:Y:S01]  /*7770*/  FMUL R20, R5, R16 ;  /* 0x0000001005147220 */ /* 0x001fe20000400000 */
[----:B------:R-:W-:Y:S01]  /*7780*/  IMAD.MOV.U32 R5, RZ, RZ, R9 ;  /* 0x000000ffff057224 */ /* 0x000fe200078e0009 */
[----:B-1----:R-:W2:Y:S04]  /*7790*/  LDL.64 R24, [R1+0xf0] ;  /* 0x0000f00001187983 */ /* 0x002ea80000100a00 */
[----:B------:R0:W-:Y:S04]  /*77a0*/  STL [R1+0x13c], R10 ;  /* 0x00013c0a01007387 */ /* 0x0001e80000100800 */
[----:B0-----:R-:W3:Y:S04]  /*77b0*/  LDL R10, [R1+0xe8] ;  /* 0x0000e800010a7983 */ /* 0x001ee80000100800 */
[----:B------:R-:W2:Y:S04]  /*77c0*/  LDL.LU R22, [R1+0xa0] ;  /* 0x0000a00001167983 */ /* 0x000ea80000300800 */
[----:B------:R-:W2:Y:S01]  /*77d0*/  LDL.LU R9, [R1+0xdc] ;  /* 0x0000dc0001097983 */ /* 0x000ea20000300800 */
[----:B------:R-:W-:-:S04]  /*77e0*/  ISETP.GT.AND P2, PT, R17, 0x80, PT ;  /* 0x000000801100780c */ /* 0x000fc80003f44270 */
[----:B------:R-:W-:Y:S02]  /*77f0*/  ISETP.GT.AND P3, PT, R0, RZ, P2 ;  /* 0x000000ff0000720c */ /* 0x000fe40001764270 */
[----:B------:R-:W-:Y:S01]  /*7800*/  PRMT R23, R8, 0x7610, R23 ;  /* 0x0000761008177816 */ /* 0x000fe20000000017 */
[----:B----4-:R-:W-:-:S05]  /*7810*/  IMAD R21, R21, 0x78, RZ ;  /* 0x0000007815157824 */ /* 0x010fca00078e02ff */
[----:B------:R-:W-:Y:S01]  /*7820*/  STL [R1+0xec], R21 ;  /* 0x0000ec1501007387 */ /* 0x000fe20000100800 */
[----:B---3--:R-:W-:-:S05]  /*7830*/  IMAD.WIDE.U32 R4, R10, 0x78, R4 ;  /* 0x000000780a047825 */ /* 0x008fca00078e0004 */
[----:B------:R0:W-:Y:S01]  /*7840*/  STL.64 [R1+0xd0], R4 ;  /* 0x0000d00401007387 */ /* 0x0001e20000100a00 */
[----:B--2---:R-:W-:Y:S01]  /*7850*/  FFMA R9, R9, R2, R20 ;  /* 0x0000000209097223 */ /* 0x004fe20000000014 */
[----:B------:R-:W-:-:S04]  /*7860*/  IMAD.IADD R20, R5, 0x1, R21 ;  /* 0x0000000105147824 */ /* 0x000fc800078e0215 */
[----:B------:R-:W-:Y:S01]  /*7870*/  F2FP.BF16.F32.PACK_AB R9, RZ, R9 ;  /* 0x00000009ff09723e */ /* 0x000fe200000010ff */
[----:B------:R1:W-:Y:S01]  /*7880*/  STL [R1+0xd8], R20 ;  /* 0x0000d81401007387 */ /* 0x0003e20000100800 */
[----:B0-----:R-:W-:-:S04]  /*7890*/  IADD3 R5, P5, R12, R4, RZ ;  /* 0x000000040c057210 */ /* 0x001fc80007fbe0ff */
[----:B-1----:R-:W-:Y:S02]  /*78a0*/  IADD3.X R20, R20, R25, RZ, P5, !PT ;  /* 0x0000001914147210 */ /* 0x002fe40002ffe4ff */
[C---:B------:R-:W-:Y:S01]  /*78b0*/  LEA R4, P5, R5.reuse, R14, 0x1 ;  /* 0x0000000e05047211 */ /* 0x040fe200078a08ff */
[----:B------:R0:W-:Y:S03]  /*78c0*/  @P4 STG.E.U16 desc[UR36][R234.64+0x12], R9 ;  /* 0x00001209ea004986 */ /* 0x0001e6000c101524 */
[----:B------:R-:W-:Y:S01]  /*78d0*/  LEA.HI.X R5, R5, R15, R20, 0x1, P5 ;  /* 0x0000000f05057211 */ /* 0x000fe200028f0c14 */
[----:B------:R-:W5:Y:S04]  /*78e0*/  LDL.LU.64 R24, [R1+0x140] ;  /* 0x0001400001187983 */ /* 0x000f680000300a00 */
[----:B------:R1:W2:Y:S04]  /*78f0*/  @P3 LDG.E.LTC128B.U16 R23, desc[UR36][R4.64] ;  /* 0x0000002404173981 */ /* 0x0002a8000c1e1520 */
[----:B0-----:R-:W3:Y:S04]  /*7900*/  LDL R9, [R1+0x110] ;  /* 0x0001100001097983 */ /* 0x001ee80000100800 */
[----:B------:R-:W1:Y:S01]  /*7910*/  LDL.64 R4, [R1+0xc0] ;  /* 0x0000c00001047983 */ /* 0x000e620000100a00 */
[----:B------:R-:W-:Y:S01]  /*7920*/  BSSY B1, `(.L_x_42) ;  /* 0x000001f000017945 */ /* 0x000fe20003800000 */
[----:B-1----:R-:W-:-:S04]  /*7930*/  IMAD.WIDE.U32 R4, R10, 0x78, R4 ;  /* 0x000000780a047825 */ /* 0x002fc800078e0004 */
[----:B------:R-:W-:Y:S02]  /*7940*/  IMAD.IADD R21, R21, 0x1, R5 ;  /* 0x0000000115157824 */ /* 0x000fe400078e0205 */
[----:B------:R-:W-:Y:S01]  /*7950*/  IMAD.MOV.U32 R20, RZ, RZ, R4 ;  /* 0x000000ffff147224 */ /* 0x000fe200078e0004 */
[----:B------:R0:W-:Y:S03]  /*7960*/  STL.64 [R1+0x120], R4 ;  /* 0x0001200401007387 */ /* 0x0001e60000100a00 */
[----:B0-----:R-:W-:Y:S02]  /*7970*/  IMAD.WIDE.U32 R4, R3, R10, R20 ;  /* 0x0000000a03047225 */ /* 0x001fe400078e0014 */
[----:B------:R0:W5:Y:S01]  /*7980*/  LDL.LU R10, [R1+0x13c] ;  /* 0x00013c00010a7983 */ /* 0x0001620000300800 */
[----:B------:R-:W-:-:S04]  /*7990*/  IADD3 R4, P4, R18, R4, RZ ;  /* 0x0000000412047210 */ /* 0x000fc80007f9e0ff */
[----:B---3--:R-:W-:-:S03]  /*79a0*/  IADD3.X R5, R19, R9, R5, P4, !PT ;  /* 0x0000000913057210 */ /* 0x008fc600027fe405 */
[----:B------:R-:W-:-:S04]  /*79b0*/  IMAD.WIDE.U32 R4, R233, UR4, R4 ;  /* 0x00000004e9047c25 */ /* 0x000fc8000f8e0004 */
[----:B------:R-:W-:Y:S01]  /*79c0*/  IMAD.IADD R5, R232, 0x1, R5 ;  /* 0x00000001e8057824 */ /* 0x000fe200078e0205 */
[----:B------:R-:W-:-:S04]  /*79d0*/  LEA R232, P4, R4, R14, 0x1 ;  /* 0x0000000e04e87211 */ /* 0x000fc800078808ff */
[----:B------:R-:W-:Y:S01]  /*79e0*/  LEA.HI.X R233, R4, R15, R5, 0x1, P4 ;  /* 0x0000000f04e97211 */ /* 0x000fe200020f0c05 */
[----:B--2---:R-:W-:Y:S01]  /*79f0*/  IMAD.U32 R4, R23, 0x10000, RZ ;  /* 0x0001000017047824 */ /* 0x004fe200078e00ff */
[----:B------:R1:W-:Y:S03]  /*7a00*/  STL [R1+0xcc], R23 ;  /* 0x0000cc1701007387 */ /* 0x0003e60000100800 */
[----:B------:R-:W-:-:S04]  /*7a10*/  FMUL R4, R4, R16 ;  /* 0x0000001004047220 */ /* 0x000fc80000400000 */
[----:B------:R-:W-:Y:S01]  /*7a20*/  FFMA R5, R22, R2, R4 ;  /* 0x0000000216057223 */ /* 0x000fe20000000004 */
[----:B------:R-:W-:Y:S01]  /*7a30*/  IMAD.U32 R4, RZ, RZ, UR8 ;  /* 0x00000008ff047e24 */ /* 0x000fe2000f8e00ff */
[----:B-1----:R-:W-:Y:S01]  /*7a40*/  MOV R23, R7 ;  /* 0x0000000700177202 */ /* 0x002fe20000000f00 */
[----:B------:R-:W-:-:S04]  /*7a50*/  IMAD.MOV.U32 R22, RZ, RZ, R6 ;  /* 0x000000ffff167224 */ /* 0x000fc800078e0006 */
[----:B------:R-:W-:-:S04]  /*7a60*/  IMAD.WIDE.U32 R22, R4, 0xf0, R22 ;  /* 0x000000f004167825 */ /* 0x000fc800078e0016 */
[----:B------:R-:W-:-:S04]  /*7a70*/  IMAD.U32 R4, RZ, RZ, UR9 ;  /* 0x00000009ff047e24 */ /* 0x000fc8000f8e00ff */
[----:B------:R-:W-:Y:S01]  /*7a80*/  IMAD R4, R4, 0xf0, RZ ;  /* 0x000000f004047824 */ /* 0x000fe200078e02ff */
[----:B------:R-:W-:Y:S01]  /*7a90*/  F2FP.BF16.F32.PACK_AB R5, RZ, R5 ;  /* 0x00000005ff05723e */ /* 0x000fe200000010ff */
[----:B------:R-:W-:Y:S02]  /*7aa0*/  @P3 IMAD.MOV.U32 R8, RZ, RZ, R22 ;  /* 0x000000ffff083224 */ /* 0x000fe400078e0016 */
[----:B------:R-:W-:-:S05]  /*7ab0*/  IMAD.IADD R9, R23, 0x1, R4 ;  /* 0x0000000117097824 */ /* 0x000fca00078e0204 */
[----:B------:R0:W-:Y:S01]  /*7ac0*/  @P3 STG.E.U16 desc[UR36][R8.64], R5 ;  /* 0x0000000508003986 */ /* 0x0001e2000c101524 */
[----:B------:R-:W-:-:S13]  /*7ad0*/  ISETP.GT.AND P4, PT, R0, 0x1, P2 ;  /* 0x000000010000780c */ /* 0x000fda0001784270 */
[----:B0-----:R-:W-:Y:S05]  /*7ae0*/  @!P4 BRA `(.L_x_43) ;  /* 0x000000000008c947 */ /* 0x001fea0003800000 */
[----:B------:R-:W2:Y:S04]  /*7af0*/  LDG.E.LTC128B.U16 R5, desc[UR36][R232.64+0x2] ;  /* 0x00000224e8057981 */ /* 0x000ea8000c1e1520 */
[----:B--2---:R0:W-:Y:S02]  /*7b00*/  STL [R1+0xcc], R5 ;  /* 0x0000cc0501007387 */ /* 0x0041e40000100800 */
.L_x_43:
[----:B------:R-:W-:Y:S05]  /*7b10*/  BSYNC B1 ;  /* 0x0000000000017941 */ /* 0x000fea0003800000 */
.L_x_42:
[----:B------:R-:W2:Y:S04]  /*7b20*/  LDL.LU R6, [R1+0xa4] ;  /* 0x0000a40001067983 */ /* 0x000ea80000300800 */
[----:B-----5:R-:W-:Y:S04]  /*7b30*/  STL [R1+0x16c], R24 ;  /* 0x00016c1801007387 */ /* 0x020fe80000100800 */
[----:B------:R-:W-:Y:S04]  /*7b40*/  STL [R1+0x168], R19 ;  /* 0x0001681301007387 */ /* 0x000fe80000100800 */
[----:B------:R1:W-:Y:S04]  /*7b50*/  STL.64 [R1+0x160], R22 ;  /* 0x0001601601007387 */ /* 0x0003e80000100a00 */
[----:B-1----:R-:W3:Y:S04]  /*7b60*/  LDL.64 R22, [R1+0xc0] ;  /* 0x0000c00001167983 */ /* 0x002ee80000100a00 */
[----:B------:R1:W-:Y:S04]  /*7b70*/  STL.64 [R1+0x158], R20 ;  /* 0x0001581401007387 */ /* 0x0003e80000100a00 */
[----:B-1----:R-:W4:Y:S04]  /*7b80*/  LDL.64 R20, [R1+0xf0] ;  /* 0x0000f00001147983 */ /* 0x002f280000100a00 */
[----:B------:R1:W-:Y:S04]  /*7b90*/  STL [R1+0x154], R18 ;  /* 0x0001541201007387 */ /* 0x0003e80000100800 */
[----:B-1----:R-:W2:Y:S04]  /*7ba0*/  LDL.LU R18, [R1+0x100] ;  /* 0x0001000001127983 */ /* 0x002ea80000300800 */
[----:B------:R1:W-:Y:S04]  /*7bb0*/  STL [R1+0x150], R9 ;  /* 0x0001500901007387 */ /* 0x0003e80000100800 */
[----:B-1----:R-:W4:Y:S04]  /*7bc0*/  LDL.LU R9, [R1+0xd8] ;  /* 0x0000d80001097983 */ /* 0x002f280000300800 */
[----:B------:R1:W-:Y:S04]  /*7bd0*/  STL.64 [R1+0x148], R10 ;  /* 0x0001480a01007387 */ /* 0x0003e80000100a00 */
[----:B-1----:R-:W3:Y:S04]  /*7be0*/  LDL.LU.64 R10, [R1+0xd0] ;  /* 0x0000d000010a7983 */ /* 0x002ee80000300a00 */
[----:B------:R1:W-:Y:S04]  /*7bf0*/  STL [R1+0x140], R8 ;  /* 0x0001400801007387 */ /* 0x0003e80000100800 */
[----:B-1----:R-:W0:Y:S01]  /*7c00*/  LDL.LU R8, [R1+0xcc] ;  /* 0x0000cc0001087983 */ /* 0x002e220000300800 */
[----:B------:R-:W-:-:S03]  /*7c10*/  ISETP.GT.AND P5, PT, R17, 0x88, PT ;  /* 0x000000881100780c */ /* 0x000fc60003fa4270 */
[----:B------:R-:W-:Y:S01]  /*7c20*/  STL [R1+0x13c], R3 ;  /* 0x00013c0301007387 */ /* 0x000fe20000100800 */
[----:B--2---:R-:W-:-:S09]  /*7c30*/  LOP3.LUT R18, R18, 0xfffffffb, RZ, 0xc0, !PT ;  /* 0xfffffffb12127812 */ /* 0x004fd200078ec0ff */
[----:B------:R-:W-:Y:S01]  /*7c40*/  @P5 LOP3.LUT R18, R18, 0x4, RZ, 0xfc, !PT ;  /* 0x0000000412125812 */ /* 0x000fe200078efcff */
[----:B0-----:R-:W-:-:S04]  /*7c50*/  IMAD.U32 R5, R8, 0x10000, RZ ;  /* 0x0001000008057824 */ /* 0x001fc800078e00ff */
[----:B------:R-:W-:-:S04]  /*7c60*/  FMUL R5, R5, R16 ;  /* 0x0000001005057220 */ /* 0x000fc80000400000 */
[----:B------:R-:W-:Y:S01]  /*7c70*/  FFMA R5, R6, R2, R5 ;  /* 0x0000000206057223 */ /* 0x000fe20000000005 */
[----:B------:R-:W-:-:S04]  /*7c80*/  IMAD.U32 R6, RZ, RZ, UR8 ;  /* 0x00000008ff067e24 */ /* 0x000fc8000f8e00ff */
[----:B------:R-:W-:-:S04]  /*7c90*/  F2FP.BF16.F32.PACK_AB R7, RZ, R5 ;  /* 0x00000005ff07723e */ /* 0x000fc800000010ff */
[----:B------:R-:W-:Y:S01]  /*7ca0*/  PRMT R24, R7, 0x7610, R24 ;  /* 0x0000761007187816 */ /* 0x000fe20000000018 */
[----:B------:R-:W-:Y:S01]  /*7cb0*/  IMAD.WIDE.U32 R6, R6, 0xf0, R234 ;  /* 0x000000f006067825 */ /* 0x000fe200078e00ea */
[----:B---3--:R-:W-:Y:S02]  /*7cc0*/  IADD3 R10, P3, R22, R10, RZ ;  /* 0x0000000a160a7210 */ /* 0x008fe40007f7e0ff */
[----:B------:R-:W-:Y:S01]  /*7cd0*/  PRMT R19, R24, 0x7610, R19 ;  /* 0x0000761018137816 */ /* 0x000fe20000000013 */
[----:B------:R-:W-:Y:S01]  /*7ce0*/  IMAD.IADD R5, R4, 0x1, R7 ;  /* 0x0000000104057824 */ /* 0x000fe200078e0207 */
[----:B------:R-:W-:Y:S01]  /*7cf0*/  @P4 MOV R4, R6 ;  /* 0x0000000600044202 */ /* 0x000fe20000000f00 */
[----:B----4-:R-:W-:Y:S01]  /*7d00*/  IMAD.X R11, R9, 0x1, R23, P3 ;  /* 0x00000001090b7824 */ /* 0x010fe200018e0617 */
[----:B------:R0:W5:Y:S04]  /*7d10*/  LDL.LU R24, [R1+0x16c] ;  /* 0x00016c0001187983 */ /* 0x0001680000300800 */
[----:B------:R1:W-:Y:S01]  /*7d20*/  @P4 STG.E.U16 desc[UR36][R4.64+0x2], R19 ;  /* 0x0000021304004986 */ /* 0x0003e2000c101524 */
[----:B------:R-:W-:-:S03]  /*7d30*/  IADD3 R9, P4, R10, R12, RZ ;  /* 0x0000000c0a097210 */ /* 0x000fc60007f9e0ff */
[----:B-1----:R0:W5:Y:S04]  /*7d40*/  LDL.LU R19, [R1+0x168] ;  /* 0x0001680001137983 */ /* 0x0021680000300800 */
[----:B------:R0:W5:Y:S01]  /*7d50*/  LDL.LU.64 R22, [R1+0x160] ;  /* 0x0001600001167983 */ /* 0x0001620000300a00 */
[----:B------:R-:W-:Y:S02]  /*7d60*/  PRMT R3, R8, 0x7610, R3 ;  /* 0x0000761008037816 */ /* 0x000fe40000000003 */
[----:B------:R-:W-:Y:S01]  /*7d70*/  ISETP.GT.AND P3, PT, R0, RZ, P5 ;  /* 0x000000ff0000720c */ /* 0x000fe20002f64270 */
[----:B------:R-:W-:Y:S04]  /*7d80*/  STL.64 [R1+0xa0], R10 ;  /* 0x0000a00a01007387 */ /* 0x000fe80000100a00 */
[----:B------:R1:W-:Y:S02]  /*7d90*/  STL [R1+0x100], R18 ;  /* 0x0001001201007387 */ /* 0x0003e40000100800 */
[----:B-1----:R-:W-:Y:S01]  /*7da0*/  IMAD.X R18, R11, 0x1, R21, P4 ;  /* 0x000000010b127824 */ /* 0x002fe200020e0615 */
[C---:B------:R-:W-:Y:S01]  /*7db0*/  LEA R10, P4, R9.reuse, R14, 0x1 ;  /* 0x0000000e090a7211 */ /* 0x040fe200078808ff */
[----:B------:R0:W5:Y:S03]  /*7dc0*/  LDL.LU.64 R20, [R1+0x158] ;  /* 0x0001580001147983 */ /* 0x0001660000300a00 */
[----:B------:R-:W-:-:S02]  /*7dd0*/  LEA.HI.X R11, R9, R15, R18, 0x1, P4 ;  /* 0x0000000f090b7211 */ /* 0x000fc400020f0c12 */
[----:B------:R0:W5:Y:S04]  /*7de0*/  LDL.LU R18, [R1+0x154] ;  /* 0x0001540001127983 */ /* 0x0001680000300800 */
[----:B------:R0:W5:Y:S04]  /*7df0*/  LDL.LU R9, [R1+0x150] ;  /* 0x0001500001097983 */ /* 0x0001680000300800 */
[----:B------:R1:W-:Y:S04]  /*7e00*/  STL.64 [R1+0xd0], R10 ;  /* 0x0000d00a01007387 */ /* 0x0003e80000100a00 */
[----:B-1----:R0:W5:Y:S04]  /*7e10*/  LDL.LU.64 R10, [R1+0x148] ;  /* 0x00014800010a7983 */ /* 0x0021680000300a00 */
[----:B------:R0:W5:Y:S04]  /*7e20*/  LDL.LU R8, [R1+0x140] ;  /* 0x0001400001087983 */ /* 0x0001680000300800 */
[----:B------:R1:W-:Y:S04]  /*7e30*/  STL.S16 [R1+0xcc], R3 ;  /* 0x0000cc0301007387 */ /* 0x0003e80000100600 */
[----:B-1----:R0:W5:Y:S01]  /*7e40*/  LDL.LU R3, [R1+0x13c] ;  /* 0x00013c0001037983 */ /* 0x0021620000300800 */
[----:B------:R-:W-:Y:S04]  /*7e50*/  BSSY B1, `(.L_x_44) ;  /* 0x0000009000017945 */ /* 0x000fe80003800000 */
[----:B------:R-:W-:Y:S05]  /*7e60*/  @!P3 BRA `(.L_x_45) ;  /* 0x00000000001cb947 */ /* 0x000fea0003800000 */
[----:B-----5:R1:W-:Y:S04]  /*7e70*/  STL.64 [R1+0x140], R2 ;  /* 0x0001400201007387 */ /* 0x0203e80000100a00 */
[----:B-1----:R-:W2:Y:S04]  /*7e80*/  LDL.LU.64 R2, [R1+0xd0] ;  /* 0x0000d00001027983 */ /* 0x002ea80000300a00 */
[----:B------:R2:W-:Y:S04]  /*7e90*/  STL [R1+0x13c], R0 ;  /* 0x00013c0001007387 */ /* 0x0005e80000100800 */
[----:B--2---:R-:W2:Y:S04]  /*7ea0*/  LDG.E.LTC128B.U16 R0, desc[UR36][R2.64] ;  /* 0x0000002402007981 */ /* 0x004ea8000c1e1520 */
[----:B------:R1:W5:Y:S04]  /*7eb0*/  LDL.LU.64 R2, [R1+0x140] ;  /* 0x0001400001027983 */ /* 0x0003680000300a00 */
[----:B--2---:R2:W-:Y:S04]  /*7ec0*/  STL [R1+0xcc], R0 ;  /* 0x0000cc0001007387 */ /* 0x0045e80000100800 */
[----:B--2---:R1:W5:Y:S02]  /*7ed0*/  LDL.LU R0, [R1+0x13c] ;  /* 0x00013c0001007983 */ /* 0x0043640000300800 */
.L_x_45:
[----:B------:R-:W-:Y:S05]  /*7ee0*/  BSYNC B1 ;  /* 0x0000000000017941 */ /* 0x000fea0003800000 */
.L_x_44:
[----:B-----5:R-:W2:Y:S04]  /*7ef0*/  LDL R8, [R1+0x108] ;  /* 0x0001080001087983 */ /* 0x020ea80000100800 */
[----:B------:R3:W-:Y:S04]  /*7f00*/  STL [R1+0x15c], R13 ;  /* 0x00015c0d01007387 */ /* 0x0007e80000100800 */
[----:B---3--:R-:W3:Y:S04]  /*7f10*/  LDL.LU R13, [R1+0xa8] ;  /* 0x0000a800010d7983 */ /* 0x008ee80000300800 */
[----:B------:R4:W-:Y:S04]  /*7f20*/  STL [R1+0x158], R12 ;  /* 0x0001580c01007387 */ /* 0x0009e80000100800 */
[----:B----4-:R-:W4:Y:S04]  /*7f30*/  LDL R12, [R1+0xfc] ;  /* 0x0000fc00010c7983 */ /* 0x010f280000100800 */
[----:B------:R0:W-:Y:S04]  /*7f40*/  STL.64 [R1+0x150], R10 ;  /* 0x0001500a01007387 */ /* 0x0001e80000100a00 */
[----:B0-----:R-:W3:Y:S04]  /*7f50*/  LDL.64 R10, [R1+0xc0] ;  /* 0x0000c000010a7983 */ /* 0x001ee80000100a00 */
[----:B------:R0:W-:Y:S04]  /*7f60*/  STL.64 [R1+0x148], R6 ;  /* 0x0001480601007387 */ /* 0x0001e80000100a00 */
[----:B0-----:R-:W3:Y:S04]  /*7f70*/  LDL.LU.64 R6, [R1+0x120] ;  /* 0x0001200001067983 */ /* 0x001ee80000300a00 */
[----:B------:R0:W-:Y:S04]  /*7f80*/  STL [R1+0x140], R5 ;  /* 0x0001400501007387 */ /* 0x0001e80000100800 */
[----:B0-----:R-:W3:Y:S04]  /*7f90*/  LDL R5, [R1+0x110] ;  /* 0x0001100001057983 */ /* 0x001ee80000100800 */
[----:B------:R0:W-:Y:S04]  /*7fa0*/  STL [R1+0x13c], R4 ;  /* 0x00013c0401007387 */ /* 0x0001e80000100800 */
[----:B0-----:R-:W3:Y:S01]  /*7fb0*/  LDL.LU R4, [R1+0xcc] ;  /* 0x0000cc0001047983 */ /* 0x001ee20000300800 */
[----:B--2---:R-:W-:-:S02]  /*7fc0*/  R2UR UR4, R8 ;  /* 0x00000000080472ca */ /* 0x004fc400000e0000 */
[----:B----4-:R-:W-:Y:S01]  /*7fd0*/  IADD3 R22, P4, R12, R22, RZ ;  /* 0x000000160c167210 */ /* 0x010fe20007f9e0ff */
[----:B---3--:R-:W-:-:S04]  /*7fe0*/  IMAD.U32 R8, R4, 0x10000, RZ ;  /* 0x0001000004087824 */ /* 0x008fc800078e00ff */
[----:B------:R-:W-:-:S04]  /*7ff0*/  FMUL R8, R8, R16 ;  /* 0x0000001008087220 */ /* 0x000fc80000400000 */
[----:B------:R-:W-:Y:S02]  /*8000*/  FFMA R8, R13, R2, R8 ;  /* 0x000000020d087223 */ /* 0x000fe40000000008 */
[----:B------:R0:W5:Y:S04]  /*8010*/  LDL.LU R13, [R1+0x15c] ;  /* 0x00015c00010d7983 */ /* 0x0001680000300800 */
[----:B------:R0:W5:Y:S04]  /*8020*/  LDL.LU R12, [R1+0x158] ;  /* 0x00015800010c7983 */ /* 0x0001680000300800 */
[----:B------:R-:W2:Y:S01]  /*8030*/  LDL R23, [R1+0xc8] ;  /* 0x0000c80001177983 */ /* 0x000ea20000100800 */
[----:B------:R-:W-:Y:S01]  /*8040*/  F2FP.BF16.F32.PACK_AB R8, RZ, R8 ;  /* 0x00000008ff08723e */ /* 0x000fe200000010ff */
[----:B--2---:R-:W-:-:S02]  /*8050*/  IMAD.X R23, R9, 0x1, R23, P4 ;  /* 0x0000000109177824 */ /* 0x004fc400020e0617 */
[----:B------:R-:W2:Y:S04]  /*8060*/  LDL R9, [R1+0xe8] ;  /* 0x0000e80001097983 */ /* 0x000ea80000100800 */
[----:B------:R3:W-:Y:S04]  /*8070*/  @P3 STG.E.U16 desc[UR36][R22.64], R8 ;  /* 0x0000000816003986 */ /* 0x0007e8000c101524 */
[----:B---3--:R-:W3:Y:S04]  /*8080*/  LDL R22, [R1+0xf8] ;  /* 0x0000f80001167983 */ /* 0x008ee80000100800 */
[----:B------:R-:W4:Y:S01]  /*8090*/  LDL R23, [R1+0x10c] ;  /* 0x00010c0001177983 */ /* 0x000f220000100800 */
[----:B------:R-:W-:-:S05]  /*80a0*/  IADD3 R6, P3, R10, R6, RZ ;  /* 0x000000060a067210 */ /* 0x000fca0007f7e0ff */
[----:B------:R-:W-:Y:S02]  /*80b0*/  IMAD.X R7, R21, 0x1, R11, P3 ;  /* 0x0000000115077824 */ /* 0x000fe400018e060b */
[----:B------:R0:W5:Y:S04]  /*80c0*/  LDL.LU.64 R10, [R1+0x150] ;  /* 0x00015000010a7983 */ /* 0x0001680000300a00 */
[----:B------:R1:W-:Y:S01]  /*80d0*/  STL.64 [R1+0xd0], R6 ;  /* 0x0000d00601007387 */ /* 0x0003e20000100a00 */
[----:B------:R-:W-:Y:S01]  /*80e0*/  BSSY B1, `(.L_x_46) ;  /* 0x0000011000017945 */ /* 0x000fe20003800000 */
[----:B--2---:R-:W-:Y:S02]  /*80f0*/  IMAD.WIDE.U32 R8, R3, R9, R6 ;  /* 0x0000000903087225 */ /* 0x004fe400078e0006 */
[----:B-1----:R0:W5:Y:S01]  /*8100*/  LDL.LU.64 R6, [R1+0x148] ;  /* 0x0001480001067983 */ /* 0x0021620000300a00 */
[----:B------:R-:W-:-:S04]  /*8110*/  IADD3 R8, P3, R18, R8, RZ ;  /* 0x0000000812087210 */ /* 0x000fc80007f7e0ff */
[----:B------:R-:W-:Y:S02]  /*8120*/  IADD3.X R9, R19, R5, R9, P3, !PT ;  /* 0x0000000513097210 */ /* 0x000fe40001ffe409 */
[----:B------:R0:W5:Y:S01]  /*8130*/  LDL.LU R5, [R1+0x140] ;  /* 0x0001400001057983 */ /* 0x0001620000300800 */
[----:B---3--:R-:W-:-:S04]  /*8140*/  IMAD.WIDE.U32 R8, R22, UR4, R8 ;  /* 0x0000000416087c25 */ /* 0x008fc8000f8e0008 */
[----:B----4-:R-:W-:Y:S01]  /*8150*/  IMAD.IADD R9, R23, 0x1, R9 ;  /* 0x0000000117097824 */ /* 0x010fe200078e0209 */
[----:B------:R-:W-:-:S04]  /*8160*/  LEA R22, P3, R8, R14, 0x1 ;  /* 0x0000000e08167211 */ /* 0x000fc800078608ff */
[----:B------:R-:W-:Y:S02]  /*8170*/  LEA.HI.X R23, R8, R15, R9, 0x1, P3 ;  /* 0x0000000f08177211 */ /* 0x000fe400018f0c09 */
[----:B------:R-:W-:Y:S02]  /*8180*/  PRMT R8, R4, 0x7610, R8 ;  /* 0x0000761004087816 */ /* 0x000fe40000000008 */
[----:B------:R0:W5:Y:S01]  /*8190*/  LDL.LU R4, [R1+0x13c] ;  /* 0x00013c0001047983 */ /* 0x0001620000300800 */
[----:B------:R-:W-:-:S03]  /*81a0*/  ISETP.GT.AND P3, PT, R0, 0x1, P5 ;  /* 0x000000010000780c */ /* 0x000fc60002f64270 */
[----:B------:R0:W-:Y:S10]  /*81b0*/  STL.S16 [R1+0xa8], R8 ;  /* 0x0000a80801007387 */ /* 0x0001f40000100600 */
[----:B0-----:R-:W-:Y:S05]  /*81c0*/  @!P3 BRA `(.L_x_47) ;  /* 0x000000000008b947 */ /* 0x001fea0003800000 */
[----:B------:R-:W2:Y:S04]  /*81d0*/  LDG.E.LTC128B.U16 R8, desc[UR36][R22.64+0x2] ;  /* 0x0000022416087981 */ /* 0x000ea8000c1e1520 */
[----:B--2---:R0:W-:Y:S02]  /*81e0*/  STL [R1+0xa8], R8 ;  /* 0x0000a80801007387 */ /* 0x0041e40000100800 */
.L_x_47:
[----:B------:R-:W-:Y:S05]  /*81f0*/  BSYNC B1 ;  /* 0x0000000000017941 */ /* 0x000fea0003800000 */
.L_x_46:
[----:B------:R-:W2:Y:S04]  /*8200*/  LDL.LU R9, [R1+0xac] ;  /* 0x0000ac0001097983 */ /* 0x000ea80000300800 */
[----:B-----5:R-:W-:Y:S04]  /*8210*/  STL [R1+0x148], R12 ;  /* 0x0001480c01007387 */ /* 0x020fe80000100800 */
[----:B------:R-:W-:Y:S04]  /*8220*/  STL [R1+0x144], R11 ;  /* 0x0001440b01007387 */ /* 0x000fe80000100800 */
[----:B------:R1:W-:Y:S04]  /*8230*/  STL [R1+0x140], R10 ;  /* 0x0001400a01007387 */ /* 0x0003e80000100800 */
[----:B-1----:R-:W0:Y:S04]  /*8240*/  LDL.LU R10, [R1+0xa8] ;  /* 0x0000a800010a7983 */ /* 0x002e280000300800 */
[----:B------:R1:W-:Y:S01]  /*8250*/  STL [R1+0x13c], R3 ;  /* 0x00013c0301007387 */ /* 0x0003e20000100800 */
[----:B0-----:R-:W-:-:S05]  /*8260*/  SHF.L.U32 R8, R10, 0x10, RZ ;  /* 0x000000100a087819 */ /* 0x001fca00000006ff */
[----:B------:R-:W-:-:S04]  /*8270*/  FMUL R8, R8, R16 ;  /* 0x0000001008087220 */ /* 0x000fc80000400000 */
[----:B--2---:R-:W-:Y:S02]  /*8280*/  FFMA R9, R9, R2, R8 ;  /* 0x0000000209097223 */ /* 0x004fe40000000008 */
[----:B------:R-:W2:Y:S03]  /*8290*/  LDL R8, [R1+0xfc] ;  /* 0x0000fc0001087983 */ /* 0x000ea60000100800 */
[----:B------:R-:W-:-:S04]  /*82a0*/  F2FP.BF16.F32.PACK_AB R9, RZ, R9 ;  /* 0x00000009ff09723e */ /* 0x000fc800000010ff */
[----:B------:R-:W-:Y:S02]  /*82b0*/  PRMT R12, R9, 0x7610, R12 ;  /* 0x00007610090c7816 */ /* 0x000fe4000000000c */
[----:B------:R-:W3:Y:S02]  /*82c0*/  LDL R9, [R1+0xc8] ;  /* 0x0000c80001097983 */ /* 0x000ee40000100800 */
[----:B------:R-:W-:Y:S02]  /*82d0*/  PRMT R11, R12, 0x7610, R11 ;  /* 0x000076100c0b7816 */ /* 0x000fe4000000000b */
[----:B-1----:R-:W-:Y:S01]  /*82e0*/  PRMT R3, R10, 0x7610, R3 ;  /* 0x000076100a037816 */ /* 0x002fe20000000003 */
[----:B------:R0:W5:Y:S01]  /*82f0*/  LDL.LU R12, [R1+0x148] ;  /* 0x00014800010c7983 */ /* 0x0001620000300800 */
[----:B--2---:R-:W-:-:S05]  /*8300*/  IADD3 R8, P4, R8, R6, RZ ;  /* 0x0000000608087210 */ /* 0x004fca0007f9e0ff */
[----:B---3--:R-:W-:-:S05]  /*8310*/  IMAD.X R9, R5, 0x1, R9, P4 ;  /* 0x0000000105097824 */ /* 0x008fca00020e0609 */
[----:B------:R1:W-:Y:S04]  /*8320*/  @P3 STG.E.U16 desc[UR36][R8.64+0x2], R11 ;  /* 0x0000020b08003986 */ /* 0x0003e8000c101524 */
[----:B-1----:R0:W5:Y:S04]  /*8330*/  LDL.LU R11, [R1+0x144] ;  /* 0x00014400010b7983 */ /* 0x0021680000300800 */
[----:B------:R0:W5:Y:S04]  /*8340*/  LDL.LU R10, [R1+0x140] ;  /* 0x00014000010a7983 */ /* 0x0001680000300800 */
[----:B------:R1:W-:Y:S04]  /*8350*/  STL.S16 [R1+0xa8], R3 ;  /* 0x0000a80301007387 */ /* 0x0003e80000100600 */
[----:B-1----:R0:W5:Y:S01]  /*8360*/  LDL.LU R3, [R1+0x13c] ;  /* 0x00013c0001037983 */ /* 0x0021620000300800 */
[----:B------:R-:W-:Y:S01]  /*8370*/  ISETP.GT.AND P4, PT, R0, 0x8, P2 ;  /* 0x000000080000780c */ /* 0x000fe20001784270 */
[----:B------:R-:W-:-:S12]  /*8380*/  BSSY B1, `(.L_x_48) ;  /* 0x0000006000017945 */ /* 0x000fd80003800000 */
[----:B0-----:R-:W-:Y:S05]  /*8390*/  @!P4 BRA `(.L_x_49) ;  /* 0x000000000010c947 */ /* 0x001fea0003800000 */
[----:B------:R0:W-:Y:S04]  /*83a0*/  STL [R1+0x13c], R0 ;  /* 0x00013c0001007387 */ /* 0x0001e80000100800 */
[----:B0-----:R-:W2:Y:S04]  /*83b0*/  LDG.E.LTC128B.U16 R0, desc[UR36][R232.64+0x10] ;  /* 0x00001024e8007981 */ /* 0x001ea8000c1e1520 */
[----:B--2---:R0:W-:Y:S04]  /*83c0*/  STL [R1+0xa8], R0 ;  /* 0x0000a80001007387 */ /* 0x0041e80000100800 */
[----:B0-----:R0:W5:Y:S02]  /*83d0*/  LDL.LU R0, [R1+0x13c] ;  /* 0x00013c0001007983 */ /* 0x0011640000300800 */
.L_x_49:
[----:B------:R-:W-:Y:S05]  /*83e0*/  BSYNC B1 ;  /* 0x0000000000017941 */ /* 0x000fea0003800000 */
.L_x_48:
[----:B------:R1:W-:Y:S04]  /*83f0*/  STL.64 [R1+0x170], R22 ;  /* 0x0001701601007387 */ /* 0x0003e80000100a00 */
[----:B-1----:R-:W2:Y:S04]  /*8400*/  LDL.LU R23, [R1+0xb0] ;  /* 0x0000b00001177983 */ /* 0x002ea80000300800 */
[----:B------:R-:W-:Y:S04]  /*8410*/  STL [R1+0x168], R20 ;  /* 0x0001681401007387 */ /* 0x000fe80000100800 */
[----:B------:R-:W-:Y:S04]  /*8420*/  STL [R1+0x164], R17 ;  /* 0x0001641101007387 */ /* 0x000fe80000100800 */
[----:B------:R-:W-:Y:S04]  /*8430*/  STL [R1+0x160], R9 ;  /* 0x0001600901007387 */ /* 0x000fe80000100800 */
[----:B------:R1:W-:Y:S04]  /*8440*/  STL.64 [R1+0x158], R18 ;  /* 0x0001581201007387 */ /* 0x0003e80000100a00 */
[----:B-1----:R-:W3:Y:S04]  /*8450*/  LDL R19, [R1+0xfc] ;  /* 0x0000fc0001137983 */ /* 0x002ee80000100800 */
[----:B------:R1:W-:Y:S04]  /*8460*/  STL.64 [R1+0x150], R14 ;  /* 0x0001500e01007387 */ /* 0x0003e80000100a00 */
[----:B-1----:R-:W4:Y:S04]  /*8470*/  LDL.LU.64 R14, [R1+0xa0] ;  /* 0x0000a000010e7983 */ /* 0x002f280000300a00 */
[----:B-----5:R1:W-:Y:S04]  /*8480*/  STL.64 [R1+0x148], R12 ;  /* 0x0001480c01007387 */ /* 0x0203e80000100a00 */
[----:B-1----:R-:W4:Y:S04]  /*8490*/  LDL R12, [R1+0xc8] ;  /* 0x0000c800010c7983 */ /* 0x002f280000100800 */
[----:B------:R-:W4:Y:S04]  /*84a0*/  LDL R13, [R1+0xe8] ;  /* 0x0000e800010d7983 */ /* 0x000f280000100800 */
[----:B------:R1:W-:Y:S04]  /*84b0*/  STL [R1+0x140], R8 ;  /* 0x0001400801007387 */ /* 0x0003e80000100800 */
[----:B-1----:R-:W2:Y:S04]  /*84c0*/  LDL.LU R8, [R1+0xa8] ;  /* 0x0000a80001087983 */ /* 0x002ea80000300800 */
[----:B------:R-:W-:Y:S01]  /*84d0*/  STL [R1+0x13c], R3 ;  /* 0x00013c0301007387 */ /* 0x000fe20000100800 */
[----:B--2---:R-:W-:-:S04]  /*84e0*/  IMAD.U32 R22, R8, 0x10000, RZ ;  /* 0x0001000008167824 */ /* 0x004fc800078e00ff */
[----:B------:R-:W-:Y:S01]  /*84f0*/  FMUL R20, R22, R16 ;  /* 0x0000001016147220 */ /* 0x000fe20000400000 */
[----:B------:R-:W-:-:S03]  /*8500*/  @P4 IMAD.MOV.U32 R22, RZ, RZ, R6 ;  /* 0x000000ffff164224 */ /* 0x000fc600078e0006 */
[----:B------:R-:W-:Y:S01]  /*8510*/  FFMA R20, R23, R2, R20 ;  /* 0x0000000217147223 */ /* 0x000fe20000000014 */
[----:B------:R-:W-:-:S04]  /*8520*/  @P4 IMAD.MOV.U32 R23, RZ, RZ, R5 ;  /* 0x000000ffff174224 */ /* 0x000fc800078e0005 */
[----:B------:R-:W-:-:S04]  /*8530*/  F2FP.BF16.F32.PACK_AB R18, RZ, R20 ;  /* 0x00000014ff12723e */ /* 0x000fc800000010ff */
[----:B------:R-:W-:-:S04]  /*8540*/  PRMT R17, R18, 0x7610, R17 ;  /* 0x0000761012117816 */ /* 0x000fc80000000011 */
[----:B------:R-:W-:Y:S01]  /*8550*/  PRMT R9, R17, 0x7610, R9 ;  /* 0x0000761011097816 */ /* 0x000fe20000000009 */
[----:B------:R-:W-:-:S04]  /*8560*/  IMAD.U32 R17, RZ, RZ, UR9 ;  /* 0x00000009ff117e24 */ /* 0x000fc8000f8e00ff */
[----:B------:R1:W-:Y:S02]  /*8570*/  @P4 STG.E.U16 desc[UR36][R22.64+0x10], R9 ;  /* 0x0000100916004986 */ /* 0x0003e4000c101524 */
[----:B-1----:R-:W-:Y:S02]  /*8580*/  IMAD.U32 R9, RZ, RZ, UR8 ;  /* 0x00000008ff097e24 */ /* 0x002fe4000f8e00ff */
[----:B------:R1:W5:Y:S01]  /*8590*/  LDL.LU.64 R22, [R1+0x170] ;  /* 0x0001700001167983 */ /* 0x0003620000300a00 */
[----:B------:R-:W-:Y:S02]  /*85a0*/  IMAD.U32 R20, RZ, RZ, UR9 ;  /* 0x00000009ff147e24 */ /* 0x000fe4000f8e00ff */
[----:B------:R-:W-:Y:S02]  /*85b0*/  SHF.L.U64.HI R9, R9, 0x9, R17 ;  /* 0x0000000909097819 */ /* 0x000fe40000010211 */
[----:B------:R-:W-:-:S03]  /*85c0*/  MOV R17, UR8 ;  /* 0x0000000800117c02 */ /* 0x000fc60008000f00 */
[----:B------:R-:W-:Y:S02]  /*85d0*/  STL [R1+0x11c], R9 ;  /* 0x00011c0901007387 */ /* 0x000fe40000100800 */
[C---:B------:R-:W-:Y:S01]  /*85e0*/  IMAD.SHL.U32 R18, R17.reuse, 0x200, RZ ;  /* 0x0000020011127824 */ /* 0x040fe200078e00ff */
[----:B------:R-:W-:-:S04]  /*85f0*/  SHF.L.U64.HI R17, R17, 0x8, R20 ;  /* 0x0000000811117819 */ /* 0x000fc80000010214 */
[----:B------:R3:W-:Y:S04]  /*8600*/  STL [R1+0xb0], R18 ;  /* 0x0000b01201007387 */ /* 0x0007e80000100800 */
[----:B------:R1:W5:Y:S04]  /*8610*/  LDL.LU R20, [R1+0x168] ;  /* 0x0001680001147983 */ /* 0x0003680000300800 */
[----:B------:R2:W-:Y:S01]  /*8620*/  STL [R1+0x128], R17 ;  /* 0x0001281101007387 */ /* 0x0005e20000100800 */
[----:B---3--:R-:W-:-:S04]  /*8630*/  IADD3 R18, P3, P4, R19, R10, R18 ;  /* 0x0000000a13127210 */ /* 0x008fc80007c7e012 */
[----:B----4-:R-:W-:Y:S01]  /*8640*/  IADD3.X R19, R12, R11, R9, P3, P4 ;  /* 0x0000000b0c137210 */ /* 0x010fe20001fe8409 */
[----:B------:R-:W-:Y:S01]  /*8650*/  IMAD.U32 R12, RZ, RZ, UR8 ;  /* 0x00000008ff0c7e24 */ /* 0x000fe2000f8e00ff */
[----:B--2---:R1:W5:Y:S03]  /*8660*/  LDL.LU R17, [R1+0x164] ;  /* 0x0001640001117983 */ /* 0x0043660000300800 */
[----:B------:R-:W-:Y:S01]  /*8670*/  IMAD.SHL.U32 R12, R12, 0x100, RZ ;  /* 0x000001000c0c7824 */ /* 0x000fe200078e00ff */
[----:B------:R1:W5:Y:S04]  /*8680*/  LDL.LU R9, [R1+0x160] ;  /* 0x0001600001097983 */ /* 0x0003680000300800 */
[----:B------:R2:W-:Y:S01]  /*8690*/  STL.64 [R1+0xd8], R18 ;  /* 0x0000d81201007387 */ /* 0x0005e20000100a00 */
[----:B------:R-:W-:-:S03]  /*86a0*/  PRMT R3, R8, 0x7610, R3 ;  /* 0x0000761008037816 */ /* 0x000fc60000000003 */
[----:B--2---:R1:W5:Y:S01]  /*86b0*/  LDL.LU.64 R18, [R1+0x158] ;  /* 0x0001580001127983 */ /* 0x0043620000300a00 */
[----:B------:R-:W-:-:S03]  /*86c0*/  ISETP.GT.AND P3, PT, R0, 0x9, P2 ;  /* 0x000000090000780c */ /* 0x000fc60001764270 */
[----:B------:R2:W-:Y:S02]  /*86d0*/  STL [R1+0x124], R12 ;  /* 0x0001240c01007387 */ /* 0x0005e40000100800 */
[----:B--2---:R-:W-:Y:S02]  /*86e0*/  IMAD.WIDE.U32 R12, R13, 0x78, R14 ;  /* 0x000000780d0c7825 */ /* 0x004fe400078e000e */
[----:B------:R1:W5:Y:S04]  /*86f0*/  LDL.LU.64 R14, [R1+0x150] ;  /* 0x00015000010e7983 */ /* 0x0003680000300a00 */
[----:B------:R2:W-:Y:S04]  /*8700*/  STL.64 [R1+0xa0], R12 ;  /* 0x0000a00c01007387 */ /* 0x0005e80000100a00 */
[----:B--2---:R1:W5:Y:S04]  /*8710*/  LDL.LU.64 R12, [R1+0x148] ;  /* 0x00014800010c7983 */ /* 0x0043680000300a00 */
[----:B------:R1:W5:Y:S04]  /*8720*/  LDL.LU R8, [R1+0x140] ;  /* 0x0001400001087983 */ /* 0x0003680000300800 */
[----:B------:R2:W-:Y:S04]  /*8730*/  STL.S16 [R1+0xa8], R3 ;  /* 0x0000a80301007387 */ /* 0x0005e80000100600 */
[----:B--2---:R1:W5:Y:S01]  /*8740*/  LDL.LU R3, [R1+0x13c] ;  /* 0x00013c0001037983 */ /* 0x0043620000300800 */
[----:B------:R-:W-:Y:S04]  /*8750*/  BSSY B1, `(.L_x_50) ;  /* 0x0000006000017945 */ /* 0x000fe80003800000 */
[----:B------:R-:W-:Y:S05]  /*8760*/  @!P3 BRA `(.L_x_51) ;  /* 0x000000000010b947 */ /* 0x000fea0003800000 */
[----:B------:R2:W-:Y:S04]  /*8770*/  STL [R1+0x13c], R0 ;  /* 0x00013c0001007387 */ /* 0x0005e80000100800 */
[----:B--2---:R-:W2:Y:S04]  /*8780*/  LDG.E.LTC128B.U16 R0, desc[UR36][R232.64+0x12] ;  /* 0x00001224e8007981 */ /* 0x004ea8000c1e1520 */
[----:B--2---:R2:W-:Y:S04]  /*8790*/  STL [R1+0xa8], R0 ;  /* 0x0000a80001007387 */ /* 0x0045e80000100800 */
[----:B--2---:R2:W5:Y:S02]  /*87a0*/  LDL.LU R0, [R1+0x13c] ;  /* 0x00013c0001007983 */ /* 0x0045640000300800 */
.L_x_51:
[----:B------:R-:W-:Y:S05]  /*87b0*/  BSYNC B1 ;  /* 0x0000000000017941 */ /* 0x000fea0003800000 */
.L_x_50:
[----:B------:R-:W-:Y:S04]  /*87c0*/  STL [R1+0x17c], R25 ;  /* 0x00017c1901007387 */ /* 0x000fe80000100800 */
[----:B------:R3:W-:Y:S04]  /*87d0*/  STL [R1+0x178], R24 ;  /* 0x0001781801007387 */ /* 0x0007e80000100800 */
[----:B---3--:R-:W3:Y:S04]  /*87e0*/  LDL R24, [R1+0x128] ;  /* 0x0001280001187983 */ /* 0x008ee80000100800 */
[----:B-----5:R4:W-:Y:S04]  /*87f0*/  STL.64 [R1+0x170], R22 ;  /* 0x0001701601007387 */ /* 0x0209e80000100a00 */
[----:B----4-:R-:W4:Y:S04]  /*8800*/  LDL.LU.64 R22, [R1+0xa0] ;  /* 0x0000a00001167983 */ /* 0x010f280000300a00 */
[----:B------:R0:W-:Y:S04]  /*8810*/  STL.64 [R1+0x168], R20 ;  /* 0x0001681401007387 */ /* 0x0001e80000100a00 */
[----:B0-----:R-:W2:Y:S04]  /*8820*/  LDL.64 R20, [R1+0xc0] ;  /* 0x0000c00001147983 */ /* 0x001ea80000100a00 */
[----:B------:R0:W-:Y:S04]  /*8830*/  STL.64 [R1+0x160], R18 ;  /* 0x0001601201007387 */ /* 0x0001e80000100a00 */
[----:B0-----:R-:W3:Y:S04]  /*8840*/  LDL.64 R18, [R1+0xf0] ;  /* 0x0000f00001127983 */ /* 0x001ee80000100a00 */
[----:B------:R0:W-:Y:S04]  /*8850*/  STL [R1+0x158], R17 ;  /* 0x0001581101007387 */ /* 0x0001e80000100800 */
[----:B0-----:R-:W3:Y:S04]  /*8860*/  LDL R17, [R1+0xec] ;  /* 0x0000ec0001117983 */ /* 0x001ee80000100800 */
[----:B------:R0:W-:Y:S04]  /*8870*/  STL [R1+0x154], R15 ;  /* 0x0001540f01007387 */ /* 0x0001e80000100800 */
[----:B0-----:R-:W2:Y:S04]  /*8880*/  LDL.LU R15, [R1+0x100] ;  /* 0x00010000010f7983 */ /* 0x001ea80000300800 */
[----:B------:R0:W-:Y:S04]  /*8890*/  STL [R1+0x150], R14 ;  /* 0x0001500e01007387 */ /* 0x0001e80000100800 */
[----:B0-----:R-:W3:Y:S04]  /*88a0*/  LDL.LU R14, [R1+0xb4] ;  /* 0x0000b400010e7983 */ /* 0x001ee80000300800 */
[----:B------:R-:W-:Y:S04]  /*88b0*/  STL.64 [R1+0x148], R10 ;  /* 0x0001480a01007387 */ /* 0x000fe80000100a00 */
[----:B------:R-:W-:Y:S04]  /*88c0*/  STL [R1+0x144], R9 ;  /* 0x0001440901007387 */ /* 0x000fe80000100800 */
[----:B------:R0:W-:Y:S04]  /*88d0*/  STL [R1+0x140], R8 ;  /* 0x0001400801007387 */ /* 0x0001e80000100800 */
[----:B0-----:R-:W3:Y:S04]  /*88e0*/  LDL.LU R8, [R1+0xa8] ;  /* 0x0000a80001087983 */ /* 0x001ee80000300800 */
[----:B------:R-:W-:Y:S01]  /*88f0*/  STL [R1+0x13c], R3 ;  /* 0x00013c0301007387 */ /* 0x000fe20000100800 */
[----:B----4-:R-:W-:-:S05]  /*8900*/  IADD3 R25, P6, R12, R22, RZ ;  /* 0x000000160c197210 */ /* 0x010fca0007fde0ff */
[----:B------:R0:W-:Y:S04]  /*8910*/  STL [R1+0xcc], R25 ;  /* 0x0000cc1901007387 */ /* 0x0001e80000100800 */
[----:B0-----:R0:W5:Y:S01]  /*8920*/  LDL.LU R25, [R1+0x17c] ;  /* 0x00017c0001197983 */ /* 0x0011620000300800 */
[----:B--2---:R-:W-:-:S04]  /*8930*/  LOP3.LUT R15, R15, 0xffffffef, RZ, 0xc0, !PT ;  /* 0xffffffef0f0f7812 */ /* 0x004fc800078ec0ff */
[----:B------:R-:W-:Y:S02]  /*8940*/  @P0 LOP3.LUT R15, R15, 0x10, RZ, 0xfc, !PT ;  /* 0x000000100f0f0812 */ /* 0x000fe400078efcff */
[----:B------:R-:W-:Y:S02]  /*8950*/  IADD3 R13, P0, P4, R12, R22, R20 ;  /* 0x000000160c0d7210 */ /* 0x000fe40007c1e014 */
[----:B------:R-:W2:Y:S04]  /*8960*/  LDL R12, [R1+0x124] ;  /* 0x00012400010c7983 */ /* 0x000ea80000100800 */
[----:B------:R4:W-:Y:S04]  /*8970*/  STL [R1+0x120], R13 ;  /* 0x0001200d01007387 */ /* 0x0009e80000100800 */
[----:B----4-:R-:W2:Y:S01]  /*8980*/  LDL R13, [R1+0xfc] ;  /* 0x0000fc00010d7983 */ /* 0x010ea20000100800 */
[----:B------:R-:W-:-:S04]  /*8990*/  LOP3.LUT R15, R15, 0xfffffffd, RZ, 0xc0, !PT ;  /* 0xfffffffd0f0f7812 */ /* 0x000fc800078ec0ff */
[----:B------:R-:W-:Y:S02]  /*89a0*/  @P6 LOP3.LUT R15, R15, 0x2, RZ, 0xfc, !PT ;  /* 0x000000020f0f6812 */ /* 0x000fe400078efcff */
[----:B--2---:R-:W-:Y:S02]  /*89b0*/  IADD3 R12, P5, P6, R13, R6, R12 ;  /* 0x000000060d0c7210 */ /* 0x004fe40007ebe00c */
[----:B------:R-:W2:Y:S01]  /*89c0*/  LDL R13, [R1+0xc8] ;  /* 0x0000c800010d7983 */ /* 0x000ea20000100800 */
[----:B---3--:R-:W-:Y:S01]  /*89d0*/  IMAD.IADD R17, R17, 0x1, R23 ;  /* 0x0000000111117824 */ /* 0x008fe200078e0217 */
[----:B------:R-:W-:Y:S02]  /*89e0*/  PRMT R3, R8, 0x7610, R3 ;  /* 0x0000761008037816 */ /* 0x000fe40000000003 */
[----:B--2---:R-:W-:Y:S02]  /*89f0*/  IADD3.X R13, R13, R5, R24, P5, P6 ;  /* 0x000000050d0d7210 */ /* 0x004fe40002fec418 */
[----:B------:R0:W5:Y:S04]  /*8a00*/  LDL.LU R24, [R1+0x178] ;  /* 0x0001780001187983 */ /* 0x0001680000300800 */
[----:B------:R-:W-:Y:S01]  /*8a10*/  STL [R1+0x100], R15 ;  /* 0x0001000f01007387 */ /* 0x000fe20000100800 */
[----:B------:R-:W-:-:S03]  /*8a20*/  LOP3.LUT P6, RZ, R15, 0x4, RZ, 0xc0, !PT ;  /* 0x000000040fff7812 */ /* 0x000fc600078cc0ff */
[----:B------:R0:W5:Y:S04]  /*8a30*/  LDL.LU.64 R22, [R1+0x170] ;  /* 0x0001700001167983 */ /* 0x0001680000300a00 */
[----:B------:R2:W-:Y:S02]  /*8a40*/  STL [R1+0xac], R17 ;  /* 0x0000ac1101007387 */ /* 0x0005e40000100800 */
[----:B--2---:R-:W-:Y:S02]  /*8a50*/  IADD3.X R17, R19, R17, R21, P0, P4 ;  /* 0x0000001113117210 */ /* 0x004fe400007e8415 */
[----:B------:R-:W-:Y:S01]  /*8a60*/  LOP3.LUT P0, RZ, R15, 0x10, RZ, 0xc0, !PT ;  /* 0x000000100fff7812 */ /* 0x000fe2000780c0ff */
[----:B------:R-:W-:Y:S01]  /*8a70*/  IMAD.U32 R15, R8, 0x10000, RZ ;  /* 0x00010000080f7824 */ /* 0x000fe200078e00ff */
[----:B------:R0:W5:Y:S03]  /*8a80*/  LDL.LU.64 R20, [R1+0x168] ;  /* 0x0001680001147983 */ /* 0x0001660000300a00 */
[----:B------:R-:W-:Y:S01]  /*8a90*/  FMUL R15, R15, R16 ;  /* 0x000000100f0f7220 */ /* 0x000fe20000400000 */
[----:B------:R0:W5:Y:S03]  /*8aa0*/  LDL.LU.64 R18, [R1+0x160] ;  /* 0x0001600001127983 */ /* 0x0001660000300a00 */
[----:B------:R-:W-:-:S05]  /*8ab0*/  FFMA R14, R14, R2, R15 ;  /* 0x000000020e0e7223 */ /* 0x000fca000000000f */
[----:B------:R-:W-:-:S04]  /*8ac0*/  F2FP.BF16.F32.PACK_AB R11, RZ, R14 ;  /* 0x0000000eff0b723e */ /* 0x000fc800000010ff */
[----:B------:R-:W-:Y:S01]  /*8ad0*/  PRMT R10, R11, 0x7610, R10 ;  /* 0x000076100b0a7816 */ /* 0x000fe2000000000a */
[----:B------:R-:W-:-:S03]  /*8ae0*/  @P3 IMAD.MOV.U32 R11, RZ, RZ, R5 ;  /* 0x000000ffff0b3224 */ /* 0x000fc600078e0005 */
[----:B------:R-:W-:Y:S02]  /*8af0*/  PRMT R9, R10, 0x7610, R9 ;  /* 0x000076100a097816 */ /* 0x000fe40000000009 */
[----:B------:R-:W-:Y:S01]  /*8b00*/  @P3 MOV R10, R6 ;  /* 0x00000006000a3202 */ /* 0x000fe20000000f00 */
[----:B------:R2:W-:Y:S04]  /*8b10*/  STL [R1+0x130], R17 ;  /* 0x0001301101007387 */ /* 0x0005e80000100800 */
[----:B------:R3:W-:Y:S04]  /*8b20*/  @P3 STG.E.U16 desc[UR36][R10.64+0x12], R9 ;  /* 0x000012090a003986 */ /* 0x0007e8000c101524 */
[----:B--2---:R0:W5:Y:S04]  /*8b30*/  LDL.LU R17, [R1+0x158] ;  /* 0x0001580001117983 */ /* 0x0041680000300800 */
[----:B------:R0:W5:Y:S04]  /*8b40*/  LDL.LU R15, [R1+0x154] ;  /* 0x00015400010f7983 */ /* 0x0001680000300800 */
[----:B------:R0:W5:Y:S04]  /*8b50*/  LDL.LU R14, [R1+0x150] ;  /* 0x00015000010e7983 */ /* 0x0001680000300800 */
[----:B---3--:R0:W5:Y:S04]  /*8b60*/  LDL.LU.64 R10, [R1+0x148] ;  /* 0x00014800010a7983 */ /* 0x0081680000300a00 */
[----:B------:R0:W5:Y:S04]  /*8b70*/  LDL.LU R9, [R1+0x144] ;  /* 0x0001440001097983 */ /* 0x0001680000300800 */
[----:B------:R0:W5:Y:S04]  /*8b80*/  LDL.LU R8, [R1+0x140] ;  /* 0x0001400001087983 */ /* 0x0001680000300800 */
[----:B------:R2:W-:Y:S04]  /*8b90*/  STL.S16 [R1+0xa8], R3 ;  /* 0x0000a80301007387 */ /* 0x0005e80000100600 */
[----:B--2---:R0:W5:Y:S01]  /*8ba0*/  LDL.LU R3, [R1+0x13c] ;  /* 0x00013c0001037983 */ /* 0x0041620000300800 */
[----:B------:R-:W-:Y:S01]  /*8bb0*/  ISETP.GT.AND P3, PT, R0, 0x8, P6 ;  /* 0x000000080000780c */ /* 0x000fe20003764270 */
[----:B------:R-:W-:-:S12]  /*8bc0*/  BSSY B1, `(.L_x_52) ;  /* 0x0000006000017945 */ /* 0x000fd80003800000 */
[----:B0-----:R-:W-:Y:S05]  /*8bd0*/  @!P3 BRA `(.L_x_53) ;  /* 0x000000000010b947 */ /* 0x001fea0003800000 */
[----:B------:R0:W-:Y:S04]  /*8be0*/  STL [R1+0x13c], R0 ;  /* 0x00013c0001007387 */ /* 0x0001e80000100800 */
[----:B0----5:R-:W2:Y:S04]  /*8bf0*/  LDG.E.LTC128B.U16 R0, desc[UR36][R22.64+0x10] ;  /* 0x0000102416007981 */ /* 0x021ea8000c1e1520 */
[----:B--2---:R0:W-:Y:S04]  /*8c00*/  STL [R1+0xa8], R0 ;  /* 0x0000a80001007387 */ /* 0x0041e80000100800 */
[----:B0-----:R0:W5:Y:S02]  /*8c10*/  LDL.LU R0, [R1+0x13c] ;  /* 0x00013c0001007983 */ /* 0x0011640000300800 */
.L_x_53:
[----:B------:R-:W-:Y:S05]  /*8c20*/  BSYNC B1 ;  /* 0x0000000000017941 */ /* 0x000fea0003800000 */
.L_x_52:
[----:B-----5:R2:W-:Y:S04]  /*8c30*/  STL [R1+0x174], R25 ;  /* 0x0001741901007387 */ /* 0x0205e80000100800 */
[----:B--2---:R-:W2:Y:S04]  /*8c40*/  LDL R25, [R1+0x108] ;  /* 0x0001080001197983 */ /* 0x004ea80000100800 */
[----:B------:R3:W-:Y:S04]  /*8c50*/  STL [R1+0x170], R24 ;  /* 0x0001701801007387 */ /* 0x0007e80000100800 */
[----:B---3--:R-:W3:Y:S04]  /*8c60*/  LDL.LU R24, [R1+0xb8] ;  /* 0x0000b80001187983 */ /* 0x008ee80000300800 */
[----:B------:R-:W-:Y:S04]  /*8c70*/  STL [R1+0x16c], R23 ;  /* 0x00016c1701007387 */ /* 0x000fe80000100800 */
[----:B------:R-:W-:Y:S04]  /*8c80*/  STL [R1+0x168], R22 ;  /* 0x0001681601007387 */ /* 0x000fe80000100800 */
[----:B------:R-:W-:Y:S04]  /*8c90*/  STL [R1+0x164], R17 ;  /* 0x0001641101007387 */ /* 0x000fe80000100800 */
[----:B------:R4:W-:Y:S04]  /*8ca0*/  STL [R1+0x160], R11 ;  /* 0x0001600b01007387 */ /* 0x0009e80000100800 */
[----:B----4-:R-:W4:Y:S04]  /*8cb0*/  LDL R11, [R1+0xec] ;  /* 0x0000ec00010b7983 */ /* 0x010f280000100800 */
[----:B------:R1:W-:Y:S04]  /*8cc0*/  STL.64 [R1+0x158], R12 ;  /* 0x0001580c01007387 */ /* 0x0003e80000100a00 */
[----:B-1----:R-:W4:Y:S04]  /*8cd0*/  LDL.64 R12, [R1+0xc0] ;  /* 0x0000c000010c7983 */ /* 0x002f280000100a00 */
[----:B------:R1:W-:Y:S04]  /*8ce0*/  STL [R1+0x150], R10 ;  /* 0x0001500a01007387 */ /* 0x0003e80000100800 */
[----:B-1----:R-:W3:Y:S04]  /*8cf0*/  LDL R10, [R1+0xe8] ;  /* 0x0000e800010a7983 */ /* 0x002ee80000100800 */
[----:B------:R1:W-:Y:S04]  /*8d00*/  STL.64 [R1+0x148], R6 ;  /* 0x0001480601007387 */ /* 0x0003e80000100a00 */
[----:B-1----:R-:W4:Y:S04]  /*8d10*/  LDL R6, [R1+0x110] ;  /* 0x0001100001067983 */ /* 0x002f280000100800 */
[----:B------:R-:W4:Y:S04]  /*8d20*/  LDL R7, [R1+0xf8] ;  /* 0x0000f80001077983 */ /* 0x000f280000100800 */
[----:B------:R1:W-:Y:S04]  /*8d30*/  STL [R1+0x140], R5 ;  /* 0x0001400501007387 */ /* 0x0003e80000100800 */
[----:B-1----:R-:W4:Y:S04]  /*8d40*/  LDL.LU R5, [R1+0xa8] ;  /* 0x0000a80001057983 */ /* 0x002f280000300800 */
[----:B------:R-:W-:Y:S01]  /*8d50*/  STL [R1+0x13c], R4 ;  /* 0x00013c0401007387 */ /* 0x000fe20000100800 */
[----:B--2---:R-:W-:Y:S01]  /*8d60*/  R2UR UR4, R25 ;  /* 0x00000000190472ca */ /* 0x004fe200000e0000 */
[----:B---3--:R-:W-:-:S04]  /*8d70*/  IMAD.WIDE.U32 R20, R10, 0x78, R20 ;  /* 0x000000780a147825 */ /* 0x008fc800078e0014 */
[----:B----4-:R-:W-:-:S04]  /*8d80*/  IMAD.U32 R25, R5, 0x10000, RZ ;  /* 0x0001000005197824 */ /* 0x010fc800078e00ff */
[----:B------:R-:W-:-:S04]  /*8d90*/  FMUL R25, R25, R16 ;  /* 0x0000001019197220 */ /* 0x000fc80000400000 */
[----:B------:R-:W-:Y:S02]  /*8da0*/  FFMA R24, R24, R2, R25 ;  /* 0x0000000218187223 */ /* 0x000fe40000000019 */
[----:B------:R1:W5:Y:S03]  /*8db0*/  LDL.LU R25, [R1+0x174] ;  /* 0x0001740001197983 */ /* 0x0003660000300800 */
[----:B------:R-:W-:Y:S02]  /*8dc0*/  F2FP.BF16.F32.PACK_AB R23, RZ, R24 ;  /* 0x00000018ff17723e */ /* 0x000fe400000010ff */
[----:B------:R1:W5:Y:S02]  /*8dd0*/  LDL.LU R24, [R1+0x170] ;  /* 0x0001700001187983 */ /* 0x0003640000300800 */
[----:B------:R-:W-:Y:S02]  /*8de0*/  PRMT R22, R23, 0x7610, R22 ;  /* 0x0000761017167816 */ /* 0x000fe40000000016 */
[----:B------:R1:W5:Y:S02]  /*8df0*/  LDL.LU R23, [R1+0x16c] ;  /* 0x00016c0001177983 */ /* 0x0003640000300800 */
[----:B------:R-:W-:-:S02]  /*8e00*/  PRMT R17, R22, 0x7610, R17 ;  /* 0x0000761016117816 */ /* 0x000fc40000000011 */
[----:B------:R1:W5:Y:S04]  /*8e10*/  LDL.LU R22, [R1+0x168] ;  /* 0x0001680001167983 */ /* 0x0003680000300800 */
[----:B------:R2:W-:Y:S01]  /*8e20*/  @P3 STG.E.U16 desc[UR36][R8.64+0x10], R17 ;  /* 0x0000101108003986 */ /* 0x0005e2000c101524 */
[----:B------:R-:W-:-:S04]  /*8e30*/  IADD3 R20, P3, R12, R20, RZ ;  /* 0x000000140c147210 */ /* 0x000fc80007f7e0ff */
[----:B------:R-:W-:-:S03]  /*8e40*/  IADD3.X R21, R13, R11, R21, P3, !PT ;  /* 0x0000000b0d157210 */ /* 0x000fc60001ffe415 */
[----:B------:R-:W-:Y:S01]  /*8e50*/  IMAD.WIDE.U32 R20, R3, R10, R20 ;  /* 0x0000000a03147225 */ /* 0x000fe200078e0014 */
[----:B--2---:R1:W5:Y:S02]  /*8e60*/  LDL.LU R17, [R1+0x164] ;  /* 0x0001640001117983 */ /* 0x0043640000300800 */
[----:B------:R-:W-:Y:S02]  /*8e70*/  IADD3 R20, P3, R18, R20, RZ ;  /* 0x0000001412147210 */ /* 0x000fe40007f7e0ff */
[----:B------:R1:W5:Y:S02]  /*8e80*/  LDL.LU R11, [R1+0x160] ;  /* 0x00016000010b7983 */ /* 0x0003640000300800 */
[----:B------:R-:W-:Y:S02]  /*8e90*/  IADD3.X R21, R19, R6, R21, P3, !PT ;  /* 0x0000000613157210 */ /* 0x000fe40001ffe415 */
[----:B------:R1:W5:Y:S04]  /*8ea0*/  LDL.LU.64 R12, [R1+0x158] ;  /* 0x00015800010c7983 */ /* 0x0003680000300a00 */
[----:B------:R1:W5:Y:S01]  /*8eb0*/  LDL.LU R10, [R1+0x150] ;  /* 0x00015000010a7983 */ /* 0x0003620000300800 */
[----:B------:R-:W-:-:S03]  /*8ec0*/  IMAD.WIDE.U32 R6, R7, UR4, R20 ;  /* 0x0000000407067c25 */ /* 0x000fc6000f8e0014 */
[----:B------:R-:W2:Y:S01]  /*8ed0*/  LDL R21, [R1+0x10c] ;  /* 0x00010c0001157983 */ /* 0x000ea20000100800 */
[----:B------:R-:W-:Y:S02]  /*8ee0*/  LEA R20, P3, R6, R14, 0x1 ;  /* 0x0000000e06147211 */ /* 0x000fe400078608ff */
[----:B------:R-:W-:Y:S01]  /*8ef0*/  PRMT R4, R5, 0x7610, R4 ;  /* 0x0000761005047816 */ /* 0x000fe20000000004 */
[----:B--2---:R-:W-:-:S05]  /*8f00*/  IMAD.IADD R21, R21, 0x1, R7 ;  /* 0x0000000115157824 */ /* 0x004fca00078e0207 */
[----:B------:R-:W-:Y:S02]  /*8f10*/  LEA.HI.X R21, R6, R15, R21, 0x1, P3 ;  /* 0x0000000f06157211 */ /* 0x000fe400018f0c15 */
[----:B------:R1:W5:Y:S01]  /*8f20*/  LDL.LU.64 R6, [R1+0x148] ;  /* 0x0001480001067983 */ /* 0x0003620000300a00 */
[----:B------:R-:W-:-:S03]  /*8f30*/  ISETP.GT.AND P3, PT, R0, 0x9, P6 ;  /* 0x000000090000780c */ /* 0x000fc60003764270 */
[----:B------:R1:W5:Y:S04]  /*8f40*/  LDL.LU R5, [R1+0x140] ;  /* 0x0001400001057983 */ /* 0x0003680000300800 */
[----:B------:R2:W-:Y:S04]  /*8f50*/  STL.S16 [R1+0xa8], R4 ;  /* 0x0000a80401007387 */ /* 0x0005e80000100600 */
[----:B--2---:R1:W5:Y:S01]  /*8f60*/  LDL.LU R4, [R1+0x13c] ;  /* 0x00013c0001047983 */ /* 0x0043620000300800 */
[----:B------:R-:W-:Y:S04]  /*8f70*/  BSSY B1, `(.L_x_54) ;  /* 0x0000006000017945 */ /* 0x000fe80003800000 */
[----:B------:R-:W-:Y:S05]  /*8f80*/  @!P3 BRA `(.L_x_55) ;  /* 0x000000000010b947 */ /* 0x000fea0003800000 */
[----:B------:R2:W-:Y:S04]  /*8f90*/  STL [R1+0x13c], R0 ;  /* 0x00013c0001007387 */ /* 0x0005e80000100800 */
[----:B--2--5:R-:W2:Y:S04]  /*8fa0*/  LDG.E.LTC128B.U16 R0, desc[UR36][R22.64+0x12] ;  /* 0x0000122416007981 */ /* 0x024ea8000c1e1520 */
[----:B--2---:R2:W-:Y:S04]  /*8fb0*/  STL [R1+0xa8], R0 ;  /* 0x0000a80001007387 */ /* 0x0045e80000100800 */
[----:B--2---:R2:W5:Y:S02]  /*8fc0*/  LDL.LU R0, [R1+0x13c] ;  /* 0x00013c0001007983 */ /* 0x0045640000300800 */
.L_x_55:
[----:B------:R-:W-:Y:S05]  /*8fd0*/  BSYNC B1 ;  /* 0x0000000000017941 */ /* 0x000fea0003800000 */
.L_x_54:
[----:B------:R3:W-:Y:S04]  /*8fe0*/  STL [R1+0x190], R31 ;  /* 0x0001901f01007387 */ /* 0x0007e80000100800 */
[----:B---3--:R-:W3:Y:S04]  /*8ff0*/  LDL R31, [R1+0x100] ;  /* 0x00010000011f7983 */ /* 0x008ee80000100800 */
[----:B------:R4:W-:Y:S04]  /*9000*/  STL [R1+0x18c], R30 ;  /* 0x00018c1e01007387 */ /* 0x0009e80000100800 */
[----:B----4-:R-:W4:Y:S04]  /*9010*/  LDL.LU R30, [R1+0xbc] ;  /* 0x0000bc00011e7983 */ /* 0x010f280000300800 */
[----:B------:R-:W-:Y:S04]  /*9020*/  STL [R1+0x188], R29 ;  /* 0x0001881d01007387 */ /* 0x000fe80000100800 */
[----:B------:R-:W-:Y:S04]  /*9030*/  STL [R1+0x184], R28 ;  /* 0x0001841c01007387 */ /* 0x000fe80000100800 */
[----:B------:R0:W-:Y:S04]  /*9040*/  STL [R1+0x180], R27 ;  /* 0x0001801b01007387 */ /* 0x0001e80000100800 */
[----:B0-----:R-:W2:Y:S04]  /*9050*/  LDL.LU R27, [R1+0xac] ;  /* 0x0000ac00011b7983 */ /* 0x001ea80000300800 */
[----:B------:R0:W-:Y:S04]  /*9060*/  STL [R1+0x17c], R26 ;  /* 0x00017c1a01007387 */ /* 0x0001e80000100800 */
[----:B0-----:R-:W2:Y:S04]  /*9070*/  LDL.LU R26, [R1+0xcc] ;  /* 0x0000cc00011a7983 */ /* 0x001ea80000300800 */
[----:B-----5:R0:W-:Y:S04]  /*9080*/  STL [R1+0x178], R23 ;  /* 0x0001781701007387 */ /* 0x0201e80000100800 */
[----:B0-----:R-:W4:Y:S04]  /*9090*/  LDL.LU R23, [R1+0xa8] ;  /* 0x0000a80001177983 */ /* 0x001f280000300800 */
[----:B------:R0:W-:Y:S04]  /*90a0*/  STL.64 [R1+0x170], R24 ;  /* 0x0001701801007387 */ /* 0x0001e80000100a00 */
[----:B0-----:R-:W2:Y:S04]  /*90b0*/  LDL.LU.64 R24, [R1+0xf0] ;  /* 0x0000f00001187983 */ /* 0x001ea80000300a00 */
[----:B------:R-:W-:Y:S04]  /*90c0*/  STL [R1+0x16c], R22 ;  /* 0x00016c1601007387 */ /* 0x000fe80000100800 */
[----:B------:R0:W-:Y:S04]  /*90d0*/  STL [R1+0x168], R21 ;  /* 0x0001681501007387 */ /* 0x0001e80000100800 */
[----:B0-----:R-:W2:Y:S04]  /*90e0*/  LDL.LU R21, [R1+0x80] ;  /* 0x0000800001157983 */ /* 0x001ea80000300800 */
[----:B------:R-:W-:Y:S04]  /*90f0*/  STL [R1+0x164], R20 ;  /* 0x0001641401007387 */ /* 0x000fe80000100800 */
[----:B------:R-:W-:Y:S04]  /*9100*/  STL [R1+0x160], R3 ;  /* 0x0001600301007387 */ /* 0x000fe80000100800 */
[----:B------:R0:W-:Y:S04]  /*9110*/  STL.64 [R1+0x158], R18 ;  /* 0x0001581201007387 */ /* 0x0001e80000100a00 */
[----:B0-----:R-:W2:Y:S04]  /*9120*/  LDL.LU R19, [R1+0xb0] ;  /* 0x0000b00001137983 */ /* 0x001ea80000300800 */
[----:B------:R0:W-:Y:S04]  /*9130*/  STL.64 [R1+0x150], R12 ;  /* 0x0001500c01007387 */ /* 0x0001e80000100a00 */
[----:B0-----:R-:W2:Y:S04]  /*9140*/  LDL R13, [R1+0xe8] ;  /* 0x0000e800010d7983 */ /* 0x001ea80000100800 */
[----:B------:R0:W-:Y:S04]  /*9150*/  STL.64 [R1+0x148], R6 ;  /* 0x0001480601007387 */ /* 0x0001e80000100a00 */
[----:B0-----:R-:W2:Y:S04]  /*9160*/  LDL.LU.64 R6, [R1+0xc0] ;  /* 0x0000c00001067983 */ /* 0x001ea80000300a00 */
[----:B------:R0:W-:Y:S04]  /*9170*/  STL.64 [R1+0x140], R4 ;  /* 0x0001400401007387 */ /* 0x0001e80000100a00 */
[----:B0-----:R-:W2:Y:S01]  /*9180*/  LDL.LU.64 R4, [R1+0xd0] ;  /* 0x0000d00001047983 */ /* 0x001ea20000300a00 */
[----:B---3--:R-:W-:Y:S01]  /*9190*/  LOP3.LUT P4, RZ, R31, 0x2, RZ, 0xc0, !PT ;  /* 0x000000021fff7812 */ /* 0x008fe2000788c0ff */
        /* <DEDUP_REMOVED lines=10> */
[----:B------:R2:W-:Y:S02]  /*9240*/  @P3 STG.E.U16 desc[UR36][R8.64+0x12], R18 ;  /* 0x0000121208003986 */ /* 0x0005e4000c101524 */
[----:B--2---:R-:W-:Y:S02]  /*9250*/  IADD3 R18, P3, R19, R10, RZ ;  /* 0x0000000a13127210 */ /* 0x004fe40007f7e0ff */
[----:B------:R-:W2:Y:S01]  /*9260*/  LDL.LU R19, [R1+0x11c] ;  /* 0x00011c0001137983 */ /* 0x000ea20000300800 */
[----:B------:R-:W-:Y:S01]  /*9270*/  IMAD.X R27, R27, 0x1, R25, P4 ;  /* 0x000000011b1b7824 */ /* 0x000fe200020e0619 */
[----:B------:R-:W-:-:S04]  /*9280*/  LEA R24, P4, R26, R14, 0x1 ;  /* 0x0000000e1a187211 */ /* 0x000fc800078808ff */
[----:B------:R-:W-:Y:S02]  /*9290*/  LEA.HI.X R25, R26, R15, R27, 0x1, P4 ;  /* 0x0000000f1a197211 */ /* 0x000fe400020f0c1b */
[----:B------:R-:W-:Y:S01]  /*92a0*/  ISETP.GT.AND P4, PT, R17, 0x100, PT ;  /* 0x000001001100780c */ /* 0x000fe20003f84270 */
[----:B------:R0:W5:Y:S01]  /*92b0*/  LDL.LU R27, [R1+0x180] ;  /* 0x00018000011b7983 */ /* 0x0001620000300800 */
[----:B------:R-:W-:-:S03]  /*92c0*/  PRMT R22, R23, 0x7610, R22 ;  /* 0x0000761017167816 */ /* 0x000fc60000000016 */
[----:B------:R0:W5:Y:S04]  /*92d0*/  LDL.LU R26, [R1+0x17c] ;  /* 0x00017c00011a7983 */ /* 0x0001680000300800 */
[----:B------:R0:W5:Y:S01]  /*92e0*/  LDL.LU R23, [R1+0x178] ;  /* 0x0001780001177983 */ /* 0x0001620000300800 */
[----:B--2---:R-:W-:Y:S01]  /*92f0*/  IMAD.X R19, R19, 0x1, R11, P3 ;  /* 0x0000000113137824 */ /* 0x004fe200018e060b */
[----:B------:R-:W-:-:S13]  /*9300*/  ISETP.GT.AND P3, PT, R0, RZ, P4 ;  /* 0x000000ff0000720c */ /* 0x000fda0002764270 */
[----:B------:R-:W2:Y:S04]  /*9310*/  @P3 LDG.E.LTC128B.U16 R22, desc[UR36][R24.64] ;  /* 0x0000002418163981 */ /* 0x000ea8000c1e1520 */
[----:B------:R0:W5:Y:S04]  /*9320*/  LDL.LU.64 R24, [R1+0x170] ;  /* 0x0001700001187983 */ /* 0x0001680000300a00 */
[----:B------:R-:W-:Y:S04]  /*9330*/  STL.64 [R1+0xa0], R18 ;  /* 0x0000a01201007387 */ /* 0x000fe80000100a00 */
[----:B--2---:R2:W-:Y:S02]  /*9340*/  STL [R1+0xa8], R22 ;  /* 0x0000a81601007387 */ /* 0x0045e40000100800 */
[----:B--2---:R-:W-:-:S05]  /*9350*/  SHF.L.U32 R22, R22, 0x10, RZ ;  /* 0x0000001016167819 */ /* 0x004fca00000006ff */
        /* <DEDUP_REMOVED lines=9> */
[----:B------:R2:W-:Y:S04]  /*93f0*/  @P3 STG.E.U16 desc[UR36][R18.64], R12 ;  /* 0x0000000c12003986 */ /* 0x0005e8000c101524 */
[----:B--2---:R0:W5:Y:S01]  /*9400*/  LDL.LU.64 R18, [R1+0x158] ;  /* 0x0001580001127983 */ /* 0x0041620000300a00 */
[----:B------:R-:W-:-:S03]  /*9410*/  IMAD.WIDE.U32 R12, R13, 0x78, R4 ;  /* 0x000000780d0c7825 */ /* 0x000fc600078e0004 */
[----:B------:R-:W2:Y:S01]  /*9420*/  LDL.LU R5, [R1+0xec] ;  /* 0x0000ec0001057983 */ /* 0x000ea20000300800 */
[----:B------:R-:W-:-:S04]  /*9430*/  IADD3 R4, P3, R6, R12, RZ ;  /* 0x0000000c06047210 */ /* 0x000fc80007f7e0ff */
[----:B--2---:R-:W-:Y:S02]  /*9440*/  IADD3.X R5, R7, R5, R13, P3, !PT ;  /* 0x0000000507057210 */ /* 0x004fe40001ffe40d */
[----:B------:R0:W5:Y:S04]  /*9450*/  LDL.LU.64 R12, [R1+0x150] ;  /* 0x00015000010c7983 */ /* 0x0001680000300a00 */
[----:B------:R0:W5:Y:S04]  /*9460*/  LDL.LU.64 R6, [R1+0x148] ;  /* 0x0001480001067983 */ /* 0x0001680000300a00 */
[----:B------:R2:W-:Y:S04]  /*9470*/  STL.64 [R1+0xb0], R4 ;  /* 0x0000b00401007387 */ /* 0x0005e80000100a00 */
[----:B--2---:R0:W5:Y:S01]  /*9480*/  LDL.LU.64 R4, [R1+0x140] ;  /* 0x0001400001047983 */ /* 0x0041620000300a00 */
[----:B------:R-:W-:Y:S01]  /*9490*/  ISETP.GT.AND P3, PT, R0, 0x1, P4 ;  /* 0x000000010000780c */ /* 0x000fe20002764270 */
[----:B------:R-:W-:-:S12]  /*94a0*/  BSSY B1, `(.L_x_56) ;  /* 0x0000006000017945 */ /* 0x000fd80003800000 */
[----:B0-----:R-:W-:Y:S05]  /*94b0*/  @!P3 BRA `(.L_x_57) ;  /* 0x000000000010b947 */ /* 0x001fea0003800000 */
[----:B------:R0:W-:Y:S04]  /*94c0*/  STL [R1+0x13c], R0 ;  /* 0x00013c0001007387 */ /* 0x0001e80000100800 */
[----:B0----5:R-:W2:Y:S04]  /*94d0*/  LDG.E.LTC128B.U16 R0, desc[UR36][R20.64+0x2] ;  /* 0x0000022414007981 */ /* 0x021ea8000c1e1520 */
[----:B--2---:R0:W-:Y:S04]  /*94e0*/  STL [R1+0xa8], R0 ;  /* 0x0000a80001007387 */ /* 0x0041e80000100800 */
[----:B0-----:R0:W5:Y:S02]  /*94f0*/  LDL.LU R0, [R1+0x13c] ;  /* 0x00013c0001007983 */ /* 0x0011640000300800 */
.L_x_57:
[----:B------:R-:W-:Y:S05]  /*9500*/  BSYNC B1 ;  /* 0x0000000000017941 */ /* 0x000fea0003800000 */
.L_x_56:
[----:B-----5:R2:W-:Y:S04]  /*9510*/  STL [R1+0x168], R20 ;  /* 0x0001681401007387 */ /* 0x0205e80000100800 */
[----:B--2---:R-:W2:Y:S04]  /*9520*/  LDL R20, [R1+0x108] ;  /* 0x0001080001147983 */ /* 0x004ea80000100800 */
[----:B------:R3:W-:Y:S04]  /*9530*/  STL.64 [R1+0x160], R12 ;  /* 0x0001600c01007387 */ /* 0x0007e80000100a00 */
[----:B---3--:R-:W3:Y:S04]  /*9540*/  LDL.LU R12, [R1+0x84] ;  /* 0x00008400010c7983 */ /* 0x008ee80000300800 */
[----:B------:R-:W4:Y:S04]  /*9550*/  LDL.LU R13, [R1+0xe8] ;  /* 0x0000e800010d7983 */ /* 0x000f280000300800 */
[----:B------:R1:W-:Y:S04]  /*9560*/  STL.64 [R1+0x158], R10 ;  /* 0x0001580a01007387 */ /* 0x0003e80000100a00 */
[----:B-1----:R-:W4:Y:S04]  /*9570*/  LDL.LU.64 R10, [R1+0xb0] ;  /* 0x0000b000010a7983 */ /* 0x002f280000300a00 */
[----:B------:R1:W-:Y:S04]  /*9580*/  STL [R1+0x150], R5 ;  /* 0x0001500501007387 */ /* 0x0003e80000100800 */
[----:B-1----:R-:W3:Y:S04]  /*9590*/  LDL.LU R5, [R1+0x120] ;  /* 0x0001200001057983 */ /* 0x002ee80000300800 */
[----:B------:R1:W-:Y:S04]  /*95a0*/  STL.64 [R1+0x148], R8 ;  /* 0x0001480801007387 */ /* 0x0003e80000100a00 */
[----:B-1----:R-:W3:Y:S04]  /*95b0*/  LDL.LU R8, [R1+0x110] ;  /* 0x0001100001087983 */ /* 0x002ee80000300800 */
[----:B------:R-:W3:Y:S04]  /*95c0*/  LDL.LU R9, [R1+0xf8] ;  /* 0x0000f80001097983 */ /* 0x000ee80000300800 */
[----:B------:R1:W-:Y:S04]  /*95d0*/  STL.64 [R1+0x140], R6 ;  /* 0x0001400601007387 */ /* 0x0003e80000100a00 */
[----:B-1----:R-:W3:Y:S04]  /*95e0*/  LDL.64 R6, [R1+0xa0] ;  /* 0x0000a00001067983 */ /* 0x002ee80000100a00 */
[----:B------:R1:W-:Y:S04]  /*95f0*/  STL [R1+0x13c], R4 ;  /* 0x00013c0401007387 */ /* 0x0003e80000100800 */
[----:B-1----:R-:W3:Y:S01]  /*9600*/  LDL.LU R4, [R1+0xa8] ;  /* 0x0000a80001047983 */ /* 0x002ee20000300800 */
[----:B--2---:R-:W-:Y:S01]  /*9610*/  R2UR UR4, R20 ;  /* 0x00000000140472ca */ /* 0x004fe200000e0000 */
[----:B----4-:R-:W-:-:S04]  /*9620*/  IMAD.WIDE.U32 R10, R3, R13, R10 ;  /* 0x0000000d030a7225 */ /* 0x010fc800078e000a */
[----:B---3--:R-:W-:Y:S02]  /*9630*/  @P3 IMAD.MOV.U32 R13, RZ, RZ, R7 ;  /* 0x000000ffff0d3224 */ /* 0x008fe400078e0007 */
[----:B------:R-:W-:-:S04]  /*9640*/  IMAD.U32 R20, R4, 0x10000, RZ ;  /* 0x0001000004147824 */ /* 0x000fc800078e00ff */
[----:B------:R-:W-:-:S04]  /*9650*/  FMUL R20, R20, R16 ;  /* 0x0000001014147220 */ /* 0x000fc80000400000 */
[----:B------:R-:W-:Y:S02]  /*9660*/  FFMA R12, R12, R2, R20 ;  /* 0x000000020c0c7223 */ /* 0x000fe40000000014 */
[----:B------:R1:W5:Y:S03]  /*9670*/  LDL.LU R20, [R1+0x168] ;  /* 0x0001680001147983 */ /* 0x0003660000300800 */
[----:B------:R-:W-:Y:S01]  /*9680*/  F2FP.BF16.F32.PACK_AB R3, RZ, R12 ;  /* 0x0000000cff03723e */ /* 0x000fe200000010ff */
[----:B------:R-:W-:-:S05]  /*9690*/  @P3 IMAD.MOV.U32 R12, RZ, RZ, R6 ;  /* 0x000000ffff0c3224 */ /* 0x000fca00078e0006 */
[----:B------:R2:W-:Y:S01]  /*96a0*/  @P3 STG.E.U16 desc[UR36][R12.64+0x2], R3 ;  /* 0x000002030c003986 */ /* 0x0005e2000c101524 */
[----:B------:R-:W-:-:S04]  /*96b0*/  IADD3 R18, P3, R18, R10, RZ ;  /* 0x0000000a12127210 */ /* 0x000fc80007f7e0ff */
[----:B------:R-:W-:-:S03]  /*96c0*/  IADD3.X R19, R19, R8, R11, P3, !PT ;  /* 0x0000000813137210 */ /* 0x000fc60001ffe40b */
[----:B------:R-:W-:Y:S01]  /*96d0*/  IMAD.WIDE.U32 R18, R9, UR4, R18 ;  /* 0x0000000409127c25 */ /* 0x000fe2000f8e0012 */
[----:B--2---:R1:W5:Y:S04]  /*96e0*/  LDL.LU.64 R12, [R1+0x160] ;  /* 0x00016000010c7983 */ /* 0x0043680000300a00 */
[----:B------:R-:W2:Y:S04]  /*96f0*/  LDL.LU R3, [R1+0x10c] ;  /* 0x00010c0001037983 */ /* 0x000ea80000300800 */
[----:B------:R1:W5:Y:S01]  /*9700*/  LDL.LU.64 R10, [R1+0x158] ;  /* 0x00015800010a7983 */ /* 0x0003620000300a00 */
[----:B------:R-:W-:-:S03]  /*9710*/  LEA R8, P3, R5, R14, 0x1 ;  /* 0x0000000e05087211 */ /* 0x000fc600078608ff */
[----:B------:R-:W3:Y:S01]  /*9720*/  LDL.LU R9, [R1+0x130] ;  /* 0x0001300001097983 */ /* 0x000ee20000300800 */
[----:B--2---:R-:W-:Y:S01]  /*9730*/  IMAD.IADD R3, R3, 0x1, R19 ;  /* 0x0000000103037824 */ /* 0x004fe200078e0213 */
[----:B---3--:R-:W-:Y:S02]  /*9740*/  LEA.HI.X R9, R5, R15, R9, 0x1, P3 ;  /* 0x0000000f05097211 */ /* 0x008fe400018f0c09 */
[----:B------:R1:W5:Y:S04]  /*9750*/  LDL.LU R5, [R1+0x150] ;  /* 0x0001500001057983 */ /* 0x0003680000300800 */
[----:B------:R2:W-:Y:S04]  /*9760*/  STL.64 [R1+0x80], R8 ;  /* 0x0000800801007387 */ /* 0x0005e80000100a00 */
[----:B--2---:R1:W5:Y:S01]  /*9770*/  LDL.LU.64 R8, [R1+0x148] ;  /* 0x0001480001087983 */ /* 0x0043620000300a00 */
[----:B------:R-:W-:-:S03]  /*9780*/  LEA R14, P3, R18, R14, 0x1 ;  /* 0x0000000e120e7211 */ /* 0x000fc600078608ff */
[----:B------:R-:W2:Y:S01]  /*9790*/  LDL R19, [R1+0xfc] ;  /* 0x0000fc0001137983 */ /* 0x000ea20000100800 */
[--C-:B------:R-:W-:Y:S02]  /*97a0*/  LEA.HI.X R15, R18, R15, R3.reuse, 0x1, P3 ;  /* 0x0000000f120f7211 */ /* 0x100fe400018f0c03 */
[----:B--2---:R-:W-:Y:S02]  /*97b0*/  IADD3 R18, P3, R6, R19, RZ ;  /* 0x0000001306127210 */ /* 0x004fe40007f7e0ff */
[----:B------:R-:W2:Y:S01]  /*97c0*/  LDL R19, [R1+0xc8] ;  /* 0x0000c80001137983 */ /* 0x000ea20000100800 */
[----:B------:R-:W-:Y:S01]  /*97d0*/  PRMT R3, R4, 0x7610, R3 ;  /* 0x0000761004037816 */ /* 0x000fe20000000003 */
[----:B------:R-:W-:Y:S01]  /*97e0*/  BSSY B1, `(.L_x_58) ;  /* 0x000000b000017945 */ /* 0x000fe20003800000 */
[----:B--2---:R-:W-:Y:S02]  /*97f0*/  IMAD.X R19, R7, 0x1, R19, P3 ;  /* 0x0000000107137824 */ /* 0x004fe400018e0613 */
[----:B------:R1:W5:Y:S04]  /*9800*/  LDL.LU.64 R6, [R1+0x140] ;  /* 0x0001400001067983 */ /* 0x0003680000300a00 */
[----:B------:R1:W5:Y:S01]  /*9810*/  LDL.LU R4, [R1+0x13c] ;  /* 0x00013c0001047983 */ /* 0x0003620000300800 */
[----:B------:R-:W-:-:S04]  /*9820*/  ISETP.GT.AND P3, PT, R17, 0x108, PT ;  /* 0x000001081100780c */ /* 0x000fc80003f64270 */
[----:B------:R-:W-:-:S13]  /*9830*/  ISETP.GT.AND P5, PT, R0, RZ, P3 ;  /* 0x000000ff0000720c */ /* 0x000fda0001fa4270 */
[----:B-1----:R-:W-:Y:S05]  /*9840*/  @!P5 BRA `(.L_x_59) ;  /* 0x000000000010d947 */ /* 0x002fea0003800000 */
[----:B------:R1:W-:Y:S04]  /*9850*/  STL [R1+0x13c], R2 ;  /* 0x00013c0201007387 */ /* 0x0003e80000100800 */
[----:B-1----:R-:W2:Y:S04]  /*9860*/  LDL.LU.64 R2, [R1+0x80] ;  /* 0x0000800001027983 */ /* 0x002ea80000300a00 */
[----:B--2---:R1:W5:Y:S04]  /*9870*/  LDG.E.LTC128B.U16 R3, desc[UR36][R2.64] ;  /* 0x0000002402037981 */ /* 0x004368000c1e1520 */
[----:B------:R1:W5:Y:S02]  /*9880*/  LDL.LU R2, [R1+0x13c] ;  /* 0x00013c0001027983 */ /* 0x0003640000300800 */
.L_x_59:
[----:B------:R-:W-:Y:S05]  /*9890*/  BSYNC B1 ;  /* 0x0000000000017941 */ /* 0x000fea0003800000 */
.L_x_58:
[----:B-----5:R2:W-:Y:S04]  /*98a0*/  STL [R1+0x13c], R4 ;  /* 0x00013c0401007387 */ /* 0x0205e80000100800 */
[----:B--2---:R-:W2:Y:S01]  /*98b0*/  LDL.LU R4, [R1+0x88] ;  /* 0x0000880001047983 */ /* 0x004ea20000300800 */
[----:B------:R-:W-:-:S04]  /*98c0*/  IMAD.U32 R17, R3, 0x10000, RZ ;  /* 0x0001000003117824 */ /* 0x000fc800078e00ff */
[----:B------:R-:W-:Y:S01]  /*98d0*/  FMUL R17, R17, R16 ;  /* 0x0000001011117220 */ /* 0x000fe20000400000 */
[----:B------:R-:W-:Y:S03]  /*98e0*/  BSSY B1, `(.L_x_60) ;  /* 0x0000008000017945 */ /* 0x000fe60003800000 */
[----:B--2---:R-:W-:Y:S02]  /*98f0*/  FFMA R17, R4, R2, R17 ;  /* 0x0000000204117223 */ /* 0x004fe40000000011 */
[----:B------:R2:W5:Y:S03]  /*9900*/  LDL.LU R4, [R1+0x13c] ;  /* 0x00013c0001047983 */ /* 0x0005660000300800 */
[----:B------:R-:W-:-:S05]  /*9910*/  F2FP.BF16.F32.PACK_AB R17, RZ, R17 ;  /* 0x00000011ff11723e */ /* 0x000fca00000010ff */
[----:B------:R2:W-:Y:S01]  /*9920*/  @P5 STG.E.U16 desc[UR36][R18.64], R17 ;  /* 0x0000001112005986 */ /* 0x0005e2000c101524 */
[----:B------:R-:W-:-:S13]  /*9930*/  ISETP.GT.AND P5, PT, R0, 0x1, P3 ;  /* 0x000000010000780c */ /* 0x000fda0001fa4270 */
[----:B--2---:R-:W-:Y:S05]  /*9940*/  @!P5 BRA `(.L_x_61) ;  /* 0x000000000004d947 */ /* 0x004fea0003800000 */
[----:B------:R2:W5:Y:S02]  /*9950*/  LDG.E.LTC128B.U16 R3, desc[UR36][R14.64+0x2] ;  /* 0x000002240e037981 */ /* 0x000564000c1e1520 */
.L_x_61:
[----:B------:R-:W-:Y:S05]  /*9960*/  BSYNC B1 ;  /* 0x0000000000017941 */ /* 0x000fea0003800000 */
.L_x_60:
[----:B-----5:R3:W-:Y:S04]  /*9970*/  STL [R1+0x13c], R4 ;  /* 0x00013c0401007387 */ /* 0x0207e80000100800 */
[----:B---3--:R-:W3:Y:S01]  /*9980*/  LDL.LU R4, [R1+0x8c] ;  /* 0x00008c0001047983 */ /* 0x008ee20000300800 */
[----:B------:R-:W-:-:S05]  /*9990*/  SHF.L.U32 R17, R3, 0x10, RZ ;  /* 0x0000001003117819 */ /* 0x000fca00000006ff */
[----:B------:R-:W-:-:S04]  /*99a0*/  FMUL R17, R17, R16 ;  /* 0x0000001011117220 */ /* 0x000fc80000400000 */
[----:B---3--:R-:W-:Y:S02]  /*99b0*/  FFMA R17, R4, R2, R17 ;  /* 0x0000000204117223 */ /* 0x008fe40000000011 */
[----:B------:R3:W5:Y:S01]  /*99c0*/  LDL.LU R4, [R1+0x13c] ;  /* 0x00013c0001047983 */ /* 0x0007620000300800 */
[----:B------:R-:W-:Y:S02]  /*99d0*/  BSSY B1, `(.L_x_62) ;  /* 0x0000006000017945 */ /* 0x000fe40003800000 */
[----:B------:R-:W-:-:S05]  /*99e0*/  F2FP.BF16.F32.PACK_AB R17, RZ, R17 ;  /* 0x00000011ff11723e */ /* 0x000fca00000010ff */
[----:B------:R3:W-:Y:S01]  /*99f0*/  @P5 STG.E.U16 desc[UR36][R18.64+0x2], R17 ;  /* 0x0000021112005986 */ /* 0x0007e2000c101524 */
[----:B------:R-:W-:-:S13]  /*9a00*/  ISETP.GT.AND P5, PT, R0, 0x8, P4 ;  /* 0x000000080000780c */ /* 0x000fda00027a4270 */
[----:B---3--:R-:W-:Y:S05]  /*9a10*/  @!P5 BRA `(.L_x_63) ;  /* 0x000000000004d947 */ /* 0x008fea0003800000 */
[----:B------:R3:W5:Y:S02]  /*9a20*/  LDG.E.LTC128B.U16 R3, desc[UR36][R20.64+0x10] ;  /* 0x0000102414037981 */ /* 0x000764000c1e1520 */
.L_x_63:
[----:B------:R-:W-:Y:S05]  /*9a30*/  BSYNC B1 ;  /* 0x0000000000017941 */ /* 0x000fea0003800000 */
.L_x_62:
[----:B-----5:R4:W-:Y:S04]  /*9a40*/  STL [R1+0x13c], R4 ;  /* 0x00013c0401007387 */ /* 0x0209e80000100800 */
[----:B----4-:R-:W4:Y:S04]  /*9a50*/  LDL.LU R4, [R1+0x90] ;  /* 0x0000900001047983 */ /* 0x010f280000300800 */
[----:B------:R-:W2:Y:S01]  /*9a60*/  LDL.64 R18, [R1+0xa0] ;  /* 0x0000a00001127983 */ /* 0x000ea20000100a00 */
[----:B------:R-:W-:-:S04]  /*9a70*/  IMAD.U32 R17, R3, 0x10000, RZ ;  /* 0x0001000003117824 */ /* 0x000fc800078e00ff */
[----:B------:R-:W-:-:S04]  /*9a80*/  FMUL R17, R17, R16 ;  /* 0x0000001011117220 */ /* 0x000fc80000400000 */
[----:B----4-:R-:W-:Y:S02]  /*9a90*/  FFMA R17, R4, R2, R17 ;  /* 0x0000000204117223 */ /* 0x010fe40000000011 */
[----:B------:R4:W5:Y:S01]  /*9aa0*/  LDL.LU R4, [R1+0x13c] ;  /* 0x00013c0001047983 */ /* 0x0009620000300800 */
[----:B------:R-:W-:Y:S02]  /*9ab0*/  BSSY B1, `(.L_x_64) ;  /* 0x0000006000017945 */ /* 0x000fe40003800000 */
[----:B------:R-:W-:-:S05]  /*9ac0*/  F2FP.BF16.F32.PACK_AB R17, RZ, R17 ;  /* 0x00000011ff11723e */ /* 0x000fca00000010ff */
[----:B--2---:R4:W-:Y:S01]  /*9ad0*/  @P5 STG.E.U16 desc[UR36][R18.64+0x10], R17 ;  /* 0x0000101112005986 */ /* 0x0049e2000c101524 */
[----:B------:R-:W-:-:S13]  /*9ae0*/  ISETP.GT.AND P5, PT, R0, 0x9, P4 ;  /* 0x000000090000780c */ /* 0x000fda00027a4270 */
[----:B----4-:R-:W-:Y:S05]  /*9af0*/  @!P5 BRA `(.L_x_65) ;  /* 0x000000000004d947 */ /* 0x010fea0003800000 */
[----:B------:R2:W5:Y:S02]  /*9b00*/  LDG.E.LTC128B.U16 R3, desc[UR36][R20.64+0x12] ;  /* 0x0000122414037981 */ /* 0x000564000c1e1520 */
.L_x_65:
[----:B------:R-:W-:Y:S05]  /*9b10*/  BSYNC B1 ;  /* 0x0000000000017941 */ /* 0x000fea0003800000 */
.L_x_64:
[----:B------:R-:W4:Y:S04]  /*9b20*/  LDL.LU R18, [R1+0x94] ;  /* 0x0000940001127983 */ /* 0x000f280000300800 */
[----:B-----5:R0:W-:Y:S04]  /*9b30*/  STL.64 [R1+0x140], R4 ;  /* 0x0001400401007387 */ /* 0x0201e80000100a00 */
[----:B0-----:R-:W3:Y:S01]  /*9b40*/  LDL.LU.64 R4, [R1+0xa0] ;  /* 0x0000a00001047983 */ /* 0x001ee20000300a00 */
[----:B------:R-:W-:-:S04]  /*9b50*/  IMAD.U32 R17, R3, 0x10000, RZ ;  /* 0x0001000003117824 */ /* 0x000fc800078e00ff */
[----:B------:R-:W-:-:S04]  /*9b60*/  FMUL R17, R17, R16 ;  /* 0x0000001011117220 */ /* 0x000fc80000400000 */
[----:B----4-:R-:W-:-:S05]  /*9b70*/  FFMA R17, R18, R2, R17 ;  /* 0x0000000212117223 */ /* 0x010fca0000000011 */
[----:B------:R-:W-:Y:S01]  /*9b80*/  F2FP.BF16.F32.PACK_AB R17, RZ, R17 ;  /* 0x00000011ff11723e */ /* 0x000fe200000010ff */
[----:B---3--:R-:W-:Y:S02]  /*9b90*/  @P5 IMAD.MOV.U32 R18, RZ, RZ, R4 ;  /* 0x000000ffff125224 */ /* 0x008fe400078e0004 */
[----:B------:R-:W-:-:S05]  /*9ba0*/  @P5 IMAD.MOV.U32 R19, RZ, RZ, R5 ;  /* 0x000000ffff135224 */ /* 0x000fca00078e0005 */
[----:B------:R0:W-:Y:S04]  /*9bb0*/  @P5 STG.E.U16 desc[UR36][R18.64+0x12], R17 ;  /* 0x0000121112005986 */ /* 0x0001e8000c101524 */
[----:B0-----:R-:W3:Y:S04]  /*9bc0*/  LDL R19, [R1+0xfc] ;  /* 0x0000fc0001137983 */ /* 0x001ee80000100800 */
[----:B------:R-:W4:Y:S01]  /*9bd0*/  LDL R17, [R1+0xc8] ;  /* 0x0000c80001117983 */ /* 0x000f220000100800 */
[----:B---3--:R-:W-:-:S05]  /*9be0*/  IADD3 R18, P5, R4, R19, RZ ;  /* 0x0000001304127210 */ /* 0x008fca0007fbe0ff */
[----:B----4-:R-:W-:Y:S02]  /*9bf0*/  IMAD.X R19, R5, 0x1, R17, P5 ;  /* 0x0000000105137824 */ /* 0x010fe400028e0611 */
[----:B------:R0:W5:Y:S01]  /*9c00*/  LDL.LU.64 R4, [R1+0x140] ;  /* 0x0001400001047983 */ /* 0x0001620000300a00 */
[----:B------:R-:W-:Y:S01]  /*9c10*/  ISETP.GT.AND P5, PT, R0, 0x8, P3 ;  /* 0x000000080000780c */ /* 0x000fe20001fa4270 */
[----:B------:R-:W-:-:S12]  /*9c20*/  BSSY B1, `(.L_x_66) ;  /* 0x0000003000017945 */ /* 0x000fd80003800000 */
[----:B0-----:R-:W-:Y:S05]  /*9c30*/  @!P5 BRA `(.L_x_67) ;  /* 0x000000000004d947 */ /* 0x001fea0003800000 */
[----:B------:R0:W5:Y:S02]  /*9c40*/  LDG.E.LTC128B.U16 R3, desc[UR36][R14.64+0x10] ;  /* 0x000010240e037981 */ /* 0x000164000c1e1520 */
.L_x_67:
[----:B------:R-:W-:Y:S05]  /*9c50*/  BSYNC B1 ;  /* 0x0000000000017941 */ /* 0x000fea0003800000 */
.L_x_66:
[----:B------:R3:W-:Y:S04]  /*9c60*/  STL [R1+0x148], R10 ;  /* 0x0001480a01007387 */ /* 0x0007e80000100800 */
[----:B---3--:R-:W3:Y:S01]  /*9c70*/  LDL.LU R10, [R1+0x98] ;  /* 0x00009800010a7983 */ /* 0x008ee20000300800 */
[----:B-----5:R-:W-:-:S03]  /*9c80*/  IMAD.U32 R17, R3, 0x10000, RZ ;  /* 0x0001000003117824 */ /* 0x020fc600078e00ff */
[----:B------:R4:W-:Y:S01]  /*9c90*/  STL.64 [R1+0x140], R8 ;  /* 0x0001400801007387 */ /* 0x0009e20000100a00 */
[----:B------:R-:W-:-:S03]  /*9ca0*/  FMUL R17, R17, R16 ;  /* 0x0000001011117220 */ /* 0x000fc60000400000 */
[----:B----4-:R-:W4:Y:S04]  /*9cb0*/  LDL.LU R8, [R1+0x128] ;  /* 0x0001280001087983 */ /* 0x010f280000300800 */
[----:B------:R-:W2:Y:S01]  /*9cc0*/  LDL.LU R9, [R1+0xfc] ;  /* 0x0000fc0001097983 */ /* 0x000ea20000300800 */
[----:B---3--:R-:W-:-:S03]  /*9cd0*/  FFMA R17, R10, R2, R17 ;  /* 0x000000020a117223 */ /* 0x008fc60000000011 */
[----:B------:R3:W5:Y:S02]  /*9ce0*/  LDL.LU R10, [R1+0x148] ;  /* 0x00014800010a7983 */ /* 0x0007640000300800 */
[----:B------:R-:W-:-:S05]  /*9cf0*/  F2FP.BF16.F32.PACK_AB R17, RZ, R17 ;  /* 0x00000011ff11723e */ /* 0x000fca00000010ff */
[----:B------:R1:W-:Y:S04]  /*9d00*/  @P5 STG.E.U16 desc[UR36][R18.64+0x10], R17 ;  /* 0x0000101112005986 */ /* 0x0003e8000c101524 */
[----:B-1----:R-:W3:Y:S04]  /*9d10*/  LDL.LU R19, [R1+0x124] ;  /* 0x0001240001137983 */ /* 0x002ee80000300800 */
[----:B------:R-:W2:Y:S01]  /*9d20*/  LDL.LU R17, [R1+0xc8] ;  /* 0x0000c80001117983 */ /* 0x000ea20000300800 */
[----:B---3--:R-:W-:-:S04]  /*9d30*/  IADD3 R18, P5, R19, R6, RZ ;  /* 0x0000000613127210 */ /* 0x008fc80007fbe0ff */
[----:B----4-:R-:W-:Y:S02]  /*9d40*/  IADD3.X R19, R5, R8, RZ, P5, !PT ;  /* 0x0000000805137210 */ /* 0x010fe40002ffe4ff */
[----:B--2---:R-:W-:-:S05]  /*9d50*/  IADD3 R8, P5, R9, R18, RZ ;  /* 0x0000001209087210 */ /* 0x004fca0007fbe0ff */
[----:B------:R-:W-:-:S05]  /*9d60*/  IMAD.X R9, R17, 0x1, R19, P5 ;  /* 0x0000000111097824 */ /* 0x000fca00028e0613 */
[----:B------:R1:W-:Y:S04]  /*9d70*/  STL.64 [R1+0x80], R8 ;  /* 0x0000800801007387 */ /* 0x0003e80000100a00 */
[----:B-1----:R1:W5:Y:S01]  /*9d80*/  LDL.LU.64 R8, [R1+0x140] ;  /* 0x0001400001087983 */ /* 0x0023620000300a00 */
[----:B------:R-:W-:Y:S01]  /*9d90*/  ISETP.GT.AND P5, PT, R0, 0x9, P3 ;  /* 0x000000090000780c */ /* 0x000fe20001fa4270 */
[----:B------:R-:W-:-:S12]  /*9da0*/  BSSY B1, `(.L_x_68) ;  /* 0x0000003000017945 */ /* 0x000fd80003800000 */
[----:B-1----:R-:W-:Y:S05]  /*9db0*/  @!P5 BRA `(.L_x_69) ;  /* 0x000000000004d947 */ /* 0x002fea0003800000 */
[----:B------:R1:W5:Y:S02]  /*9dc0*/  LDG.E.LTC128B.U16 R3, desc[UR36][R14.64+0x12] ;  /* 0x000012240e037981 */ /* 0x000364000c1e1520 */
.L_x_69:
[----:B------:R-:W-:Y:S05]  /*9dd0*/  BSYNC B1 ;  /* 0x0000000000017941 */ /* 0x000fea0003800000 */
.L_x_68:
[----:B------:R2:W-:Y:S04]  /*9de0*/  STL [R1+0x148], R6 ;  /* 0x0001480601007387 */ /* 0x0005e80000100800 */
[----:B--2---:R-:W2:Y:S04]  /*9df0*/  LDL.LU R6, [R1+0x9c] ;  /* 0x00009c0001067983 */ /* 0x004ea80000300800 */
[----:B------:R3:W-:Y:S04]  /*9e00*/  STL.64 [R1+0x140], R4 ;  /* 0x0001400401007387 */ /* 0x0007e80000100a00 */
[----:B---3--:R-:W3:Y:S01]  /*9e10*/  LDL.LU.64 R4, [R1+0xd8] ;  /* 0x0000d80001047983 */ /* 0x008ee20000300a00 */
[----:B-----5:R-:W-:-:S04]  /*9e20*/  IMAD.U32 R17, R3, 0x10000, RZ ;  /* 0x0001000003117824 */ /* 0x020fc800078e00ff */
[----:B------:R-:W-:-:S04]  /*9e30*/  FMUL R17, R17, R16 ;  /* 0x0000001011117220 */ /* 0x000fc80000400000 */
[----:B--2---:R-:W-:Y:S02]  /*9e40*/  FFMA R17, R6, R2, R17 ;  /* 0x0000000206117223 */ /* 0x004fe40000000011 */
[----:B------:R2:W5:Y:S03]  /*9e50*/  LDL.LU R6, [R1+0x148] ;  /* 0x0001480001067983 */ /* 0x0005660000300800 */
[----:B------:R-:W-:-:S05]  /*9e60*/  F2FP.BF16.F32.PACK_AB R17, RZ, R17 ;  /* 0x00000011ff11723e */ /* 0x000fca00000010ff */
[----:B---3--:R3:W-:Y:S04]  /*9e70*/  @P5 STG.E.U16 desc[UR36][R4.64+0x12], R17 ;  /* 0x0000121104005986 */ /* 0x0087e8000c101524 */
[----:B---3--:R2:W5:Y:S01]  /*9e80*/  LDL.LU.64 R4, [R1+0x140] ;  /* 0x0001400001047983 */ /* 0x0085620000300a00 */
[----:B------:R-:W-:Y:S01]  /*9e90*/  ISETP.GT.AND P5, PT, R0, 0x10, P0 ;  /* 0x000000100000780c */ /* 0x000fe200007a4270 */
[----:B------:R-:W-:-:S12]  /*9ea0*/  BSSY B1, `(.L_x_70) ;  /* 0x0000006000017945 */ /* 0x000fd80003800000 */
[----:B--2---:R-:W-:Y:S05]  /*9eb0*/  @!P5 BRA `(.L_x_71) ;  /* 0x000000000010d947 */ /* 0x004fea0003800000 */
[----:B------:R2:W-:Y:S04]  /*9ec0*/  STL [R1+0x13c], R2 ;  /* 0x00013c0201007387 */ /* 0x0005e80000100800 */
[----:B--2---:R-:W2:Y:S04]  /*9ed0*/  LDL.64 R2, [R1+0xe0] ;  /* 0x0000e00001027983 */ /* 0x004ea80000100a00 */
[----:B--2---:R2:W5:Y:S04]  /*9ee0*/  LDG.E.LTC128B.U16 R3, desc[UR36][R2.64+0x20] ;  /* 0x0000202402037981 */ /* 0x004568000c1e1520 */
[----:B------:R2:W5:Y:S02]  /*9ef0*/  LDL.LU R2, [R1+0x13c] ;  /* 0x00013c0001027983 */ /* 0x0005640000300800 */
.L_x_71:
[----:B------:R-:W-:Y:S05]  /*9f00*/  BSYNC B1 ;  /* 0x0000000000017941 */ /* 0x000fea0003800000 */
.L_x_70:
[----:B-----5:R3:W-:Y:S04]  /*9f10*/  STL [R1+0x13c], R4 ;  /* 0x00013c0401007387 */ /* 0x0207e80000100800 */
[----:B---3--:R-:W3:Y:S01]  /*9f20*/  LDL.LU R4, [R1+0x60] ;  /* 0x0000600001047983 */ /* 0x008ee20000300800 */
[----:B------:R-:W-:-:S04]  /*9f30*/  IMAD.U32 R17, R3, 0x10000, RZ ;  /* 0x0001000003117824 */ /* 0x000fc800078e00ff */
[----:B------:R-:W-:Y:S01]  /*9f40*/  FMUL R17, R17, R16 ;  /* 0x0000001011117220 */ /* 0x000fe20000400000 */
[----:B------:R-:W-:Y:S03]  /*9f50*/  BSSY B1, `(.L_x_72) ;  /* 0x000000b000017945 */ /* 0x000fe60003800000 */
[----:B---3--:R-:W-:Y:S02]  /*9f60*/  FFMA R17, R4, R2, R17 ;  /* 0x0000000204117223 */ /* 0x008fe40000000011 */
[----:B------:R3:W5:Y:S03]  /*9f70*/  LDL.LU R4, [R1+0x13c] ;  /* 0x00013c0001047983 */ /* 0x0007660000300800 */
[----:B------:R-:W-:-:S05]  /*9f80*/  F2FP.BF16.F32.PACK_AB R17, RZ, R17 ;  /* 0x00000011ff11723e */ /* 0x000fca00000010ff */
[----:B------:R3:W-:Y:S01]  /*9f90*/  @P5 STG.E.U16 desc[UR36][R10.64+0x20], R17 ;  /* 0x000020110a005986 */ /* 0x0007e2000c101524 */
[----:B------:R-:W-:-:S13]  /*9fa0*/  ISETP.GT.AND P5, PT, R0, 0x11, P0 ;  /* 0x000000110000780c */ /* 0x000fda00007a4270 */
[----:B---3--:R-:W-:Y:S05]  /*9fb0*/  @!P5 BRA `(.L_x_73) ;  /* 0x000000000010d947 */ /* 0x008fea0003800000 */
[----:B------:R2:W-:Y:S04]  /*9fc0*/  STL [R1+0x13c], R2 ;  /* 0x00013c0201007387 */ /* 0x0005e80000100800 */
[----:B--2---:R-:W2:Y:S04]  /*9fd0*/  LDL.64 R2, [R1+0xe0] ;  /* 0x0000e00001027983 */ /* 0x004ea80000100a00 */
[----:B--2---:R3:W5:Y:S04]  /*9fe0*/  LDG.E.LTC128B.U16 R3, desc[UR36][R2.64+0x22] ;  /* 0x0000222402037981 */ /* 0x004768000c1e1520 */
[----:B------:R3:W5:Y:S02]  /*9ff0*/  LDL.LU R2, [R1+0x13c] ;  /* 0x00013c0001027983 */ /* 0x0007640000300800 */
.L_x_73:
[----:B------:R-:W-:Y:S05]  /*a000*/  BSYNC B1 ;  /* 0x0000000000017941 */ /* 0x000fea0003800000 */
.L_x_72:
[----:B-----5:R4:W-:Y:S04]  /*a010*/  STL [R1+0x13c], R4 ;  /* 0x00013c0401007387 */ /* 0x0209e80000100800 */
[----:B----4-:R-:W4:Y:S01]  /*a020*/  LDL.LU R4, [R1+0x64] ;  /* 0x0000640001047983 */ /* 0x010f220000300800 */
[----:B------:R-:W-:-:S04]  /*a030*/  IMAD.U32 R17, R3, 0x10000, RZ ;  /* 0x0001000003117824 */ /* 0x000fc800078e00ff */
[----:B------:R-:W-:Y:S01]  /*a040*/  FMUL R17, R17, R16 ;  /* 0x0000001011117220 */ /* 0x000fe20000400000 */
[----:B------:R-:W-:Y:S03]  /*a050*/  BSSY B1, `(.L_x_74) ;  /* 0x0000008000017945 */ /* 0x000fe60003800000 */
[----:B----4-:R-:W-:Y:S02]  /*a060*/  FFMA R17, R4, R2, R17 ;  /* 0x0000000204117223 */ /* 0x010fe40000000011 */
[----:B------:R4:W5:Y:S03]  /*a070*/  LDL.LU R4, [R1+0x13c] ;  /* 0x00013c0001047983 */ /* 0x0009660000300800 */
[----:B------:R-:W-:-:S05]  /*a080*/  F2FP.BF16.F32.PACK_AB R17, RZ, R17 ;  /* 0x00000011ff11723e */ /* 0x000fca00000010ff */
[----:B------:R4:W-:Y:S01]  /*a090*/  @P5 STG.E.U16 desc[UR36][R10.64+0x22], R17 ;  /* 0x000022110a005986 */ /* 0x0009e2000c101524 */
[----:B------:R-:W-:-:S13]  /*a0a0*/  ISETP.GT.AND P5, PT, R0, 0x10, P1 ;  /* 0x000000100000780c */ /* 0x000fda0000fa4270 */
[----:B----4-:R-:W-:Y:S05]  /*a0b0*/  @!P5 BRA `(.L_x_75) ;  /* 0x000000000004d947 */ /* 0x010fea0003800000 */
[----:B------:R4:W5:Y:S02]  /*a0c0*/  LDG.E.LTC128B.U16 R3, desc[UR36][R236.64+0x20] ;  /* 0x00002024ec037981 */ /* 0x000964000c1e1520 */
.L_x_75:
[----:B------:R-:W-:Y:S05]  /*a0d0*/  BSYNC B1 ;  /* 0x0000000000017941 */ /* 0x000fea0003800000 */
.L_x_74:
[----:B-----5:R0:W-:Y:S04]  /*a0e0*/  STL [R1+0x13c], R4 ;  /* 0x00013c0401007387 */ /* 0x0201e80000100800 */
[----:B0-----:R-:W2:Y:S01]  /*a0f0*/  LDL.LU R4, [R1+0x68] ;  /* 0x0000680001047983 */ /* 0x001ea20000300800 */
        /* <DEDUP_REMOVED lines=8> */
[----:B0-----:R-:W-:Y:S05]  /*a180*/  @!P5 BRA `(.L_x_77) ;  /* 0x000000000004d947 */ /* 0x001fea0003800000 */
[----:B------:R0:W5:Y:S02]  /*a190*/  LDG.E.LTC128B.U16 R3, desc[UR36][R236.64+0x22] ;  /* 0x00002224ec037981 */ /* 0x000164000c1e1520 */
.L_x_77:
[----:B------:R-:W-:Y:S05]  /*a1a0*/  BSYNC B1 ;  /* 0x0000000000017941 */ /* 0x000fea0003800000 */
.L_x_76:
        /* <DEDUP_REMOVED lines=11> */
[----:B------:R3:W-:Y:S04]  /*a260*/  STL [R1+0x13c], R2 ;  /* 0x00013c0201007387 */ /* 0x0007e80000100800 */
[----:B---3--:R-:W2:Y:S04]  /*a270*/  LDL.64 R2, [R1+0xe0] ;  /* 0x0000e00001027983 */ /* 0x008ea80000100a00 */
[----:B--2---:R2:W5:Y:S04]  /*a280*/  LDG.E.LTC128B.U16 R3, desc[UR36][R2.64+0x30] ;  /* 0x0000302402037981 */ /* 0x004568000c1e1520 */
[----:B------:R2:W5:Y:S02]  /*a290*/  LDL.LU R2, [R1+0x13c] ;  /* 0x00013c0001027983 */ /* 0x0005640000300800 */
.L_x_79:
[----:B------:R-:W-:Y:S05]  /*a2a0*/  BSYNC B1 ;  /* 0x0000000000017941 */ /* 0x000fea0003800000 */
.L_x_78:
[----:B-----5:R0:W-:Y:S04]  /*a2b0*/  STL [R1+0x13c], R4 ;  /* 0x00013c0401007387 */ /* 0x0201e80000100800 */
[----:B0-----:R-:W3:Y:S01]  /*a2c0*/  LDL.LU R4, [R1+0x70] ;  /* 0x0000700001047983 */ /* 0x001ee20000300800 */
        /* <DEDUP_REMOVED lines=8> */
[----:B0-----:R-:W-:Y:S05]  /*a350*/  @!P5 BRA `(.L_x_81) ;  /* 0x000000000010d947 */ /* 0x001fea0003800000 */
[----:B------:R2:W-:Y:S04]  /*a360*/  STL [R1+0x13c], R2 ;  /* 0x00013c0201007387 */ /* 0x0005e80000100800 */
[----:B--2---:R-:W2:Y:S04]  /*a370*/  LDL.64 R2, [R1+0xe0] ;  /* 0x0000e00001027983 */ /* 0x004ea80000100a00 */
[----:B--2---:R0:W5:Y:S04]  /*a380*/  LDG.E.LTC128B.U16 R3, desc[UR36][R2.64+0x32] ;  /* 0x0000322402037981 */ /* 0x004168000c1e1520 */
[----:B------:R0:W5:Y:S02]  /*a390*/  LDL.LU R2, [R1+0x13c] ;  /* 0x00013c0001027983 */ /* 0x0001640000300800 */
.L_x_81:
[----:B------:R-:W-:Y:S05]  /*a3a0*/  BSYNC B1 ;  /* 0x0000000000017941 */ /* 0x000fea0003800000 */
.L_x_80:
        /* <DEDUP_REMOVED lines=11> */
[----:B------:R3:W5:Y:S02]  /*a460*/  LDG.E.LTC128B.U16 R3, desc[UR36][R236.64+0x30] ;  /* 0x00003024ec037981 */ /* 0x000764000c1e1520 */
.L_x_83:
[----:B------:R-:W-:Y:S05]  /*a470*/  BSYNC B1 ;  /* 0x0000000000017941 */ /* 0x000fea0003800000 */
.L_x_82:
        /* <DEDUP_REMOVED lines=12> */
.L_x_85:
[----:B------:R-:W-:Y:S05]  /*a540*/  BSYNC B1 ;  /* 0x0000000000017941 */ /* 0x000fea0003800000 */
.L_x_84:
        /* <DEDUP_REMOVED lines=12> */
.L_x_87:
[----:B------:R-:W-:Y:S05]  /*a610*/  BSYNC B1 ;  /* 0x0000000000017941 */ /* 0x000fea0003800000 */
.L_x_86:
[----:B------:R0:W-:Y:S04]  /*a620*/  STL.64 [R1+0x140], R8 ;  /* 0x0001400801007387 */ /* 0x0001e80000100a00 */
[----:B0-----:R-:W3:Y:S01]  /*a630*/  LDL.LU R9, [R1+0x40] ;  /* 0x0000400001097983 */ /* 0x001ee20000300800 */
[----:B-----5:R-:W-:Y:S02]  /*a640*/  IMAD.U32 R17, R3, 0x10000, RZ ;  /* 0x0001000003117824 */ /* 0x020fe400078e00ff */
[----:B------:R-:W-:Y:S02]  /*a650*/  @P5 IMAD.MOV.U32 R8, RZ, RZ, R6 ;  /* 0x000000ffff085224 */ /* 0x000fe400078e0006 */
[----:B------:R-:W-:-:S04]  /*a660*/  FMUL R17, R17, R16 ;  /* 0x0000001011117220 */ /* 0x000fc80000400000 */
[----:B---3--:R-:W-:Y:S01]  /*a670*/  FFMA R17, R9, R2, R17 ;  /* 0x0000000209117223 */ /* 0x008fe20000000011 */
[----:B------:R-:W-:-:S04]  /*a680*/  @P5 IMAD.MOV.U32 R9, RZ, RZ, R5 ;  /* 0x000000ffff095224 */ /* 0x000fc800078e0005 */
[----:B------:R-:W-:-:S05]  /*a690*/  F2FP.BF16.F32.PACK_AB R17, RZ, R17 ;  /* 0x00000011ff11723e */ /* 0x000fca00000010ff */
[----:B------:R0:W-:Y:S04]  /*a6a0*/  @P5 STG.E.U16 desc[UR36][R8.64+0x20], R17 ;  /* 0x0000201108005986 */ /* 0x0001e8000c101524 */
[----:B0-----:R0:W5:Y:S01]  /*a6b0*/  LDL.LU.64 R8, [R1+0x140] ;  /* 0x0001400001087983 */ /* 0x0011620000300a00 */
[----:B------:R-:W-:Y:S01]  /*a6c0*/  ISETP.GT.AND P5, PT, R0, 0x11, P2 ;  /* 0x000000110000780c */ /* 0x000fe200017a4270 */
[----:B------:R-:W-:-:S12]  /*a6d0*/  BSSY B1, `(.L_x_88) ;  /* 0x0000003000017945 */ /* 0x000fd80003800000 */
[----:B0-----:R-:W-:Y:S05]  /*a6e0*/  @!P5 BRA `(.L_x_89) ;  /* 0x000000000004d947 */ /* 0x001fea0003800000 */
[----:B------:R0:W5:Y:S02]  /*a6f0*/  LDG.E.LTC128B.U16 R3, desc[UR36][R232.64+0x22] ;  /* 0x00002224e8037981 */ /* 0x000164000c1e1520 */
.L_x_89:
[----:B------:R-:W-:Y:S05]  /*a700*/  BSYNC B1 ;  /* 0x0000000000017941 */ /* 0x000fea0003800000 */
.L_x_88:
[----:B-----5:R3:W-:Y:S04]  /*a710*/  STL.64 [R1+0x140], R8 ;  /* 0x0001400801007387 */ /* 0x0207e80000100a00 */
[----:B---3--:R-:W3:Y:S01]  /*a720*/  LDL.LU R9, [R1+0x44] ;  /* 0x0000440001097983 */ /* 0x008ee20000300800 */
[----:B------:R-:W-:Y:S01]  /*a730*/  SHF.L.U32 R17, R3, 0x10, RZ ;  /* 0x0000001003117819 */ /* 0x000fe200000006ff */
[----:B------:R-:W-:-:S04]  /*a740*/  @P5 IMAD.MOV.U32 R8, RZ, RZ, R6 ;  /* 0x000000ffff085224 */ /* 0x000fc800078e0006 */
[----:B------:R-:W-:-:S04]  /*a750*/  FMUL R17, R17, R16 ;  /* 0x0000001011117220 */ /* 0x000fc80000400000 */
[----:B---3--:R-:W-:Y:S01]  /*a760*/  FFMA R17, R9, R2, R17 ;  /* 0x0000000209117223 */ /* 0x008fe20000000011 */
[----:B------:R-:W-:-:S04]  /*a770*/  @P5 IMAD.MOV.U32 R9, RZ, RZ, R5 ;  /* 0x000000ffff095224 */ /* 0x000fc800078e0005 */
[----:B------:R-:W-:-:S05]  /*a780*/  F2FP.BF16.F32.PACK_AB R17, RZ, R17 ;  /* 0x00000011ff11723e */ /* 0x000fca00000010ff */
[----:B------:R3:W-:Y:S04]  /*a790*/  @P5 STG.E.U16 desc[UR36][R8.64+0x22], R17 ;  /* 0x0000221108005986 */ /* 0x0007e8000c101524 */
[----:B---3--:R3:W5:Y:S01]  /*a7a0*/  LDL.LU.64 R8, [R1+0x140] ;  /* 0x0001400001087983 */ /* 0x0087620000300a00 */
[----:B------:R-:W-:Y:S01]  /*a7b0*/  ISETP.GT.AND P5, PT, R0, 0x10, P6 ;  /* 0x000000100000780c */ /* 0x000fe200037a4270 */
[----:B------:R-:W-:-:S12]  /*a7c0*/  BSSY B1, `(.L_x_90) ;  /* 0x0000003000017945 */ /* 0x000fd80003800000 */
[----:B---3--:R-:W-:Y:S05]  /*a7d0*/  @!P5 BRA `(.L_x_91) ;  /* 0x000000000004d947 */ /* 0x008fea0003800000 */
[----:B------:R3:W5:Y:S02]  /*a7e0*/  LDG.E.LTC128B.U16 R3, desc[UR36][R22.64+0x20] ;  /* 0x0000202416037981 */ /* 0x000764000c1e1520 */
.L_x_91:
[----:B------:R-:W-:Y:S05]  /*a7f0*/  BSYNC B1 ;  /* 0x0000000000017941 */ /* 0x000fea0003800000 */
.L_x_90:
[----:B------:R0:W-:Y:S04]  /*a800*/  STL [R1+0x13c], R4 ;  /* 0x00013c0401007387 */ /* 0x0001e80000100800 */
[----:B0-----:R-:W2:Y:S01]  /*a810*/  LDL.LU R4, [R1+0x48] ;  /* 0x0000480001047983 */ /* 0x001ea20000300800 */
[----:B-----5:R-:W-:-:S04]  /*a820*/  IMAD.U32 R17, R3, 0x10000, RZ ;  /* 0x0001000003117824 */ /* 0x020fc800078e00ff */
        /* <DEDUP_REMOVED lines=9> */
.L_x_93:
[----:B------:R-:W-:Y:S05]  /*a8c0*/  BSYNC B1 ;  /* 0x0000000000017941 */ /* 0x000fea0003800000 */
.L_x_92:
        /* <DEDUP_REMOVED lines=12> */
.L_x_95:
[----:B------:R-:W-:Y:S05]  /*a990*/  BSYNC B1 ;  /* 0x0000000000017941 */ /* 0x000fea0003800000 */
.L_x_94:
[----:B------:R0:W-:Y:S04]  /*a9a0*/  STL.64 [R1+0x140], R8 ;  /* 0x0001400801007387 */ /* 0x0001e80000100a00 */
[----:B0-----:R-:W3:Y:S01]  /*a9b0*/  LDL.LU R9, [R1+0x50] ;  /* 0x0000500001097983 */ /* 0x001ee20000300800 */
[----:B-----5:R-:W-:Y:S02]  /*a9c0*/  IMAD.U32 R17, R3, 0x10000, RZ ;  /* 0x0001000003117824 */ /* 0x020fe400078e00ff */
[----:B------:R-:W-:Y:S02]  /*a9d0*/  @P5 IMAD.MOV.U32 R8, RZ, RZ, R6 ;  /* 0x000000ffff085224 */ /* 0x000fe400078e0006 */
[----:B------:R-:W-:-:S04]  /*a9e0*/  FMUL R17, R17, R16 ;  /* 0x0000001011117220 */ /* 0x000fc80000400000 */
[----:B---3--:R-:W-:Y:S01]  /*a9f0*/  FFMA R17, R9, R2, R17 ;  /* 0x0000000209117223 */ /* 0x008fe20000000011 */
[----:B------:R-:W-:-:S04]  /*aa00*/  @P5 MOV R9, R5 ;  /* 0x0000000500095202 */ /* 0x000fc80000000f00 */
[----:B------:R-:W-:-:S05]  /*aa10*/  F2FP.BF16.F32.PACK_AB R17, RZ, R17 ;  /* 0x00000011ff11723e */ /* 0x000fca00000010ff */
[----:B------:R0:W-:Y:S04]  /*aa20*/  @P5 STG.E.U16 desc[UR36][R8.64+0x30], R17 ;  /* 0x0000301108005986 */ /* 0x0001e8000c101524 */
[----:B0-----:R0:W5:Y:S01]  /*aa30*/  LDL.LU.64 R8, [R1+0x140] ;  /* 0x0001400001087983 */ /* 0x0011620000300a00 */
[----:B------:R-:W-:Y:S01]  /*aa40*/  ISETP.GT.AND P5, PT, R0, 0x19, P2 ;  /* 0x000000190000780c */ /* 0x000fe200017a4270 */
[----:B------:R-:W-:-:S12]  /*aa50*/  BSSY B1, `(.L_x_96) ;  /* 0x0000003000017945 */ /* 0x000fd80003800000 */
[----:B0-----:R-:W-:Y:S05]  /*aa60*/  @!P5 BRA `(.L_x_97) ;  /* 0x000000000004d947 */ /* 0x001fea0003800000 */
[----:B------:R0:W5:Y:S02]  /*aa70*/  LDG.E.LTC128B.U16 R3, desc[UR36][R232.64+0x32] ;  /* 0x00003224e8037981 */ /* 0x000164000c1e1520 */
.L_x_97:
[----:B------:R-:W-:Y:S05]  /*aa80*/  BSYNC B1 ;  /* 0x0000000000017941 */ /* 0x000fea0003800000 */
.L_x_96:
[----:B-----5:R3:W-:Y:S04]  /*aa90*/  STL.64 [R1+0x140], R8 ;  /* 0x0001400801007387 */ /* 0x0207e80000100a00 */
[----:B---3--:R-:W3:Y:S01]  /*aaa0*/  LDL.LU R9, [R1+0x54] ;  /* 0x0000540001097983 */ /* 0x008ee20000300800 */
[----:B------:R-:W-:Y:S02]  /*aab0*/  IMAD.U32 R17, R3, 0x10000, RZ ;  /* 0x0001000003117824 */ /* 0x000fe400078e00ff */
[----:B------:R-:W-:Y:S02]  /*aac0*/  @P5 IMAD.MOV.U32 R8, RZ, RZ, R6 ;  /* 0x000000ffff085224 */ /* 0x000fe400078e0006 */
        /* <DEDUP_REMOVED lines=10> */
.L_x_99:
[----:B------:R-:W-:Y:S05]  /*ab70*/  BSYNC B1 ;  /* 0x0000000000017941 */ /* 0x000fea0003800000 */
.L_x_98:
        /* <DEDUP_REMOVED lines=12> */
.L_x_101:
[----:B------:R-:W-:Y:S05]  /*ac40*/  BSYNC B1 ;  /* 0x0000000000017941 */ /* 0x000fea0003800000 */
.L_x_100:
[----:B------:R2:W-:Y:S04]  /*ac50*/  STL [R1+0x140], R5 ;  /* 0x0001400501007387 */ /* 0x0005e80000100800 */
[----:B--2---:R-:W2:Y:S01]  /*ac60*/  LDL.LU R5, [R1+0x5c] ;  /* 0x00005c0001057983 */ /* 0x004ea20000300800 */
[----:B-----5:R-:W-:-:S03]  /*ac70*/  IMAD.U32 R17, R3, 0x10000, RZ ;  /* 0x0001000003117824 */ /* 0x020fc600078e00ff */
[----:B------:R1:W-:Y:S01]  /*ac80*/  STL [R1+0x13c], R4 ;  /* 0x00013c0401007387 */ /* 0x0003e20000100800 */
[----:B------:R-:W-:-:S03]  /*ac90*/  FMUL R17, R17, R16 ;  /* 0x0000001011117220 */ /* 0x000fc60000400000 */
[----:B-1----:R-:W3:Y:S01]  /*aca0*/  LDL.LU R4, [R1+0x20] ;  /* 0x0000200001047983 */ /* 0x002ee20000300800 */
[----:B--2---:R-:W-:-:S03]  /*acb0*/  FFMA R17, R5, R2, R17 ;  /* 0x0000000205117223 */ /* 0x004fc60000000011 */
[----:B------:R1:W5:Y:S02]  /*acc0*/  LDL.LU R5, [R1+0x140] ;  /* 0x0001400001057983 */ /* 0x0003640000300800 */
[----:B------:R-:W-:-:S05]  /*acd0*/  F2FP.BF16.F32.PACK_AB R17, RZ, R17 ;  /* 0x00000011ff11723e */ /* 0x000fca00000010ff */
[----:B------:R2:W-:Y:S01]  /*ace0*/  @P5 STG.E.U16 desc[UR36][R8.64+0x32], R17 ;  /* 0x0000321108005986 */ /* 0x0005e2000c101524 */
[----:B------:R-:W-:-:S13]  /*acf0*/  ISETP.GT.AND P5, PT, R0, 0x10, P4 ;  /* 0x000000100000780c */ /* 0x000fda00027a4270 */
[----:B------:R-:W2:Y:S02]  /*ad00*/  @P5 LDG.E.LTC128B.U16 R3, desc[UR36][R20.64+0x20] ;  /* 0x0000202414035981 */ /* 0x000ea4000c1e1520 */
[----:B--2---:R-:W-:-:S04]  /*ad10*/  IMAD.U32 R17, R3, 0x10000, RZ ;  /* 0x0001000003117824 */ /* 0x004fc800078e00ff */
[----:B------:R-:W-:-:S04]  /*ad20*/  FMUL R17, R17, R16 ;  /* 0x0000001011117220 */ /* 0x000fc80000400000 */
[----:B---3--:R-:W-:Y:S02]  /*ad30*/  FFMA R17, R4, R2, R17 ;  /* 0x0000000204117223 */ /* 0x008fe40000000011 */
[----:B------:R1:W5:Y:S01]  /*ad40*/  LDL.LU R4, [R1+0x13c] ;  /* 0x00013c0001047983 */ /* 0x0003620000300800 */
[----:B------:R-:W-:Y:S02]  /*ad50*/  BSSY B1, `(.L_x_102) ;  /* 0x0000006000017945 */ /* 0x000fe40003800000 */
[----:B------:R-:W-:-:S05]  /*ad60*/  F2FP.BF16.F32.PACK_AB R17, RZ, R17 ;  /* 0x00000011ff11723e */ /* 0x000fca00000010ff */
[----:B------:R1:W-:Y:S01]  /*ad70*/  @P5 STG.E.U16 desc[UR36][R18.64+0x20], R17 ;  /* 0x0000201112005986 */ /* 0x0003e2000c101524 */
[----:B------:R-:W-:-:S13]  /*ad80*/  ISETP.GT.AND P5, PT, R0, 0x11, P4 ;  /* 0x000000110000780c */ /* 0x000fda00027a4270 */
[----:B-1----:R-:W-:Y:S05]  /*ad90*/  @!P5 BRA `(.L_x_103) ;  /* 0x000000000004d947 */ /* 0x002fea0003800000 */
[----:B------:R1:W5:Y:S02]  /*ada0*/  LDG.E.LTC128B.U16 R3, desc[UR36][R20.64+0x22] ;  /* 0x0000222414037981 */ /* 0x000364000c1e1520 */
.L_x_103:
[----:B------:R-:W-:Y:S05]  /*adb0*/  BSYNC B1 ;  /* 0x0000000000017941 */ /* 0x000fea0003800000 */
.L_x_102:
[----:B-----5:R2:W-:Y:S04]  /*adc0*/  STL [R1+0x13c], R4 ;  /* 0x00013c0401007387 */ /* 0x0205e80000100800 */
[----:B--2---:R-:W2:Y:S01]  /*add0*/  LDL.LU R4, [R1+0x24] ;  /* 0x0000240001047983 */ /* 0x004ea20000300800 */
[----:B------:R-:W-:-:S05]  /*ade0*/  SHF.L.U32 R17, R3, 0x10, RZ ;  /* 0x0000001003117819 */ /* 0x000fca00000006ff */
[----:B------:R-:W-:-:S04]  /*adf0*/  FMUL R17, R17, R16 ;  /* 0x0000001011117220 */ /* 0x000fc80000400000 */
[----:B--2---:R-:W-:Y:S02]  /*ae00*/  FFMA R17, R4, R2, R17 ;  /* 0x0000000204117223 */ /* 0x004fe40000000011 */
[----:B------:R2:W5:Y:S01]  /*ae10*/  LDL.LU R4, [R1+0x13c] ;  /* 0x00013c0001047983 */ /* 0x0005620000300800 */
[----:B------:R-:W-:Y:S02]  /*ae20*/  BSSY B1, `(.L_x_104) ;  /* 0x0000006000017945 */ /* 0x000fe40003800000 */
[----:B------:R-:W-:-:S05]  /*ae30*/  F2FP.BF16.F32.PACK_AB R17, RZ, R17 ;  /* 0x00000011ff11723e */ /* 0x000fca00000010ff */
[----:B------:R2:W-:Y:S01]  /*ae40*/  @P5 STG.E.U16 desc[UR36][R18.64+0x22], R17 ;  /* 0x0000221112005986 */ /* 0x0005e2000c101524 */
[----:B------:R-:W-:-:S13]  /*ae50*/  ISETP.GT.AND P5, PT, R0, 0x10, P3 ;  /* 0x000000100000780c */ /* 0x000fda0001fa4270 */
[----:B--2---:R-:W-:Y:S05]  /*ae60*/  @!P5 BRA `(.L_x_105) ;  /* 0x000000000004d947 */ /* 0x004fea0003800000 */
[----:B------:R2:W5:Y:S02]  /*ae70*/  LDG.E.LTC128B.U16 R3, desc[UR36][R14.64+0x20] ;  /* 0x000020240e037981 */ /* 0x000564000c1e1520 */
.L_x_105:
[----:B------:R-:W-:Y:S05]  /*ae80*/  BSYNC B1 ;  /* 0x0000000000017941 */ /* 0x000fea0003800000 */
.L_x_104:
[----:B------:R3:W-:Y:S04]  /*ae90*/  STL [R1+0x148], R6 ;  /* 0x0001480601007387 */ /* 0x0007e80000100800 */
[----:B---3--:R-:W3:Y:S04]  /*aea0*/  LDL.LU R6, [R1+0x28] ;  /* 0x0000280001067983 */ /* 0x008ee80000300800 */
[----:B-----5:R0:W-:Y:S04]  /*aeb0*/  STL.64 [R1+0x140], R4 ;  /* 0x0001400401007387 */ /* 0x0201e80000100a00 */
[----:B0-----:R-:W4:Y:S01]  /*aec0*/  LDL.LU.64 R4, [R1+0x80] ;  /* 0x0000800001047983 */ /* 0x001f220000300a00 */
[----:B------:R-:W-:-:S04]  /*aed0*/  IMAD.U32 R17, R3, 0x10000, RZ ;  /* 0x0001000003117824 */ /* 0x000fc800078e00ff */
[----:B------:R-:W-:-:S04]  /*aee0*/  FMUL R17, R17, R16 ;  /* 0x0000001011117220 */ /* 0x000fc80000400000 */
[----:B---3--:R-:W-:Y:S02]  /*aef0*/  FFMA R17, R6, R2, R17 ;  /* 0x0000000206117223 */ /* 0x008fe40000000011 */
[----:B------:R0:W5:Y:S03]  /*af00*/  LDL.LU R6, [R1+0x148] ;  /* 0x0001480001067983 */ /* 0x0001660000300800 */
[----:B------:R-:W-:-:S05]  /*af10*/  F2FP.BF16.F32.PACK_AB R17, RZ, R17 ;  /* 0x00000011ff11723e */ /* 0x000fca00000010ff */
[----:B----4-:R3:W-:Y:S04]  /*af20*/  @P5 STG.E.U16 desc[UR36][R4.64+0x20], R17 ;  /* 0x0000201104005986 */ /* 0x0107e8000c101524 */
[----:B---3--:R0:W5:Y:S01]  /*af30*/  LDL.LU.64 R4, [R1+0x140] ;  /* 0x0001400001047983 */ /* 0x0081620000300a00 */
[----:B------:R-:W-:Y:S01]  /*af40*/  ISETP.GT.AND P5, PT, R0, 0x11, P3 ;  /* 0x000000110000780c */ /* 0x000fe20001fa4270 */
[----:B------:R-:W-:-:S12]  /*af50*/  BSSY B1, `(.L_x_106) ;  /* 0x0000003000017945 */ /* 0x000fd80003800000 */
[----:B0-----:R-:W-:Y:S05]  /*af60*/  @!P5 BRA `(.L_x_107) ;  /* 0x000000000004d947 */ /* 0x001fea0003800000 */
[----:B------:R0:W5:Y:S02]  /*af70*/  LDG.E.LTC128B.U16 R3, desc[UR36][R14.64+0x22] ;  /* 0x000022240e037981 */ /* 0x000164000c1e1520 */
.L_x_107:
[----:B------:R-:W-:Y:S05]  /*af80*/  BSYNC B1 ;  /* 0x0000000000017941 */ /* 0x000fea0003800000 */
.L_x_106:
        /* <DEDUP_REMOVED lines=12> */
.L_x_109:
[----:B------:R-:W-:Y:S05]  /*b050*/  BSYNC B1 ;  /* 0x0000000000017941 */ /* 0x000fea0003800000 */
.L_x_108:
        /* <DEDUP_REMOVED lines=12> */
.L_x_111:
[----:B------:R-:W-:Y:S05]  /*b120*/  BSYNC B1 ;  /* 0x0000000000017941 */ /* 0x000fea0003800000 */
.L_x_110:
        /* <DEDUP_REMOVED lines=12> */
.L_x_113:
[----:B------:R-:W-:Y:S05]  /*b1f0*/  BSYNC B1 ;  /* 0x0000000000017941 */ /* 0x000fea0003800000 */
.L_x_112:
        /* <DEDUP_REMOVED lines=12> */
.L_x_115:
[----:B------:R-:W-:Y:S05]  /*b2c0*/  BSYNC B1 ;  /* 0x0000000000017941 */ /* 0x000fea0003800000 */
.L_x_114:
[----:B-----5:R0:W-:Y:S04]  /*b2d0*/  STL [R1+0x13c], R4 ;  /* 0x00013c0401007387 */ /* 0x0201e80000100800 */
[----:B0-----:R-:W3:Y:S01]  /*b2e0*/  LDL.LU R4, [R1+0x3c] ;  /* 0x00003c0001047983 */ /* 0x001ee20000300800 */
        /* <DEDUP_REMOVED lines=8> */
[----:B0-----:R-:W-:Y:S05]  /*b370*/  @!P5 BRA `(.L_x_117) ;  /* 0x000000000010d947 */ /* 0x001fea0003800000 */
[----:B------:R0:W-:Y:S04]  /*b380*/  STL [R1+0x13c], R2 ;  /* 0x00013c0201007387 */ /* 0x0001e80000100800 */
[----:B0-----:R-:W3:Y:S04]  /*b390*/  LDL.64 R2, [R1+0xe0] ;  /* 0x0000e00001027983 */ /* 0x001ee80000100a00 */
[----:B---3--:R0:W5:Y:S04]  /*b3a0*/  LDG.E.LTC128B.U16 R3, desc[UR36][R2.64+0x40] ;  /* 0x0000402402037981 */ /* 0x008168000c1e1520 */
[----:B------:R0:W5:Y:S02]  /*b3b0*/  LDL.LU R2, [R1+0x13c] ;  /* 0x00013c0001027983 */ /* 0x0001640000300800 */
.L_x_117:
[----:B------:R-:W-:Y:S05]  /*b3c0*/  BSYNC B1 ;  /* 0x0000000000017941 */ /* 0x000fea0003800000 */
.L_x_116:
[----:B-----5:R3:W-:Y:S04]  /*b3d0*/  STL [R1+0x13c], R4 ;  /* 0x00013c0401007387 */ /* 0x0207e80000100800 */
[----:B---3--:R-:W3:Y:S01]  /*b3e0*/  LDL.LU R4, [R1] ;  /* 0x0000000001047983 */ /* 0x008ee20000300800 */
        /* <DEDUP_REMOVED lines=9> */
[----:B------:R0:W-:Y:S04]  /*b480*/  STL [R1+0x13c], R2 ;  /* 0x00013c0201007387 */ /* 0x0001e80000100800 */
[----:B0-----:R-:W3:Y:S04]  /*b490*/  LDL.64 R2, [R1+0xe0] ;  /* 0x0000e00001027983 */ /* 0x001ee80000100a00 */
[----:B---3--:R3:W5:Y:S04]  /*b4a0*/  LDG.E.LTC128B.U16 R3, desc[UR36][R2.64+0x42] ;  /* 0x0000422402037981 */ /* 0x008768000c1e1520 */
[----:B------:R3:W5:Y:S02]  /*b4b0*/  LDL.LU R2, [R1+0x13c] ;  /* 0x00013c0001027983 */ /* 0x0007640000300800 */
.L_x_119:
[----:B------:R-:W-:Y:S05]  /*b4c0*/  BSYNC B1 ;  /* 0x0000000000017941 */ /* 0x000fea0003800000 */
.L_x_118:
        /* <DEDUP_REMOVED lines=12> */
.L_x_121:
[----:B------:R-:W-:Y:S05]  /*b590*/  BSYNC B1 ;  /* 0x0000000000017941 */ /* 0x000fea0003800000 */
.L_x_120:
        /* <DEDUP_REMOVED lines=12> */
.L_x_123:
[----:B------:R-:W-:Y:S05]  /*b660*/  BSYNC B1 ;  /* 0x0000000000017941 */ /* 0x000fea0003800000 */
.L_x_122:
        /* <DEDUP_REMOVED lines=15> */
.L_x_125:
[----:B------:R-:W-:Y:S05]  /*b760*/  BSYNC B1 ;  /* 0x0000000000017941 */ /* 0x000fea0003800000 */
.L_x_124:
        /* <DEDUP_REMOVED lines=15> */
.L_x_127:
[----:B------:R-:W-:Y:S05]  /*b860*/  BSYNC B1 ;  /* 0x0000000000017941 */ /* 0x000fea0003800000 */
.L_x_126:
        /* <DEDUP_REMOVED lines=12> */
.L_x_129:
[----:B------:R-:W-:Y:S05]  /*b930*/  BSYNC B1 ;  /* 0x0000000000017941 */ /* 0x000fea0003800000 */
.L_x_128:
        /* <DEDUP_REMOVED lines=12> */
.L_x_131:
[----:B------:R-:W-:Y:S05]  /*ba00*/  BSYNC B1 ;  /* 0x0000000000017941 */ /* 0x000fea0003800000 */
.L_x_130:
        /* <DEDUP_REMOVED lines=11> */
[----:B------:R0:W5:Y:S02]  /*bac0*/  LDG.E.LTC128B.U16 R3, desc[UR36][R232.64+0x40] ;  /* 0x00004024e8037981 */ /* 0x000164000c1e1520 */
.L_x_133:
[----:B------:R-:W-:Y:S05]  /*bad0*/  BSYNC B1 ;  /* 0x0000000000017941 */ /* 0x000fea0003800000 */
.L_x_132:
[----:B-----5:R-:W-:Y:S01]  /*bae0*/  IMAD.U32 R17, R3, 0x10000, RZ ;  /* 0x0001000003117824 */ /* 0x020fe200078e00ff */
[----:B------:R3:W-:Y:S03]  /*baf0*/  STL.64 [R1+0x140], R8 ;  /* 0x0001400801007387 */ /* 0x0007e60000100a00 */
[----:B------:R-:W-:-:S04]  /*bb00*/  FMUL R17, R17, R16 ;  /* 0x0000001011117220 */ /* 0x000fc80000400000 */
[----:B------:R-:W-:-:S05]  /*bb10*/  FFMA R17, R224, R2, R17 ;  /* 0x00000002e0117223 */ /* 0x000fca0000000011 */
[----:B------:R-:W-:Y:S01]  /*bb20*/  F2FP.BF16.F32.PACK_AB R17, RZ, R17 ;  /* 0x00000011ff11723e */ /* 0x000fe200000010ff */
[----:B---3--:R-:W-:Y:S02]  /*bb30*/  @P5 IMAD.MOV.U32 R8, RZ, RZ, R6 ;  /* 0x000000ffff085224 */ /* 0x008fe400078e0006 */
[----:B------:R-:W-:-:S05]  /*bb40*/  @P5 IMAD.MOV.U32 R9, RZ, RZ, R5 ;  /* 0x000000ffff095224 */ /* 0x000fca00078e0005 */
[----:B------:R3:W-:Y:S04]  /*bb50*/  @P5 STG.E.U16 desc[UR36][R8.64+0x40], R17 ;  /* 0x0000401108005986 */ /* 0x0007e8000c101524 */
[----:B---3--:R3:W5:Y:S01]  /*bb60*/  LDL.LU.64 R8, [R1+0x140] ;  /* 0x0001400001087983 */ /* 0x0087620000300a00 */
[----:B------:R-:W-:Y:S01]  /*bb70*/  ISETP.GT.AND P5, PT, R0, 0x21, P2 ;  /* 0x000000210000780c */ /* 0x000fe200017a4270 */
[----:B------:R-:W-:-:S12]  /*bb80*/  BSSY B1, `(.L_x_134) ;  /* 0x0000003000017945 */ /* 0x000fd80003800000 */
[----:B---3--:R-:W-:Y:S05]  /*bb90*/  @!P5 BRA `(.L_x_135) ;  /* 0x000000000004d947 */ /* 0x008fea0003800000 */
[----:B------:R3:W5:Y:S02]  /*bba0*/  LDG.E.LTC128B.U16 R3, desc[UR36][R232.64+0x42] ;  /* 0x00004224e8037981 */ /* 0x000764000c1e1520 */
.L_x_135:
[----:B------:R-:W-:Y:S05]  /*bbb0*/  BSYNC B1 ;  /* 0x0000000000017941 */ /* 0x000fea0003800000 */
.L_x_134:
[----:B-----5:R-:W-:Y:S01]  /*bbc0*/  IMAD.U32 R17, R3, 0x10000, RZ ;  /* 0x0001000003117824 */ /* 0x020fe200078e00ff */
[----:B------:R-:W-:Y:S01]  /*bbd0*/  BSSY B1, `(.L_x_136) ;  /* 0x000000a000017945 */ /* 0x000fe20003800000 */
[----:B------:R-:W-:Y:S02]  /*bbe0*/  @P5 IMAD.MOV.U32 R224, RZ, RZ, R6 ;  /* 0x000000ffffe05224 */ /* 0x000fe400078e0006 */
[----:B------:R-:W-:-:S04]  /*bbf0*/  FMUL R17, R17, R16 ;  /* 0x0000001011117220 */ /* 0x000fc80000400000 */
[----:B------:R-:W-:Y:S01]  /*bc00*/  FFMA R17, R225, R2, R17 ;  /* 0x00000002e1117223 */ /* 0x000fe20000000011 */
[----:B------:R-:W-:-:S04]  /*bc10*/  @P5 IMAD.MOV.U32 R225, RZ, RZ, R5 ;  /* 0x000000ffffe15224 */ /* 0x000fc800078e0005 */
[----:B------:R-:W-:-:S05]  /*bc20*/  F2FP.BF16.F32.PACK_AB R17, RZ, R17 ;  /* 0x00000011ff11723e */ /* 0x000fca00000010ff */
[----:B------:R0:W-:Y:S01]  /*bc30*/  @P5 STG.E.U16 desc[UR36][R224.64+0x42], R17 ;  /* 0x00004211e0005986 */ /* 0x0001e2000c101524 */
[----:B------:R-:W-:-:S13]  /*bc40*/  ISETP.GT.AND P5, PT, R0, 0x20, P6 ;  /* 0x000000200000780c */ /* 0x000fda00037a4270 */
[----:B0-----:R-:W-:Y:S05]  /*bc50*/  @!P5 BRA `(.L_x_137) ;  /* 0x000000000004d947 */ /* 0x001fea0003800000 */
[----:B------:R0:W5:Y:S02]  /*bc60*/  LDG.E.LTC128B.U16 R3, desc[UR36][R22.64+0x40] ;  /* 0x0000402416037981 */ /* 0x000164000c1e1520 */
.L_x_137:
[----:B------:R-:W-:Y:S05]  /*bc70*/  BSYNC B1 ;  /* 0x0000000000017941 */ /* 0x000fea0003800000 */
.L_x_136:
[----:B-----5:R-:W-:Y:S01]  /*bc80*/  SHF.L.U32 R17, R3, 0x10, RZ ;  /* 0x0000001003117819 */ /* 0x020fe200000006ff */
[----:B------:R-:W-:Y:S04]  /*bc90*/  BSSY B1, `(.L_x_138) ;  /* 0x0000008000017945 */ /* 0x000fe80003800000 */
[----:B------:R-:W-:-:S04]  /*bca0*/  FMUL R17, R17, R16 ;  /* 0x0000001011117220 */ /* 0x000fc80000400000 */
[----:B------:R-:W-:-:S05]  /*bcb0*/  FFMA R17, R226, R2, R17 ;  /* 0x00000002e2117223 */ /* 0x000fca0000000011 */
[----:B------:R-:W-:-:S05]  /*bcc0*/  F2FP.BF16.F32.PACK_AB R17, RZ, R17 ;  /* 0x00000011ff11723e */ /* 0x000fca00000010ff */
[----:B------:R0:W-:Y:S01]  /*bcd0*/  @P5 STG.E.U16 desc[UR36][R8.64+0x40], R17 ;  /* 0x0000401108005986 */ /* 0x0001e2000c101524 */
[----:B------:R-:W-:-:S13]  /*bce0*/  ISETP.GT.AND P5, PT, R0, 0x21, P6 ;  /* 0x000000210000780c */ /* 0x000fda00037a4270 */
[----:B0-----:R-:W-:Y:S05]  /*bcf0*/  @!P5 BRA `(.L_x_139) ;  /* 0x000000000004d947 */ /* 0x001fea0003800000 */
[----:B------:R0:W5:Y:S02]  /*bd00*/  LDG.E.LTC128B.U16 R3, desc[UR36][R22.64+0x42] ;  /* 0x0000422416037981 */ /* 0x000164000c1e1520 */
.L_x_139:
[----:B------:R-:W-:Y:S05]  /*bd10*/  BSYNC B1 ;  /* 0x0000000000017941 */ /* 0x000fea0003800000 */
.L_x_138:
[----:B-----5:R-:W-:Y:S01]  /*bd20*/  IMAD.U32 R17, R3, 0x10000, RZ ;  /* 0x0001000003117824 */ /* 0x020fe200078e00ff */
[----:B------:R-:W-:Y:S03]  /*bd30*/  BSSY B1, `(.L_x_140) ;  /* 0x0000008000017945 */ /* 0x000fe60003800000 */
[----:B------:R-:W-:-:S04]  /*bd40*/  FMUL R17, R17, R16 ;  /* 0x0000001011117220 */ /* 0x000fc80000400000 */
[----:B------:R-:W-:-:S05]  /*bd50*/  FFMA R17, R227, R2, R17 ;  /* 0x00000002e3117223 */ /* 0x000fca0000000011 */
[----:B------:R-:W-:-:S05]  /*bd60*/  F2FP.BF16.F32.PACK_AB R17, RZ, R17 ;  /* 0x00000011ff11723e */ /* 0x000fca00000010ff */
[----:B------:R0:W-:Y:S01]  /*bd70*/  @P5 STG.E.U16 desc[UR36][R8.64+0x42], R17 ;  /* 0x0000421108005986 */ /* 0x0001e2000c101524 */
[----:B------:R-:W-:-:S13]  /*bd80*/  ISETP.GT.AND P5, PT, R0, 0x28, P2 ;  /* 0x000000280000780c */ /* 0x000fda00017a4270 */
[----:B0-----:R-:W-:Y:S05]  /*bd90*/  @!P5 BRA `(.L_x_141) ;  /* 0x000000000004d947 */ /* 0x001fea0003800000 */
[----:B------:R0:W5:Y:S02]  /*bda0*/  LDG.E.LTC128B.U16 R3, desc[UR36][R232.64+0x50] ;  /* 0x00005024e8037981 */ /* 0x000164000c1e1520 */
.L_x_141:
[----:B------:R-:W-:Y:S05]  /*bdb0*/  BSYNC B1 ;  /* 0x0000000000017941 */ /* 0x000fea0003800000 */
.L_x_140:
[----:B-----5:R-:W-:Y:S01]  /*bdc0*/  IMAD.U32 R17, R3, 0x10000, RZ ;  /* 0x0001000003117824 */ /* 0x020fe200078e00ff */
[----:B------:R-:W-:Y:S01]  /*bdd0*/  BSSY B1, `(.L_x_142) ;  /* 0x000000a000017945 */ /* 0x000fe20003800000 */
[----:B------:R-:W-:Y:S02]  /*bde0*/  @P5 IMAD.MOV.U32 R224, RZ, RZ, R6 ;  /* 0x000000ffffe05224 */ /* 0x000fe400078e0006 */
[----:B------:R-:W-:Y:S01]  /*bdf0*/  FMUL R17, R17, R16 ;  /* 0x0000001011117220 */ /* 0x000fe20000400000 */
[----:B------:R-:W-:-:S03]  /*be00*/  @P5 IMAD.MOV.U32 R225, RZ, RZ, R5 ;  /* 0x000000ffffe15224 */ /* 0x000fc600078e0005 */
[----:B------:R-:W-:-:S05]  /*be10*/  FFMA R17, R228, R2, R17 ;  /* 0x00000002e4117223 */ /* 0x000fca0000000011 */
[----:B------:R-:W-:-:S05]  /*be20*/  F2FP.BF16.F32.PACK_AB R17, RZ, R17 ;  /* 0x00000011ff11723e */ /* 0x000fca00000010ff */
[----:B------:R0:W-:Y:S01]  /*be30*/  @P5 STG.E.U16 desc[UR36][R224.64+0x50], R17 ;  /* 0x00005011e0005986 */ /* 0x0001e2000c101524 */
[----:B------:R-:W-:-:S13]  /*be40*/  ISETP.GT.AND P5, PT, R0, 0x29, P2 ;  /* 0x000000290000780c */ /* 0x000fda00017a4270 */
[----:B0-----:R-:W-:Y:S05]  /*be50*/  @!P5 BRA `(.L_x_143) ;  /* 0x000000000004d947 */ /* 0x001fea0003800000 */
[----:B------:R0:W5:Y:S02]  /*be60*/  LDG.E.LTC128B.U16 R3, desc[UR36][R232.64+0x52] ;  /* 0x00005224e8037981 */ /* 0x000164000c1e1520 */
.L_x_143:
[----:B------:R-:W-:Y:S05]  /*be70*/  BSYNC B1 ;  /* 0x0000000000017941 */ /* 0x000fea0003800000 */
.L_x_142:
[----:B-----5:R-:W-:Y:S01]  /*be80*/  IMAD.U32 R17, R3, 0x10000, RZ ;  /* 0x0001000003117824 */ /* 0x020fe200078e00ff */
[----:B------:R-:W-:Y:S01]  /*be90*/  @P5 MOV R225, R5 ;  /* 0x0000000500e15202 */ /* 0x000fe20000000f00 */
[----:B------:R-:W-:Y:S01]  /*bea0*/  @P5 IMAD.MOV.U32 R224, RZ, RZ, R6 ;  /* 0x000000ffffe05224 */ /* 0x000fe200078e0006 */
[----:B------:R-:W-:Y:S01]  /*beb0*/  BSSY B1, `(.L_x_144) ;  /* 0x0000008000017945 */ /* 0x000fe20003800000 */
[----:B------:R-:W-:-:S04]  /*bec0*/  FMUL R17, R17, R16 ;  /* 0x0000001011117220 */ /* 0x000fc80000400000 */
[----:B------:R-:W-:-:S05]  /*bed0*/  FFMA R17, R229, R2, R17 ;  /* 0x00000002e5117223 */ /* 0x000fca0000000011 */
[----:B------:R-:W-:-:S05]  /*bee0*/  F2FP.BF16.F32.PACK_AB R17, RZ, R17 ;  /* 0x00000011ff11723e */ /* 0x000fca00000010ff */
[----:B------:R0:W-:Y:S01]  /*bef0*/  @P5 STG.E.U16 desc[UR36][R224.64+0x52], R17 ;  /* 0x00005211e0005986 */ /* 0x0001e2000c101524 */
[----:B------:R-:W-:-:S13]  /*bf00*/  ISETP.GT.AND P5, PT, R0, 0x28, P6 ;  /* 0x000000280000780c */ /* 0x000fda00037a4270 */
[----:B0-----:R-:W-:Y:S05]  /*bf10*/  @!P5 BRA `(.L_x_145) ;  /* 0x000000000004d947 */ /* 0x001fea0003800000 */
[----:B------:R0:W5:Y:S02]  /*bf20*/  LDG.E.LTC128B.U16 R3, desc[UR36][R22.64+0x50] ;  /* 0x0000502416037981 */ /* 0x000164000c1e1520 */
.L_x_145:
[----:B------:R-:W-:Y:S05]  /*bf30*/  BSYNC B1 ;  /* 0x0000000000017941 */ /* 0x000fea0003800000 */
.L_x_144:
        /* <DEDUP_REMOVED lines=9> */
.L_x_147:
[----:B------:R-:W-:Y:S05]  /*bfd0*/  BSYNC B1 ;  /* 0x0000000000017941 */ /* 0x000fea0003800000 */
.L_x_146:
        /* <DEDUP_REMOVED lines=9> */
.L_x_149:
[----:B------:R-:W-:Y:S05]  /*c070*/  BSYNC B1 ;  /* 0x0000000000017941 */ /* 0x000fea0003800000 */
.L_x_148:
        /* <DEDUP_REMOVED lines=9> */
.L_x_151:
[----:B------:R-:W-:Y:S05]  /*c110*/  BSYNC B1 ;  /* 0x0000000000017941 */ /* 0x000fea0003800000 */
.L_x_150:
        /* <DEDUP_REMOVED lines=9> */
.L_x_153:
[----:B------:R-:W-:Y:S05]  /*c1b0*/  BSYNC B1 ;  /* 0x0000000000017941 */ /* 0x000fea0003800000 */
.L_x_152:
        /* <DEDUP_REMOVED lines=9> */
.L_x_155:
[----:B------:R-:W-:Y:S05]  /*c250*/  BSYNC B1 ;  /* 0x0000000000017941 */ /* 0x000fea0003800000 */
.L_x_154:
[----:B-----5:R-:W-:Y:S01]  /*c260*/  IMAD.U32 R17, R3, 0x10000, RZ ;  /* 0x0001000003117824 */ /* 0x020fe200078e00ff */
[----:B------:R-:W-:Y:S03]  /*c270*/  BSSY B1, `(.L_x_156) ;  /* 0x0000009000017945 */ /* 0x000fe60003800000 */
[----:B------:R-:W-:-:S04]  /*c280*/  FMUL R17, R17, R16 ;  /* 0x0000001011117220 */ /* 0x000fc80000400000 */
[----:B------:R-:W-:-:S05]  /*c290*/  FFMA R17, R219, R2, R17 ;  /* 0x00000002db117223 */ /* 0x000fca0000000011 */
[----:B------:R-:W-:-:S05]  /*c2a0*/  F2FP.BF16.F32.PACK_AB R17, RZ, R17 ;  /* 0x00000011ff11723e */ /* 0x000fca00000010ff */
[----:B------:R1:W-:Y:S01]  /*c2b0*/  @P5 STG.E.U16 desc[UR36][R12.64+0x42], R17 ;  /* 0x000042110c005986 */ /* 0x0003e2000c101524 */
[----:B------:R-:W-:Y:S02]  /*c2c0*/  ISETP.GT.AND P5, PT, R0, 0x28, P4 ;  /* 0x000000280000780c */ /* 0x000fe400027a4270 */
[----:B-1----:R-:W-:-:S11]  /*c2d0*/  PRMT R17, R3, 0x7610, R17 ;  /* 0x0000761003117816 */ /* 0x002fd60000000011 */
[----:B------:R-:W-:Y:S05]  /*c2e0*/  @!P5 BRA `(.L_x_157) ;  /* 0x000000000004d947 */ /* 0x000fea0003800000 */
[----:B------:R1:W5:Y:S02]  /*c2f0*/  LDG.E.LTC128B.U16 R17, desc[UR36][R20.64+0x50] ;  /* 0x0000502414117981 */ /* 0x000364000c1e1520 */
.L_x_157:
[----:B------:R-:W-:Y:S05]  /*c300*/  BSYNC B1 ;  /* 0x0000000000017941 */ /* 0x000fea0003800000 */
.L_x_156:
        /* <DEDUP_REMOVED lines=9> */
.L_x_159:
[----:B------:R-:W-:Y:S05]  /*c3a0*/  BSYNC B1 ;  /* 0x0000000000017941 */ /* 0x000fea0003800000 */
.L_x_158:
        /* <DEDUP_REMOVED lines=9> */
.L_x_161:
[----:B------:R-:W-:Y:S05]  /*c440*/  BSYNC B1 ;  /* 0x0000000000017941 */ /* 0x000fea0003800000 */
.L_x_160:
        /* <DEDUP_REMOVED lines=9> */
.L_x_163:
[----:B------:R-:W-:Y:S05]  /*c4e0*/  BSYNC B1 ;  /* 0x0000000000017941 */ /* 0x000fea0003800000 */
.L_x_162:
[----:B------:R0:W5:Y:S02]  /*c4f0*/  LDL.64 R218, [R1+0xe0] ;  /* 0x0000e00001da7983 */ /* 0x0001640000100a00 */
        /* <DEDUP_REMOVED lines=9> */
.L_x_165:
[----:B------:R-:W-:Y:S05]  /*c590*/  BSYNC B1 ;  /* 0x0000000000017941 */ /* 0x000fea0003800000 */
.L_x_164:
        /* <DEDUP_REMOVED lines=9> */
.L_x_167:
[----:B------:R-:W-:Y:S05]  /*c630*/  BSYNC B1 ;  /* 0x0000000000017941 */ /* 0x000fea0003800000 */
.L_x_166:
        /* <DEDUP_REMOVED lines=9> */
.L_x_169:
[----:B------:R-:W-:Y:S05]  /*c6d0*/  BSYNC B1 ;  /* 0x0000000000017941 */ /* 0x000fea0003800000 */
.L_x_168:
        /* <DEDUP_REMOVED lines=9> */
.L_x_171:
[----:B------:R-:W-:Y:S05]  /*c770*/  BSYNC B1 ;  /* 0x0000000000017941 */ /* 0x000fea0003800000 */
.L_x_170:
        /* <DEDUP_REMOVED lines=9> */
.L_x_173:
[----:B------:R-:W-:Y:S05]  /*c810*/  BSYNC B1 ;  /* 0x0000000000017941 */ /* 0x000fea0003800000 */
.L_x_172:
        /* <DEDUP_REMOVED lines=9> */
.L_x_175:
[----:B------:R-:W-:Y:S05]  /*c8b0*/  BSYNC B1 ;  /* 0x0000000000017941 */ /* 0x000fea0003800000 */
.L_x_174:
        /* <DEDUP_REMOVED lines=9> */
.L_x_177:
[----:B------:R-:W-:Y:S05]  /*c950*/  BSYNC B1 ;  /* 0x0000000000017941 */ /* 0x000fea0003800000 */
.L_x_176:
        /* <DEDUP_REMOVED lines=9> */
.L_x_179:
[----:B------:R-:W-:Y:S05]  /*c9f0*/  BSYNC B1 ;  /* 0x0000000000017941 */ /* 0x000fea0003800000 */
.L_x_178:
        /* <DEDUP_REMOVED lines=9> */
.L_x_181:
[----:B------:R-:W-:Y:S05]  /*ca90*/  BSYNC B1 ;  /* 0x0000000000017941 */ /* 0x000fea0003800000 */
.L_x_180:
        /* <DEDUP_REMOVED lines=11> */
.L_x_183:
[----:B------:R-:W-:Y:S05]  /*cb50*/  BSYNC B1 ;  /* 0x0000000000017941 */ /* 0x000fea0003800000 */
.L_x_182:
[----:B-----5:R-:W-:Y:S01]  /*cb60*/  IMAD.U32 R3, R17, 0x10000, RZ ;  /* 0x0001000011037824 */ /* 0x020fe200078e00ff */
[----:B------:R-:W-:Y:S03]  /*cb70*/  BSSY B1, `(.L_x_184) ;  /* 0x000000b000017945 */ /* 0x000fe60003800000 */
[----:B------:R-:W-:-:S04]  /*cb80*/  FMUL R200, R3, R16 ;  /* 0x0000001003c87220 */ /* 0x000fc80000400000 */
[----:B------:R-:W-:Y:S01]  /*cb90*/  FFMA R200, R201, R2, R200 ;  /* 0x00000002c9c87223 */ /* 0x000fe200000000c8 */
[----:B------:R-:W-:-:S04]  /*cba0*/  @P5 IMAD.MOV.U32 R201, RZ, RZ, R5 ;  /* 0x000000ffffc95224 */ /* 0x000fc800078e0005 */
[----:B------:R-:W-:-:S04]  /*cbb0*/  F2FP.BF16.F32.PACK_AB R200, RZ, R200 ;  /* 0x000000c8ffc8723e */ /* 0x000fc800000010ff */
[----:B------:R-:W-:Y:S01]  /*cbc0*/  PRMT R3, R200, 0x7610, R3 ;  /* 0x00007610c8037816 */ /* 0x000fe20000000003 */
[----:B------:R-:W-:-:S05]  /*cbd0*/  @P5 IMAD.MOV.U32 R200, RZ, RZ, R6 ;  /* 0x000000ffffc85224 */ /* 0x000fca00078e0006 */
[----:B------:R0:W-:Y:S01]  /*cbe0*/  @P5 STG.E.U16 desc[UR36][R200.64+0x62], R3 ;  /* 0x00006203c8005986 */ /* 0x0001e2000c101524 */
[----:B------:R-:W-:-:S13]  /*cbf0*/  ISETP.GT.AND P5, PT, R0, 0x30, P6 ;  /* 0x000000300000780c */ /* 0x000fda00037a4270 */
[----:B0-----:R-:W-:Y:S05]  /*cc00*/  @!P5 BRA `(.L_x_185) ;  /* 0x000000000004d947 */ /* 0x001fea0003800000 */
[----:B------:R0:W5:Y:S02]  /*cc10*/  LDG.E.LTC128B.U16 R17, desc[UR36][R22.64+0x60] ;  /* 0x0000602416117981 */ /* 0x000164000c1e1520 */
.L_x_185:
[----:B------:R-:W-:Y:S05]  /*cc20*/  BSYNC B1 ;  /* 0x0000000000017941 */ /* 0x000fea0003800000 */
.L_x_184:
        /* <DEDUP_REMOVED lines=9> */
.L_x_187:
[----:B------:R-:W-:Y:S05]  /*ccc0*/  BSYNC B1 ;  /* 0x0000000000017941 */ /* 0x000fea0003800000 */
.L_x_186:
        /* <DEDUP_REMOVED lines=9> */
.L_x_189:
[----:B------:R-:W-:Y:S05]  /*cd60*/  BSYNC B1 ;  /* 0x0000000000017941 */ /* 0x000fea0003800000 */
.L_x_188:
        /* <DEDUP_REMOVED lines=11> */
.L_x_191:
[----:B------:R-:W-:Y:S05]  /*ce20*/  BSYNC B1 ;  /* 0x0000000000017941 */ /* 0x000fea0003800000 */
.L_x_190:
[----:B-----5:R-:W-:Y:S01]  /*ce30*/  IMAD.U32 R3, R17, 0x10000, RZ ;  /* 0x0001000011037824 */ /* 0x020fe200078e00ff */
[----:B------:R-:W-:Y:S01]  /*ce40*/  BSSY B1, `(.L_x_192) ;  /* 0x000000b000017945 */ /* 0x000fe20003800000 */
[----:B------:R-:W-:Y:S02]  /*ce50*/  @P5 IMAD.MOV.U32 R201, RZ, RZ, R5 ;  /* 0x000000ffffc95224 */ /* 0x000fe400078e0005 */
[----:B------:R-:W-:-:S04]  /*ce60*/  FMUL R200, R3, R16 ;  /* 0x0000001003c87220 */ /* 0x000fc80000400000 */
[----:B------:R-:W-:-:S05]  /*ce70*/  FFMA R200, R205, R2, R200 ;  /* 0x00000002cdc87223 */ /* 0x000fca00000000c8 */
[----:B------:R-:W-:-:S04]  /*ce80*/  F2FP.BF16.F32.PACK_AB R200, RZ, R200 ;  /* 0x000000c8ffc8723e */ /* 0x000fc800000010ff */
[----:B------:R-:W-:Y:S01]  /*ce90*/  PRMT R3, R200, 0x7610, R3 ;  /* 0x00007610c8037816 */ /* 0x000fe20000000003 */
[----:B------:R-:W-:-:S05]  /*cea0*/  @P5 IMAD.MOV.U32 R200, RZ, RZ, R6 ;  /* 0x000000ffffc85224 */ /* 0x000fca00078e0006 */
[----:B------:R0:W-:Y:S01]  /*ceb0*/  @P5 STG.E.U16 desc[UR36][R200.64+0x72], R3 ;  /* 0x00007203c8005986 */ /* 0x0001e2000c101524 */
[----:B------:R-:W-:-:S13]  /*cec0*/  ISETP.GT.AND P5, PT, R0, 0x38, P6 ;  /* 0x000000380000780c */ /* 0x000fda00037a4270 */
[----:B0-----:R-:W-:Y:S05]  /*ced0*/  @!P5 BRA `(.L_x_193) ;  /* 0x000000000004d947 */ /* 0x001fea0003800000 */
[----:B------:R0:W5:Y:S02]  /*cee0*/  LDG.E.LTC128B.U16 R17, desc[UR36][R22.64+0x70] ;  /* 0x0000702416117981 */ /* 0x000164000c1e1520 */
.L_x_193:
[----:B------:R-:W-:Y:S05]  /*cef0*/  BSYNC B1 ;  /* 0x0000000000017941 */ /* 0x000fea0003800000 */
.L_x_192:
        /* <DEDUP_REMOVED lines=9> */
.L_x_195:
[----:B------:R-:W-:Y:S05]  /*cf90*/  BSYNC B1 ;  /* 0x0000000000017941 */ /* 0x000fea0003800000 */
.L_x_194:
        /* <DEDUP_REMOVED lines=9> */
.L_x_197:
[----:B------:R-:W-:Y:S05]  /*d030*/  BSYNC B1 ;  /* 0x0000000000017941 */ /* 0x000fea0003800000 */
.L_x_196:
        /* <DEDUP_REMOVED lines=9> */
.L_x_199:
[----:B------:R-:W-:Y:S05]  /*d0d0*/  BSYNC B1 ;  /* 0x0000000000017941 */ /* 0x000fea0003800000 */
.L_x_198:
        /* <DEDUP_REMOVED lines=9> */
.L_x_201:
[----:B------:R-:W-:Y:S05]  /*d170*/  BSYNC B1 ;  /* 0x0000000000017941 */ /* 0x000fea0003800000 */
.L_x_200:
        /* <DEDUP_REMOVED lines=9> */
.L_x_203:
[----:B------:R-:W-:Y:S05]  /*d210*/  BSYNC B1 ;  /* 0x0000000000017941 */ /* 0x000fea0003800000 */
.L_x_202:
        /* <DEDUP_REMOVED lines=9> */
.L_x_205:
[----:B------:R-:W-:Y:S05]  /*d2b0*/  BSYNC B1 ;  /* 0x0000000000017941 */ /* 0x000fea0003800000 */
.L_x_204:
        /* <DEDUP_REMOVED lines=9> */
.L_x_207:
[----:B------:R-:W-:Y:S05]  /*d350*/  BSYNC B1 ;  /* 0x0000000000017941 */ /* 0x000fea0003800000 */
.L_x_206:
        /* <DEDUP_REMOVED lines=9> */
.L_x_209:
[----:B------:R-:W-:Y:S05]  /*d3f0*/  BSYNC B1 ;  /* 0x0000000000017941 */ /* 0x000fea0003800000 */
.L_x_208:
        /* <DEDUP_REMOVED lines=9> */
.L_x_211:
[----:B------:R-:W-:Y:S05]  /*d490*/  BSYNC B1 ;  /* 0x0000000000017941 */ /* 0x000fea0003800000 */
.L_x_210:
        /* <DEDUP_REMOVED lines=9> */
.L_x_213:
[----:B------:R-:W-:Y:S05]  /*d530*/  BSYNC B1 ;  /* 0x0000000000017941 */ /* 0x000fea0003800000 */
.L_x_212:
        /* <DEDUP_REMOVED lines=9> */
.L_x_215:
[----:B------:R-:W-:Y:S05]  /*d5d0*/  BSYNC B1 ;  /* 0x0000000000017941 */ /* 0x000fea0003800000 */
.L_x_214:
        /* <DEDUP_REMOVED lines=9> */
.L_x_217:
[----:B------:R-:W-:Y:S05]  /*d670*/  BSYNC B1 ;  /* 0x0000000000017941 */ /* 0x000fea0003800000 */
.L_x_216:
        /* <DEDUP_REMOVED lines=9> */
.L_x_219:
[----:B------:R-:W-:Y:S05]  /*d710*/  BSYNC B1 ;  /* 0x0000000000017941 */ /* 0x000fea0003800000 */
.L_x_218:
        /* <DEDUP_REMOVED lines=9> */
.L_x_221:
[----:B------:R-:W-:Y:S05]  /*d7b0*/  BSYNC B1 ;  /* 0x0000000000017941 */ /* 0x000fea0003800000 */
.L_x_220:
        /* <DEDUP_REMOVED lines=9> */
.L_x_223:
[----:B------:R-:W-:Y:S05]  /*d850*/  BSYNC B1 ;  /* 0x0000000000017941 */ /* 0x000fea0003800000 */
.L_x_222:
        /* <DEDUP_REMOVED lines=9> */
.L_x_225:
[----:B------:R-:W-:Y:S05]  /*d8f0*/  BSYNC B1 ;  /* 0x0000000000017941 */ /* 0x000fea0003800000 */
.L_x_224:
        /* <DEDUP_REMOVED lines=9> */
.L_x_227:
[----:B------:R-:W-:Y:S05]  /*d990*/  BSYNC B1 ;  /* 0x0000000000017941 */ /* 0x000fea0003800000 */
.L_x_226:
        /* <DEDUP_REMOVED lines=9> */
.L_x_229:
[----:B------:R-:W-:Y:S05]  /*da30*/  BSYNC B1 ;  /* 0x0000000000017941 */ /* 0x000fea0003800000 */
.L_x_228:
        /* <DEDUP_REMOVED lines=11> */
.L_x_231:
[----:B------:R-:W-:Y:S05]  /*daf0*/  BSYNC B1 ;  /* 0x0000000000017941 */ /* 0x000fea0003800000 */
.L_x_230:
[----:B-----5:R-:W-:Y:S01]  /*db00*/  IMAD.U32 R3, R17, 0x10000, RZ ;  /* 0x0001000011037824 */ /* 0x020fe200078e00ff */
[----:B------:R-:W-:Y:S03]  /*db10*/  BSSY B1, `(.L_x_232) ;  /* 0x000000b000017945 */ /* 0x000fe60003800000 */
[----:B------:R-:W-:-:S04]  /*db20*/  FMUL R176, R3, R16 ;  /* 0x0000001003b07220 */ /* 0x000fc80000400000 */
[----:B------:R-:W-:Y:S01]  /*db30*/  FFMA R176, R177, R2, R176 ;  /* 0x00000002b1b07223 */ /* 0x000fe200000000b0 */
[----:B------:R-:W-:-:S04]  /*db40*/  @P5 MOV R177, R5 ;  /* 0x0000000500b15202 */ /* 0x000fc80000000f00 */
[----:B------:R-:W-:-:S04]  /*db50*/  F2FP.BF16.F32.PACK_AB R176, RZ, R176 ;  /* 0x000000b0ffb0723e */ /* 0x000fc800000010ff */
[----:B------:R-:W-:Y:S01]  /*db60*/  PRMT R3, R176, 0x7610, R3 ;  /* 0x00007610b0037816 */ /* 0x000fe20000000003 */
[----:B------:R-:W-:-:S05]  /*db70*/  @P5 IMAD.MOV.U32 R176, RZ, RZ, R6 ;  /* 0x000000ffffb05224 */ /* 0x000fca00078e0006 */
[----:B------:R0:W-:Y:S01]  /*db80*/  @P5 STG.E.U16 desc[UR36][R176.64+0x82], R3 ;  /* 0x00008203b0005986 */ /* 0x0001e2000c101524 */
[----:B------:R-:W-:-:S13]  /*db90*/  ISETP.GT.AND P5, PT, R0, 0x40, P6 ;  /* 0x000000400000780c */ /* 0x000fda00037a4270 */
[----:B0-----:R-:W-:Y:S05]  /*dba0*/  @!P5 BRA `(.L_x_233) ;  /* 0x000000000004d947 */ /* 0x001fea0003800000 */
[----:B------:R0:W5:Y:S02]  /*dbb0*/  LDG.E.LTC128B.U16 R17, desc[UR36][R22.64+0x80] ;  /* 0x0000802416117981 */ /* 0x000164000c1e1520 */
.L_x_233:
[----:B------:R-:W-:Y:S05]  /*dbc0*/  BSYNC B1 ;  /* 0x0000000000017941 */ /* 0x000fea0003800000 */
.L_x_232:
        /* <DEDUP_REMOVED lines=9> */
.L_x_235:
[----:B------:R-:W-:Y:S05]  /*dc60*/  BSYNC B1 ;  /* 0x0000000000017941 */ /* 0x000fea0003800000 */
.L_x_234:
        /* <DEDUP_REMOVED lines=9> */
.L_x_237:
[----:B------:R-:W-:Y:S05]  /*dd00*/  BSYNC B1 ;  /* 0x0000000000017941 */ /* 0x000fea0003800000 */
.L_x_236:
        /* <DEDUP_REMOVED lines=11> */
.L_x_239:
[----:B------:R-:W-:Y:S05]  /*ddc0*/  BSYNC B1 ;  /* 0x0000000000017941 */ /* 0x000fea0003800000 */
.L_x_238:
[----:B-----5:R-:W-:Y:S01]  /*ddd0*/  IMAD.U32 R3, R17, 0x10000, RZ ;  /* 0x0001000011037824 */ /* 0x020fe200078e00ff */
[----:B------:R-:W-:Y:S01]  /*dde0*/  BSSY B1, `(.L_x_240) ;  /* 0x000000b000017945 */ /* 0x000fe20003800000 */
[----:B------:R-:W-:Y:S02]  /*ddf0*/  @P5 IMAD.MOV.U32 R177, RZ, RZ, R5 ;  /* 0x000000ffffb15224 */ /* 0x000fe400078e0005 */
[----:B------:R-:W-:-:S04]  /*de00*/  FMUL R176, R3, R16 ;  /* 0x0000001003b07220 */ /* 0x000fc80000400000 */
[----:B------:R-:W-:-:S05]  /*de10*/  FFMA R176, R181, R2, R176 ;  /* 0x00000002b5b07223 */ /* 0x000fca00000000b0 */
[----:B------:R-:W-:-:S04]  /*de20*/  F2FP.BF16.F32.PACK_AB R176, RZ, R176 ;  /* 0x000000b0ffb0723e */ /* 0x000fc800000010ff */
[----:B------:R-:W-:Y:S02]  /*de30*/  PRMT R3, R176, 0x7610, R3 ;  /* 0x00007610b0037816 */ /* 0x000fe40000000003 */
[----:B------:R-:W-:-:S05]  /*de40*/  @P5 MOV R176, R6 ;  /* 0x0000000600b05202 */ /* 0x000fca0000000f00 */
[----:B------:R0:W-:Y:S01]  /*de50*/  @P5 STG.E.U16 desc[UR36][R176.64+0x92], R3 ;  /* 0x00009203b0005986 */ /* 0x0001e2000c101524 */
[----:B------:R-:W-:-:S13]  /*de60*/  ISETP.GT.AND P5, PT, R0, 0x48, P6 ;  /* 0x000000480000780c */ /* 0x000fda00037a4270 */
[----:B0-----:R-:W-:Y:S05]  /*de70*/  @!P5 BRA `(.L_x_241) ;  /* 0x000000000004d947 */ /* 0x001fea0003800000 */
[----:B------:R0:W5:Y:S02]  /*de80*/  LDG.E.LTC128B.U16 R17, desc[UR36][R22.64+0x90] ;  /* 0x0000902416117981 */ /* 0x000164000c1e1520 */
.L_x_241:
[----:B------:R-:W-:Y:S05]  /*de90*/  BSYNC B1 ;  /* 0x0000000000017941 */ /* 0x000fea0003800000 */
.L_x_240:
        /* <DEDUP_REMOVED lines=9> */
.L_x_243:
[----:B------:R-:W-:Y:S05]  /*df30*/  BSYNC B1 ;  /* 0x0000000000017941 */ /* 0x000fea0003800000 */
.L_x_242:
        /* <DEDUP_REMOVED lines=9> */
.L_x_245:
[----:B------:R-:W-:Y:S05]  /*dfd0*/  BSYNC B1 ;  /* 0x0000000000017941 */ /* 0x000fea0003800000 */
.L_x_244:
        /* <DEDUP_REMOVED lines=9> */
.L_x_247:
[----:B------:R-:W-:Y:S05]  /*e070*/  BSYNC B1 ;  /* 0x0000000000017941 */ /* 0x000fea0003800000 */
.L_x_246:
        /* <DEDUP_REMOVED lines=9> */
.L_x_249:
[----:B------:R-:W-:Y:S05]  /*e110*/  BSYNC B1 ;  /* 0x0000000000017941 */ /* 0x000fea0003800000 */
.L_x_248:
        /* <DEDUP_REMOVED lines=9> */
.L_x_251:
[----:B------:R-:W-:Y:S05]  /*e1b0*/  BSYNC B1 ;  /* 0x0000000000017941 */ /* 0x000fea0003800000 */
.L_x_250:
        /* <DEDUP_REMOVED lines=9> */
.L_x_253:
[----:B------:R-:W-:Y:S05]  /*e250*/  BSYNC B1 ;  /* 0x0000000000017941 */ /* 0x000fea0003800000 */
.L_x_252:
        /* <DEDUP_REMOVED lines=9> */
.L_x_255:
[----:B------:R-:W-:Y:S05]  /*e2f0*/  BSYNC B1 ;  /* 0x0000000000017941 */ /* 0x000fea0003800000 */
.L_x_254:
        /* <DEDUP_REMOVED lines=9> */
.L_x_257:
[----:B------:R-:W-:Y:S05]  /*e390*/  BSYNC B1 ;  /* 0x0000000000017941 */ /* 0x000fea0003800000 */
.L_x_256:
        /* <DEDUP_REMOVED lines=9> */
.L_x_259:
[----:B------:R-:W-:Y:S05]  /*e430*/  BSYNC B1 ;  /* 0x0000000000017941 */ /* 0x000fea0003800000 */
.L_x_258:
        /* <DEDUP_REMOVED lines=9> */
.L_x_261:
[----:B------:R-:W-:Y:S05]  /*e4d0*/  BSYNC B1 ;  /* 0x0000000000017941 */ /* 0x000fea0003800000 */
.L_x_260:
        /* <DEDUP_REMOVED lines=9> */
.L_x_263:
[----:B------:R-:W-:Y:S05]  /*e570*/  BSYNC B1 ;  /* 0x0000000000017941 */ /* 0x000fea0003800000 */
.L_x_262:
        /* <DEDUP_REMOVED lines=9> */
.L_x_265:
[----:B------:R-:W-:Y:S05]  /*e610*/  BSYNC B1 ;  /* 0x0000000000017941 */ /* 0x000fea0003800000 */
.L_x_264:
        /* <DEDUP_REMOVED lines=9> */
.L_x_267:
[----:B------:R-:W-:Y:S05]  /*e6b0*/  BSYNC B1 ;  /* 0x0000000000017941 */ /* 0x000fea0003800000 */
.L_x_266:
        /* <DEDUP_REMOVED lines=9> */
.L_x_269:
[----:B------:R-:W-:Y:S05]  /*e750*/  BSYNC B1 ;  /* 0x0000000000017941 */ /* 0x000fea0003800000 */
.L_x_268:
        /* <DEDUP_REMOVED lines=9> */
.L_x_271:
[----:B------:R-:W-:Y:S05]  /*e7f0*/  BSYNC B1 ;  /* 0x0000000000017941 */ /* 0x000fea0003800000 */
.L_x_270:
        /* <DEDUP_REMOVED lines=9> */
.L_x_273:
[----:B------:R-:W-:Y:S05]  /*e890*/  BSYNC B1 ;  /* 0x0000000000017941 */ /* 0x000fea0003800000 */
.L_x_272:
        /* <DEDUP_REMOVED lines=9> */
.L_x_275:
[----:B------:R-:W-:Y:S05]  /*e930*/  BSYNC B1 ;  /* 0x0000000000017941 */ /* 0x000fea0003800000 */
.L_x_274:
        /* <DEDUP_REMOVED lines=9> */
.L_x_277:
[----:B------:R-:W-:Y:S05]  /*e9d0*/  BSYNC B1 ;  /* 0x0000000000017941 */ /* 0x000fea0003800000 */
.L_x_276:
        /* <DEDUP_REMOVED lines=11> */
.L_x_279:
[----:B------:R-:W-:Y:S05]  /*ea90*/  BSYNC B1 ;  /* 0x0000000000017941 */ /* 0x000fea0003800000 */
.L_x_278:
        /* <DEDUP_REMOVED lines=12> */
.L_x_281:
[----:B------:R-:W-:Y:S05]  /*eb60*/  BSYNC B1 ;  /* 0x0000000000017941 */ /* 0x000fea0003800000 */
.L_x_280:
        /* <DEDUP_REMOVED lines=9> */
.L_x_283:
[----:B------:R-:W-:Y:S05]  /*ec00*/  BSYNC B1 ;  /* 0x0000000000017941 */ /* 0x000fea0003800000 */
.L_x_282:
        /* <DEDUP_REMOVED lines=9> */
.L_x_285:
[----:B------:R-:W-:Y:S05]  /*eca0*/  BSYNC B1 ;  /* 0x0000000000017941 */ /* 0x000fea0003800000 */
.L_x_284:
[----:B-----5:R-:W-:Y:S01]  /*ecb0*/  SHF.L.U32 R3, R17, 0x10, RZ ;  /* 0x0000001011037819 */ /* 0x020fe200000006ff */
[----:B------:R-:W-:Y:S01]  /*ecc0*/  @P5 IMAD.MOV.U32 R152, RZ, RZ, R6 ;  /* 0x000000ffff985224 */ /* 0x000fe200078e0006 */
[----:B------:R-:W-:Y:S01]  /*ecd0*/  BSSY B1, `(.L_x_286) ;  /* 0x0000009000017945 */ /* 0x000fe20003800000 */
[----:B------:R-:W-:Y:S02]  /*ece0*/  @P5 IMAD.MOV.U32 R153, RZ, RZ, R5 ;  /* 0x000000ffff995224 */ /* 0x000fe400078e0005 */
[----:B------:R-:W-:-:S04]  /*ecf0*/  FMUL R3, R3, R16 ;  /* 0x0000001003037220 */ /* 0x000fc80000400000 */
[----:B------:R-:W-:-:S05]  /*ed00*/  FFMA R3, R156, R2, R3 ;  /* 0x000000029c037223 */ /* 0x000fca0000000003 */
[----:B------:R-:W-:-:S05]  /*ed10*/  F2FP.BF16.F32.PACK_AB R3, RZ, R3 ;  /* 0x00000003ff03723e */ /* 0x000fca00000010ff */
[----:B------:R0:W-:Y:S01]  /*ed20*/  @P5 STG.E.U16 desc[UR36][R152.64+0xb0], R3 ;  /* 0x0000b00398005986 */ /* 0x0001e2000c101524 */
[----:B------:R-:W-:-:S13]  /*ed30*/  ISETP.GT.AND P5, PT, R0, 0x59, P2 ;  /* 0x000000590000780c */ /* 0x000fda00017a4270 */
[----:B0-----:R-:W-:Y:S05]  /*ed40*/  @!P5 BRA `(.L_x_287) ;  /* 0x000000000004d947 */ /* 0x001fea0003800000 */
[----:B------:R0:W5:Y:S02]  /*ed50*/  LDG.E.LTC128B.U16 R17, desc[UR36][R232.64+0xb2] ;  /* 0x0000b224e8117981 */ /* 0x000164000c1e1520 */
.L_x_287:
[----:B------:R-:W-:Y:S05]  /*ed60*/  BSYNC B1 ;  /* 0x0000000000017941 */ /* 0x000fea0003800000 */
.L_x_286:
        /* <DEDUP_REMOVED lines=12> */
.L_x_289:
[----:B------:R-:W-:Y:S05]  /*ee30*/  BSYNC B1 ;  /* 0x0000000000017941 */ /* 0x000fea0003800000 */
.L_x_288:
        /* <DEDUP_REMOVED lines=9> */
.L_x_291:
[----:B------:R-:W-:Y:S05]  /*eed0*/  BSYNC B1 ;  /* 0x0000000000017941 */ /* 0x000fea0003800000 */
.L_x_290:
        /* <DEDUP_REMOVED lines=9> */
.L_x_293:
[----:B------:R-:W-:Y:S05]  /*ef70*/  BSYNC B1 ;  /* 0x0000000000017941 */ /* 0x000fea0003800000 */
.L_x_292:
        /* <DEDUP_REMOVED lines=9> */
.L_x_295:
[----:B------:R-:W-:Y:S05]  /*f010*/  BSYNC B1 ;  /* 0x0000000000017941 */ /* 0x000fea0003800000 */
.L_x_294:
        /* <DEDUP_REMOVED lines=9> */
.L_x_297:
[----:B------:R-:W-:Y:S05]  /*f0b0*/  BSYNC B1 ;  /* 0x0000000000017941 */ /* 0x000fea0003800000 */
.L_x_296:
        /* <DEDUP_REMOVED lines=9> */
.L_x_299:
[----:B------:R-:W-:Y:S05]  /*f150*/  BSYNC B1 ;  /* 0x0000000000017941 */ /* 0x000fea0003800000 */
.L_x_298:
        /* <DEDUP_REMOVED lines=9> */
.L_x_301:
[----:B------:R-:W-:Y:S05]  /*f1f0*/  BSYNC B1 ;  /* 0x0000000000017941 */ /* 0x000fea0003800000 */
.L_x_300:
        /* <DEDUP_REMOVED lines=9> */
.L_x_303:
[----:B------:R-:W-:Y:S05]  /*f290*/  BSYNC B1 ;  /* 0x0000000000017941 */ /* 0x000fea0003800000 */
.L_x_302:
        /* <DEDUP_REMOVED lines=9> */
.L_x_305:
[----:B------:R-:W-:Y:S05]  /*f330*/  BSYNC B1 ;  /* 0x0000000000017941 */ /* 0x000fea0003800000 */
.L_x_304:
        /* <DEDUP_REMOVED lines=9> */
.L_x_307:
[----:B------:R-:W-:Y:S05]  /*f3d0*/  BSYNC B1 ;  /* 0x0000000000017941 */ /* 0x000fea0003800000 */
.L_x_306:
        /* <DEDUP_REMOVED lines=9> */
.L_x_309:
[----:B------:R-:W-:Y:S05]  /*f470*/  BSYNC B1 ;  /* 0x0000000000017941 */ /* 0x000fea0003800000 */
.L_x_308:
        /* <DEDUP_REMOVED lines=9> */
.L_x_311:
[----:B------:R-:W-:Y:S05]  /*f510*/  BSYNC B1 ;  /* 0x0000000000017941 */ /* 0x000fea0003800000 */
.L_x_310:
        /* <DEDUP_REMOVED lines=9> */
.L_x_313:
[----:B------:R-:W-:Y:S05]  /*f5b0*/  BSYNC B1 ;  /* 0x0000000000017941 */ /* 0x000fea0003800000 */
.L_x_312:
        /* <DEDUP_REMOVED lines=9> */
.L_x_315:
[----:B------:R-:W-:Y:S05]  /*f650*/  BSYNC B1 ;  /* 0x0000000000017941 */ /* 0x000fea0003800000 */
.L_x_314:
        /* <DEDUP_REMOVED lines=9> */
.L_x_317:
[----:B------:R-:W-:Y:S05]  /*f6f0*/  BSYNC B1 ;  /* 0x0000000000017941 */ /* 0x000fea0003800000 */
.L_x_316:
        /* <DEDUP_REMOVED lines=9> */
.L_x_319:
[----:B------:R-:W-:Y:S05]  /*f790*/  BSYNC B1 ;  /* 0x0000000000017941 */ /* 0x000fea0003800000 */
.L_x_318:
        /* <DEDUP_REMOVED lines=9> */
.L_x_321:
[----:B------:R-:W-:Y:S05]  /*f830*/  BSYNC B1 ;  /* 0x0000000000017941 */ /* 0x000fea0003800000 */
.L_x_320:
        /* <DEDUP_REMOVED lines=9> */
.L_x_323:
[----:B------:R-:W-:Y:S05]  /*f8d0*/  BSYNC B1 ;  /* 0x0000000000017941 */ /* 0x000fea0003800000 */
.L_x_322:
        /* <DEDUP_REMOVED lines=9> */
.L_x_325:
[----:B------:R-:W-:Y:S05]  /*f970*/  BSYNC B1 ;  /* 0x0000000000017941 */ /* 0x000fea0003800000 */
.L_x_324:
        /* <DEDUP_REMOVED lines=11> */
.L_x_327:
[----:B------:R-:W-:Y:S05]  /*fa30*/  BSYNC B1 ;  /* 0x0000000000017941 */ /* 0x000fea0003800000 */
.L_x_326:
[----:B-----5:R-:W-:Y:S01]  /*fa40*/  IMAD.U32 R3, R17, 0x10000, RZ ;  /* 0x0001000011037824 */ /* 0x020fe200078e00ff */
[----:B------:R-:W-:Y:S03]  /*fa50*/  BSSY B1, `(.L_x_328) ;  /* 0x000000b000017945 */ /* 0x000fe60003800000 */
[----:B------:R-:W-:-:S04]  /*fa60*/  FMUL R128, R3, R16 ;  /* 0x0000001003807220 */ /* 0x000fc80000400000 */
[----:B------:R-:W-:Y:S01]  /*fa70*/  FFMA R128, R129, R2, R128 ;  /* 0x0000000281807223 */ /* 0x000fe20000000080 */
[----:B------:R-:W-:-:S04]  /*fa80*/  @P5 IMAD.MOV.U32 R129, RZ, RZ, R5 ;  /* 0x000000ffff815224 */ /* 0x000fc800078e0005 */
[----:B------:R-:W-:-:S04]  /*fa90*/  F2FP.BF16.F32.PACK_AB R128, RZ, R128 ;  /* 0x00000080ff80723e */ /* 0x000fc800000010ff */
[----:B------:R-:W-:Y:S02]  /*faa0*/  PRMT R3, R128, 0x7610, R3 ;  /* 0x0000761080037816 */ /* 0x000fe40000000003 */
[----:B------:R-:W-:-:S05]  /*fab0*/  @P5 MOV R128, R6 ;  /* 0x0000000600805202 */ /* 0x000fca0000000f00 */
[----:B------:R0:W-:Y:S01]  /*fac0*/  @P5 STG.E.U16 desc[UR36][R128.64+0xc2], R3 ;  /* 0x0000c20380005986 */ /* 0x0001e2000c101524 */
[----:B------:R-:W-:-:S13]  /*fad0*/  ISETP.GT.AND P5, PT, R0, 0x60, P6 ;  /* 0x000000600000780c */ /* 0x000fda00037a4270 */
[----:B0-----:R-:W-:Y:S05]  /*fae0*/  @!P5 BRA `(.L_x_329) ;  /* 0x000000000004d947 */ /* 0x001fea0003800000 */
[----:B------:R0:W5:Y:S02]  /*faf0*/  LDG.E.LTC128B.U16 R17, desc[UR36][R22.64+0xc0] ;  /* 0x0000c02416117981 */ /* 0x000164000c1e1520 */
.L_x_329:
[----:B------:R-:W-:Y:S05]  /*fb00*/  BSYNC B1 ;  /* 0x0000000000017941 */ /* 0x000fea0003800000 */
.L_x_328:
        /* <DEDUP_REMOVED lines=9> */
.L_x_331:
[----:B------:R-:W-:Y:S05]  /*fba0*/  BSYNC B1 ;  /* 0x0000000000017941 */ /* 0x000fea0003800000 */
.L_x_330:
        /* <DEDUP_REMOVED lines=9> */
.L_x_333:
[----:B------:R-:W-:Y:S05]  /*fc40*/  BSYNC B1 ;  /* 0x0000000000017941 */ /* 0x000fea0003800000 */
.L_x_332:
        /* <DEDUP_REMOVED lines=11> */
.L_x_335:
[----:B------:R-:W-:Y:S05]  /*fd00*/  BSYNC B1 ;  /* 0x0000000000017941 */ /* 0x000fea0003800000 */
.L_x_334:
[----:B-----5:R-:W-:Y:S01]  /*fd10*/  SHF.L.U32 R3, R17, 0x10, RZ ;  /* 0x0000001011037819 */ /* 0x020fe200000006ff */
[----:B------:R-:W-:Y:S01]  /*fd20*/  @P5 IMAD.MOV.U32 R129, RZ, RZ, R5 ;  /* 0x000000ffff815224 */ /* 0x000fe200078e0005 */
[----:B------:R-:W-:Y:S03]  /*fd30*/  BSSY B1, `(.L_x_336) ;  /* 0x000000a000017945 */ /* 0x000fe60003800000 */
        /* <DEDUP_REMOVED lines=9> */
.L_x_337:
[----:B------:R-:W-:Y:S05]  /*fdd0*/  BSYNC B1 ;  /* 0x0000000000017941 */ /* 0x000fea0003800000 */
.L_x_336:
        /* <DEDUP_REMOVED lines=9> */
.L_x_339:
[----:B------:R-:W-:Y:S05]  /*fe70*/  BSYNC B1 ;  /* 0x0000000000017941 */ /* 0x000fea0003800000 */
.L_x_338:
        /* <DEDUP_REMOVED lines=9> */
.L_x_341:
[----:B------:R-:W-:Y:S05]  /*ff10*/  BSYNC B1 ;  /* 0x0000000000017941 */ /* 0x000fea0003800000 */
.L_x_340:
        /* <DEDUP_REMOVED lines=9> */
.L_x_343:
[----:B------:R-:W-:Y:S05]  /*ffb0*/  BSYNC B1 ;  /* 0x0000000000017941 */ /* 0x000fea0003800000 */
.L_x_342:
        /* <DEDUP_REMOVED lines=9> */
.L_x_345:
[----:B------:R-:W-:Y:S05]  /*10050*/  BSYNC B1 ;  /* 0x0000000000017941 */ /* 0x000fea0003800000 */
.L_x_344:
        /* <DEDUP_REMOVED lines=9> */
.L_x_347:
[----:B------:R-:W-:Y:S05]  /*100f0*/  BSYNC B1 ;  /* 0x0000000000017941 */ /* 0x000fea0003800000 */
.L_x_346:
        /* <DEDUP_REMOVED lines=9> */
.L_x_349:
[----:B------:R-:W-:Y:S05]  /*10190*/  BSYNC B1 ;  /* 0x0000000000017941 */ /* 0x000fea0003800000 */
.L_x_348:
        /* <DEDUP_REMOVED lines=9> */
.L_x_351:
[----:B------:R-:W-:Y:S05]  /*10230*/  BSYNC B1 ;  /* 0x0000000000017941 */ /* 0x000fea0003800000 */
.L_x_350:
        /* <DEDUP_REMOVED lines=9> */
.L_x_353:
[----:B------:R-:W-:Y:S05]  /*102d0*/  BSYNC B1 ;  /* 0x0000000000017941 */ /* 0x000fea0003800000 */
.L_x_352:
        /* <DEDUP_REMOVED lines=9> */
.L_x_355:
[----:B------:R-:W-:Y:S05]  /*10370*/  BSYNC B1 ;  /* 0x0000000000017941 */ /* 0x000fea0003800000 */
.L_x_354:
        /* <DEDUP_REMOVED lines=9> */
.L_x_357:
[----:B------:R-:W-:Y:S05]  /*10410*/  BSYNC B1 ;  /* 0x0000000000017941 */ /* 0x000fea0003800000 */
.L_x_356:
        /* <DEDUP_REMOVED lines=9> */
.L_x_359:
[----:B------:R-:W-:Y:S05]  /*104b0*/  BSYNC B1 ;  /* 0x0000000000017941 */ /* 0x000fea0003800000 */
.L_x_358:
        /* <DEDUP_REMOVED lines=9> */
.L_x_361:
[----:B------:R-:W-:Y:S05]  /*10550*/  BSYNC B1 ;  /* 0x0000000000017941 */ /* 0x000fea0003800000 */
.L_x_360:
        /* <DEDUP_REMOVED lines=9> */
.L_x_363:
[----:B------:R-:W-:Y:S05]  /*105f0*/  BSYNC B1 ;  /* 0x0000000000017941 */ /* 0x000fea0003800000 */
.L_x_362:
        /* <DEDUP_REMOVED lines=9> */
.L_x_365:
[----:B------:R-:W-:Y:S05]  /*10690*/  BSYNC B1 ;  /* 0x0000000000017941 */ /* 0x000fea0003800000 */
.L_x_364:
        /* <DEDUP_REMOVED lines=9> */
.L_x_367:
[----:B------:R-:W-:Y:S05]  /*10730*/  BSYNC B1 ;  /* 0x0000000000017941 */ /* 0x000fea0003800000 */
.L_x_366:
        /* <DEDUP_REMOVED lines=9> */
.L_x_369:
[----:B------:R-:W-:Y:S05]  /*107d0*/  BSYNC B1 ;  /* 0x0000000000017941 */ /* 0x000fea0003800000 */
.L_x_368:
        /* <DEDUP_REMOVED lines=9> */
.L_x_371:
[----:B------:R-:W-:Y:S05]  /*10870*/  BSYNC B1 ;  /* 0x0000000000017941 */ /* 0x000fea0003800000 */
.L_x_370:
        /* <DEDUP_REMOVED lines=9> */
.L_x_373:
[----:B------:R-:W-:Y:S05]  /*10910*/  BSYNC B1 ;  /* 0x0000000000017941 */ /* 0x000fea0003800000 */
.L_x_372:
        /* <DEDUP_REMOVED lines=11> */
.L_x_375:
[----:B------:R-:W-:Y:S05]  /*109d0*/  BSYNC B1 ;  /* 0x0000000000017941 */ /* 0x000fea0003800000 */
.L_x_374:
        /* <DEDUP_REMOVED lines=12> */
.L_x_377:
[----:B------:R-:W-:Y:S05]  /*10aa0*/  BSYNC B1 ;  /* 0x0000000000017941 */ /* 0x000fea0003800000 */
.L_x_376:
        /* <DEDUP_REMOVED lines=9> */
.L_x_379:
[----:B------:R-:W-:Y:S05]  /*10b40*/  BSYNC B1 ;  /* 0x0000000000017941 */ /* 0x000fea0003800000 */
.L_x_378:
        /* <DEDUP_REMOVED lines=9> */
.L_x_381:
[----:B------:R-:W-:Y:S05]  /*10be0*/  BSYNC B1 ;  /* 0x0000000000017941 */ /* 0x000fea0003800000 */
.L_x_380:
        /* <DEDUP_REMOVED lines=11> */
.L_x_383:
[----:B------:R-:W-:Y:S05]  /*10ca0*/  BSYNC B1 ;  /* 0x0000000000017941 */ /* 0x000fea0003800000 */
.L_x_382:
        /* <DEDUP_REMOVED lines=12> */
.L_x_385:
[----:B------:R-:W-:Y:S05]  /*10d70*/  BSYNC B1 ;  /* 0x0000000000017941 */ /* 0x000fea0003800000 */
.L_x_384:
        /* <DEDUP_REMOVED lines=9> */
.L_x_387:
[----:B------:R-:W-:Y:S05]  /*10e10*/  BSYNC B1 ;  /* 0x0000000000017941 */ /* 0x000fea0003800000 */
.L_x_386:
        /* <DEDUP_REMOVED lines=9> */
.L_x_389:
[----:B------:R-:W-:Y:S05]  /*10eb0*/  BSYNC B1 ;  /* 0x0000000000017941 */ /* 0x000fea0003800000 */
.L_x_388:
        /* <DEDUP_REMOVED lines=9> */
.L_x_391:
[----:B------:R-:W-:Y:S05]  /*10f50*/  BSYNC B1 ;  /* 0x0000000000017941 */ /* 0x000fea0003800000 */
.L_x_390:
        /* <DEDUP_REMOVED lines=9> */
.L_x_393:
[----:B------:R-:W-:Y:S05]  /*10ff0*/  BSYNC B1 ;  /* 0x0000000000017941 */ /* 0x000fea0003800000 */
.L_x_392:
        /* <DEDUP_REMOVED lines=9> */
.L_x_395:
[----:B------:R-:W-:Y:S05]  /*11090*/  BSYNC B1 ;  /* 0x0000000000017941 */ /* 0x000fea0003800000 */
.L_x_394:
        /* <DEDUP_REMOVED lines=9> */
.L_x_397:
[----:B------:R-:W-:Y:S05]  /*11130*/  BSYNC B1 ;  /* 0x0000000000017941 */ /* 0x000fea0003800000 */
.L_x_396:
        /* <DEDUP_REMOVED lines=9> */
.L_x_399:
[----:B------:R-:W-:Y:S05]  /*111d0*/  BSYNC B1 ;  /* 0x0000000000017941 */ /* 0x000fea0003800000 */
.L_x_398:
        /* <DEDUP_REMOVED lines=9> */
.L_x_401:
[----:B------:R-:W-:Y:S05]  /*11270*/  BSYNC B1 ;  /* 0x0000000000017941 */ /* 0x000fea0003800000 */
.L_x_400:
        /* <DEDUP_REMOVED lines=9> */
.L_x_403:
[----:B------:R-:W-:Y:S05]  /*11310*/  BSYNC B1 ;  /* 0x0000000000017941 */ /* 0x000fea0003800000 */
.L_x_402:
        /* <DEDUP_REMOVED lines=9> */
.L_x_405:
[----:B------:R-:W-:Y:S05]  /*113b0*/  BSYNC B1 ;  /* 0x0000000000017941 */ /* 0x000fea0003800000 */
.L_x_404:
        /* <DEDUP_REMOVED lines=9> */
.L_x_407:
[----:B------:R-:W-:Y:S05]  /*11450*/  BSYNC B1 ;  /* 0x0000000000017941 */ /* 0x000fea0003800000 */
.L_x_406:
        /* <DEDUP_REMOVED lines=9> */
.L_x_409:
[----:B------:R-:W-:Y:S05]  /*114f0*/  BSYNC B1 ;  /* 0x0000000000017941 */ /* 0x000fea0003800000 */
.L_x_408:
        /* <DEDUP_REMOVED lines=9> */
.L_x_411:
[----:B------:R-:W-:Y:S05]  /*11590*/  BSYNC B1 ;  /* 0x0000000000017941 */ /* 0x000fea0003800000 */
.L_x_410:
        /* <DEDUP_REMOVED lines=9> */
.L_x_413:
[----:B------:R-:W-:Y:S05]  /*11630*/  BSYNC B1 ;  /* 0x0000000000017941 */ /* 0x000fea0003800000 */
.L_x_412:
        /* <DEDUP_REMOVED lines=9> */
.L_x_415:
[----:B------:R-:W-:Y:S05]  /*116d0*/  BSYNC B1 ;  /* 0x0000000000017941 */ /* 0x000fea0003800000 */
.L_x_414:
        /* <DEDUP_REMOVED lines=9> */
.L_x_417:
[----:B------:R-:W-:Y:S05]  /*11770*/  BSYNC B1 ;  /* 0x0000000000017941 */ /* 0x000fea0003800000 */
.L_x_416:
        /* <DEDUP_REMOVED lines=9> */
.L_x_419:
[----:B------:R-:W-:Y:S05]  /*11810*/  BSYNC B1 ;  /* 0x0000000000017941 */ /* 0x000fea0003800000 */
.L_x_418:
        /* <DEDUP_REMOVED lines=9> */
.L_x_421:
[----:B------:R-:W-:Y:S05]  /*118b0*/  BSYNC B1 ;  /* 0x0000000000017941 */ /* 0x000fea0003800000 */
.L_x_420:
        /* <DEDUP_REMOVED lines=11> */
.L_x_423:
[----:B------:R-:W-:Y:S05]  /*11970*/  BSYNC B1 ;  /* 0x0000000000017941 */ /* 0x000fea0003800000 */
.L_x_422:
[----:B-----5:R-:W-:Y:S01]  /*11980*/  SHF.L.U32 R3, R17, 0x10, RZ ;  /* 0x0000001011037819 */ /* 0x020fe200000006ff */
[----:B------:R-:W-:Y:S04]  /*11990*/  BSSY B1, `(.L_x_424) ;  /* 0x000000b000017945 */ /* 0x000fe80003800000 */
        /* <DEDUP_REMOVED lines=10> */
.L_x_425:
[----:B------:R-:W-:Y:S05]  /*11a40*/  BSYNC B1 ;  /* 0x0000000000017941 */ /* 0x000fea0003800000 */
.L_x_424:
        /* <DEDUP_REMOVED lines=9> */
.L_x_427:
[----:B------:R-:W-:Y:S05]  /*11ae0*/  BSYNC B1 ;  /* 0x0000000000017941 */ /* 0x000fea0003800000 */
.L_x_426:
        /* <DEDUP_REMOVED lines=9> */
.L_x_429:
[----:B------:R-:W-:Y:S05]  /*11b80*/  BSYNC B1 ;  /* 0x0000000000017941 */ /* 0x000fea0003800000 */
.L_x_428:
        /* <DEDUP_REMOVED lines=11> */
.L_x_431:
[----:B------:R-:W-:Y:S05]  /*11c40*/  BSYNC B1 ;  /* 0x0000000000017941 */ /* 0x000fea0003800000 */
.L_x_430:
        /* <DEDUP_REMOVED lines=12> */
.L_x_433:
[----:B------:R-:W-:Y:S05]  /*11d10*/  BSYNC B1 ;  /* 0x0000000000017941 */ /* 0x000fea0003800000 */
.L_x_432:
        /* <DEDUP_REMOVED lines=9> */
.L_x_435:
[----:B------:R-:W-:Y:S05]  /*11db0*/  BSYNC B1 ;  /* 0x0000000000017941 */ /* 0x000fea0003800000 */
.L_x_434:
        /* <DEDUP_REMOVED lines=9> */
.L_x_437:
[----:B------:R-:W-:Y:S05]  /*11e50*/  BSYNC B1 ;  /* 0x0000000000017941 */ /* 0x000fea0003800000 */
.L_x_436:
        /* <DEDUP_REMOVED lines=9> */
.L_x_439:
[----:B------:R-:W-:Y:S05]  /*11ef0*/  BSYNC B1 ;  /* 0x0000000000017941 */ /* 0x000fea0003800000 */
.L_x_438:
        /* <DEDUP_REMOVED lines=9> */
.L_x_441:
[----:B------:R-:W-:Y:S05]  /*11f90*/  BSYNC B1 ;  /* 0x0000000000017941 */ /* 0x000fea0003800000 */
.L_x_440:
        /* <DEDUP_REMOVED lines=9> */
.L_x_443:
[----:B------:R-:W-:Y:S05]  /*12030*/  BSYNC B1 ;  /* 0x0000000000017941 */ /* 0x000fea0003800000 */
.L_x_442:
        /* <DEDUP_REMOVED lines=9> */
.L_x_445:
[----:B------:R-:W-:Y:S05]  /*120d0*/  BSYNC B1 ;  /* 0x0000000000017941 */ /* 0x000fea0003800000 */
.L_x_444:
        /* <DEDUP_REMOVED lines=9> */
.L_x_447:
[----:B------:R-:W-:Y:S05]  /*12170*/  BSYNC B1 ;  /* 0x0000000000017941 */ /* 0x000fea0003800000 */
.L_x_446:
        /* <DEDUP_REMOVED lines=9> */
.L_x_449:
[----:B------:R-:W-:Y:S05]  /*12210*/  BSYNC B1 ;  /* 0x0000000000017941 */ /* 0x000fea0003800000 */
.L_x_448:
        /* <DEDUP_REMOVED lines=9> */
.L_x_451:
[----:B------:R-:W-:Y:S05]  /*122b0*/  BSYNC B1 ;  /* 0x0000000000017941 */ /* 0x000fea0003800000 */
.L_x_450:
        /* <DEDUP_REMOVED lines=9> */
.L_x_453:
[----:B------:R-:W-:Y:S05]  /*12350*/  BSYNC B1 ;  /* 0x0000000000017941 */ /* 0x000fea0003800000 */
.L_x_452:
        /* <DEDUP_REMOVED lines=9> */
.L_x_455:
[----:B------:R-:W-:Y:S05]  /*123f0*/  BSYNC B1 ;  /* 0x0000000000017941 */ /* 0x000fea0003800000 */
.L_x_454:
        /* <DEDUP_REMOVED lines=9> */
.L_x_457:
[----:B------:R-:W-:Y:S05]  /*12490*/  BSYNC B1 ;  /* 0x0000000000017941 */ /* 0x000fea0003800000 */
.L_x_456:
        /* <DEDUP_REMOVED lines=9> */
.L_x_459:
[----:B------:R-:W-:Y:S05]  /*12530*/  BSYNC B1 ;  /* 0x0000000000017941 */ /* 0x000fea0003800000 */
.L_x_458:
        /* <DEDUP_REMOVED lines=9> */
.L_x_461:
[----:B------:R-:W-:Y:S05]  /*125d0*/  BSYNC B1 ;  /* 0x0000000000017941 */ /* 0x000fea0003800000 */
.L_x_460:
        /* <DEDUP_REMOVED lines=9> */
.L_x_463:
[----:B------:R-:W-:Y:S05]  /*12670*/  BSYNC B1 ;  /* 0x0000000000017941 */ /* 0x000fea0003800000 */
.L_x_462:
        /* <DEDUP_REMOVED lines=9> */
.L_x_465:
[----:B------:R-:W-:Y:S05]  /*12710*/  BSYNC B1 ;  /* 0x0000000000017941 */ /* 0x000fea0003800000 */
.L_x_464:
        /* <DEDUP_REMOVED lines=9> */
.L_x_467:
[----:B------:R-:W-:Y:S05]  /*127b0*/  BSYNC B1 ;  /* 0x0000000000017941 */ /* 0x000fea0003800000 */
.L_x_466:
        /* <DEDUP_REMOVED lines=9> */
.L_x_469:
[----:B------:R-:W-:Y:S05]  /*12850*/  BSYNC B1 ;  /* 0x0000000000017941 */ /* 0x000fea0003800000 */
.L_x_468:
        /* <DEDUP_REMOVED lines=11> */
.L_x_471:
[----:B------:R-:W-:Y:S05]  /*12910*/  BSYNC B1 ;  /* 0x0000000000017941 */ /* 0x000fea0003800000 */
.L_x_470:
        /* <DEDUP_REMOVED lines=12> */
.L_x_473:
[----:B------:R-:W-:Y:S05]  /*129e0*/  BSYNC B1 ;  /* 0x0000000000017941 */ /* 0x000fea0003800000 */
.L_x_472:
        /* <DEDUP_REMOVED lines=9> */
.L_x_475:
[----:B------:R-:W-:Y:S05]  /*12a80*/  BSYNC B1 ;  /* 0x0000000000017941 */ /* 0x000fea0003800000 */
.L_x_474:
        /* <DEDUP_REMOVED lines=9> */
.L_x_477:
[----:B------:R-:W-:Y:S05]  /*12b20*/  BSYNC B1 ;  /* 0x0000000000017941 */ /* 0x000fea0003800000 */
.L_x_476:
        /* <DEDUP_REMOVED lines=11> */
.L_x_479:
[----:B------:R-:W-:Y:S05]  /*12be0*/  BSYNC B1 ;  /* 0x0000000000017941 */ /* 0x000fea0003800000 */
.L_x_478:
[----:B-----5:R-:W-:Y:S01]  /*12bf0*/  IMAD.U32 R3, R17, 0x10000, RZ ;  /* 0x0001000011037824 */ /* 0x020fe200078e00ff */
[----:B------:R-:W-:Y:S01]  /*12c00*/  @P5 MOV R57, R5 ;  /* 0x0000000500395202 */ /* 0x000fe20000000f00 */
[----:B------:R-:W-:Y:S02]  /*12c10*/  BSSY B1, `(.L_x_480) ;  /* 0x000000a000017945 */ /* 0x000fe40003800000 */
        /* <DEDUP_REMOVED lines=9> */
.L_x_481:
[----:B------:R-:W-:Y:S05]  /*12cb0*/  BSYNC B1 ;  /* 0x0000000000017941 */ /* 0x000fea0003800000 */
.L_x_480:
        /* <DEDUP_REMOVED lines=9> */
.L_x_483:
[----:B------:R-:W-:Y:S05]  /*12d50*/  BSYNC B1 ;  /* 0x0000000000017941 */ /* 0x000fea0003800000 */
.L_x_482:
        /* <DEDUP_REMOVED lines=9> */
.L_x_485:
[----:B------:R-:W-:Y:S05]  /*12df0*/  BSYNC B1 ;  /* 0x0000000000017941 */ /* 0x000fea0003800000 */
.L_x_484:
        /* <DEDUP_REMOVED lines=9> */
.L_x_487:
[----:B------:R-:W-:Y:S05]  /*12e90*/  BSYNC B1 ;  /* 0x0000000000017941 */ /* 0x000fea0003800000 */
.L_x_486:
        /* <DEDUP_REMOVED lines=9> */
.L_x_489:
[----:B------:R-:W-:Y:S05]  /*12f30*/  BSYNC B1 ;  /* 0x0000000000017941 */ /* 0x000fea0003800000 */
.L_x_488:
        /* <DEDUP_REMOVED lines=9> */
.L_x_491:
[----:B------:R-:W-:Y:S05]  /*12fd0*/  BSYNC B1 ;  /* 0x0000000000017941 */ /* 0x000fea0003800000 */
.L_x_490:
        /* <DEDUP_REMOVED lines=9> */
.L_x_493:
[----:B------:R-:W-:Y:S05]  /*13070*/  BSYNC B1 ;  /* 0x0000000000017941 */ /* 0x000fea0003800000 */
.L_x_492:
        /* <DEDUP_REMOVED lines=9> */
.L_x_495:
[----:B------:R-:W-:Y:S05]  /*13110*/  BSYNC B1 ;  /* 0x0000000000017941 */ /* 0x000fea0003800000 */
.L_x_494:
        /* <DEDUP_REMOVED lines=9> */
.L_x_497:
[----:B------:R-:W-:Y:S05]  /*131b0*/  BSYNC B1 ;  /* 0x0000000000017941 */ /* 0x000fea0003800000 */
.L_x_496:
        /* <DEDUP_REMOVED lines=9> */
.L_x_499:
[----:B------:R-:W-:Y:S05]  /*13250*/  BSYNC B1 ;  /* 0x0000000000017941 */ /* 0x000fea0003800000 */
.L_x_498:
        /* <DEDUP_REMOVED lines=9> */
.L_x_501:
[----:B------:R-:W-:Y:S05]  /*132f0*/  BSYNC B1 ;  /* 0x0000000000017941 */ /* 0x000fea0003800000 */
.L_x_500:
        /* <DEDUP_REMOVED lines=9> */
.L_x_503:
[----:B------:R-:W-:Y:S05]  /*13390*/  BSYNC B1 ;  /* 0x0000000000017941 */ /* 0x000fea0003800000 */
.L_x_502:
        /* <DEDUP_REMOVED lines=9> */
.L_x_505:
[----:B------:R-:W-:Y:S05]  /*13430*/  BSYNC B1 ;  /* 0x0000000000017941 */ /* 0x000fea0003800000 */
.L_x_504:
        /* <DEDUP_REMOVED lines=9> */
.L_x_507:
[----:B------:R-:W-:Y:S05]  /*134d0*/  BSYNC B1 ;  /* 0x0000000000017941 */ /* 0x000fea0003800000 */
.L_x_506:
        /* <DEDUP_REMOVED lines=9> */
.L_x_509:
[----:B------:R-:W-:Y:S05]  /*13570*/  BSYNC B1 ;  /* 0x0000000000017941 */ /* 0x000fea0003800000 */
.L_x_508:
[----:B-----5:R-:W-:Y:S01]  /*13580*/  IMAD.U32 R3, R17, 0x10000, RZ ;  /* 0x0001000011037824 */ /* 0x020fe200078e00ff */
[----:B------:R-:W-:Y:S01]  /*13590*/  ISETP.GT.AND P0, PT, R0, 0xa9, P0 ;  /* 0x000000a90000780c */ /* 0x000fe20000704270 */
[----:B------:R-:W-:Y:S02]  /*135a0*/  BSSY B1, `(.L_x_510) ;  /* 0x0000007000017945 */ /* 0x000fe40003800000 */
[----:B------:R-:W-:-:S04]  /*135b0*/  FMUL R3, R3, R16 ;  /* 0x0000001003037220 */ /* 0x000fc80000400000 */
[----:B------:R-:W-:-:S05]  /*135c0*/  FFMA R3, R44, R2, R3 ;  /* 0x000000022c037223 */ /* 0x000fca0000000003 */
[----:B------:R-:W-:-:S05]  /*135d0*/  F2FP.BF16.F32.PACK_AB R3, RZ, R3 ;  /* 0x00000003ff03723e */ /* 0x000fca00000010ff */
[----:B------:R0:W-:Y:S01]  /*135e0*/  @P5 STG.E.U16 desc[UR36][R10.64+0x150], R3 ;  /* 0x000150030a005986 */ /* 0x0001e2000c101524 */
[----:B------:R-:W-:Y:S05]  /*135f0*/  @!P0 BRA `(.L_x_511) ;  /* 0x0000000000048947 */ /* 0x000fea0003800000 */
[----:B------:R0:W5:Y:S02]  /*13600*/  LDG.E.LTC128B.U16 R17, desc[UR36][R218.64+0x152] ;  /* 0x00015224da117981 */ /* 0x000164000c1e1520 */
.L_x_511:
[----:B------:R-:W-:Y:S05]  /*13610*/  BSYNC B1 ;  /* 0x0000000000017941 */ /* 0x000fea0003800000 */
.L_x_510:
[----:B0----5:R-:W-:Y:S01]  /*13620*/  IMAD.U32 R3, R17, 0x10000, RZ ;  /* 0x0001000011037824 */ /* 0x021fe200078e00ff */
        /* <DEDUP_REMOVED lines=8> */
.L_x_513:
[----:B------:R-:W-:Y:S05]  /*136b0*/  BSYNC B1 ;  /* 0x0000000000017941 */ /* 0x000fea0003800000 */
.L_x_512:
        /* <DEDUP_REMOVED lines=9> */
.L_x_515:
[----:B------:R-:W-:Y:S05]  /*13750*/  BSYNC B1 ;  /* 0x0000000000017941 */ /* 0x000fea0003800000 */
.L_x_514:
[----:B0----5:R-:W-:Y:S01]  /*13760*/  IMAD.U32 R3, R17, 0x10000, RZ ;  /* 0x0001000011037824 */ /* 0x021fe200078e00ff */
        /* <DEDUP_REMOVED lines=8> */
.L_x_517:
[----:B------:R-:W-:Y:S05]  /*137f0*/  BSYNC B1 ;  /* 0x0000000000017941 */ /* 0x000fea0003800000 */
.L_x_516:
[----:B-----5:R-:W-:Y:S01]  /*13800*/  IMAD.U32 R3, R17, 0x10000, RZ ;  /* 0x0001000011037824 */ /* 0x020fe200078e00ff */
[----:B------:R-:W-:Y:S01]  /*13810*/  @P0 MOV R11, R5 ;  /* 0x00000005000b0202 */ /* 0x000fe20000000f00 */
[----:B0-----:R-:W-:Y:S01]  /*13820*/  @P0 IMAD.MOV.U32 R10, RZ, RZ, R6 ;  /* 0x000000ffff0a0224 */ /* 0x001fe200078e0006 */
[----:B------:R-:W-:Y:S01]  /*13830*/  ISETP.GT.AND P1, PT, R0, 0xa1, P2 ;  /* 0x000000a10000780c */ /* 0x000fe20001724270 */
[----:B------:R-:W-:Y:S01]  /*13840*/  FMUL R3, R3, R16 ;  /* 0x0000001003037220 */ /* 0x000fe20000400000 */
[----:B------:R-:W-:Y:S03]  /*13850*/  BSSY B1, `(.L_x_518) ;  /* 0x0000006000017945 */ /* 0x000fe60003800000 */
[----:B------:R-:W-:-:S05]  /*13860*/  FFMA R3, R32, R2, R3 ;  /* 0x0000000220037223 */ /* 0x000fca0000000003 */
[----:B------:R-:W-:-:S05]  /*13870*/  F2FP.BF16.F32.PACK_AB R3, RZ, R3 ;  /* 0x00000003ff03723e */ /* 0x000fca00000010ff */
[----:B------:R0:W-:Y:S01]  /*13880*/  @P0 STG.E.U16 desc[UR36][R10.64+0x140], R3 ;  /* 0x000140030a000986 */ /* 0x0001e2000c101524 */
[----:B------:R-:W-:Y:S05]  /*13890*/  @!P1 BRA `(.L_x_519) ;  /* 0x0000000000049947 */ /* 0x000fea0003800000 */
[----:B------:R0:W5:Y:S02]  /*138a0*/  LDG.E.LTC128B.U16 R17, desc[UR36][R232.64+0x142] ;  /* 0x00014224e8117981 */ /* 0x000164000c1e1520 */
.L_x_519:
[----:B------:R-:W-:Y:S05]  /*138b0*/  BSYNC B1 ;  /* 0x0000000000017941 */ /* 0x000fea0003800000 */
.L_x_518:
[----:B0----5:R-:W-:Y:S01]  /*138c0*/  IMAD.U32 R3, R17, 0x10000, RZ ;  /* 0x0001000011037824 */ /* 0x021fe200078e00ff */
[----:B------:R-:W-:Y:S01]  /*138d0*/  ISETP.GT.AND P0, PT, R0, 0xa0, P6 ;  /* 0x000000a00000780c */ /* 0x000fe20003704270 */
[----:B------:R-:W-:Y:S01]  /*138e0*/  @P1 IMAD.MOV.U32 R11, RZ, RZ, R5 ;  /* 0x000000ffff0b1224 */ /* 0x000fe200078e0005 */
[----:B------:R-:W-:Y:S01]  /*138f0*/  BSSY B1, `(.L_x_520) ;  /* 0x0000009000017945 */ /* 0x000fe20003800000 */
[----:B------:R-:W-:-:S04]  /*13900*/  FMUL R10, R3, R16 ;  /* 0x00000010030a7220 */ /* 0x000fc80000400000 */
[----:B------:R-:W-:-:S05]  /*13910*/  FFMA R10, R33, R2, R10 ;  /* 0x00000002210a7223 */ /* 0x000fca000000000a */
[----:B------:R-:W-:-:S04]  /*13920*/  F2FP.BF16.F32.PACK_AB R10, RZ, R10 ;  /* 0x0000000aff0a723e */ /* 0x000fc800000010ff */
[----:B------:R-:W-:Y:S01]  /*13930*/  PRMT R3, R10, 0x7610, R3 ;  /* 0x000076100a037816 */ /* 0x000fe20000000003 */
[----:B------:R-:W-:-:S05]  /*13940*/  @P1 IMAD.MOV.U32 R10, RZ, RZ, R6 ;  /* 0x000000ffff0a1224 */ /* 0x000fca00078e0006 */
[----:B------:R0:W-:Y:S01]  /*13950*/  @P1 STG.E.U16 desc[UR36][R10.64+0x142], R3 ;  /* 0x000142030a001986 */ /* 0x0001e2000c101524 */
[----:B------:R-:W-:Y:S05]  /*13960*/  @!P0 BRA `(.L_x_521) ;  /* 0x0000000000048947 */ /* 0x000fea0003800000 */
[----:B------:R0:W5:Y:S02]  /*13970*/  LDG.E.LTC128B.U16 R17, desc[UR36][R22.64+0x140] ;  /* 0x0001402416117981 */ /* 0x000164000c1e1520 */
.L_x_521:
[----:B------:R-:W-:Y:S05]  /*13980*/  BSYNC B1 ;  /* 0x0000000000017941 */ /* 0x000fea0003800000 */
.L_x_520:
        /* <DEDUP_REMOVED lines=9> */
.L_x_523:
[----:B------:R-:W-:Y:S05]  /*13a20*/  BSYNC B1 ;  /* 0x0000000000017941 */ /* 0x000fea0003800000 */
.L_x_522:
        /* <DEDUP_REMOVED lines=9> */
.L_x_525:
[----:B------:R-:W-:Y:S05]  /*13ac0*/  BSYNC B1 ;  /* 0x0000000000017941 */ /* 0x000fea0003800000 */
.L_x_524:
[----:B-----5:R-:W-:Y:S01]  /*13ad0*/  IMAD.U32 R3, R17, 0x10000, RZ ;  /* 0x0001000011037824 */ /* 0x020fe200078e00ff */
[----:B0-----:R-:W-:Y:S01]  /*13ae0*/  @P0 MOV R10, R6 ;  /* 0x00000006000a0202 */ /* 0x001fe20000000f00 */
[----:B------:R-:W-:Y:S01]  /*13af0*/  @P0 IMAD.MOV.U32 R11, RZ, RZ, R5 ;  /* 0x000000ffff0b0224 */ /* 0x000fe200078e0005 */
        /* <DEDUP_REMOVED lines=8> */
.L_x_527:
[----:B------:R-:W-:Y:S05]  /*13b80*/  BSYNC B1 ;  /* 0x0000000000017941 */ /* 0x000fea0003800000 */
.L_x_526:
[----:B0----5:R-:W-:Y:S01]  /*13b90*/  IMAD.U32 R3, R17, 0x10000, RZ ;  /* 0x0001000011037824 */ /* 0x021fe200078e00ff */
[----:B------:R-:W-:Y:S01]  /*13ba0*/  ISETP.GT.AND P1, PT, R0, 0xa8, P6 ;  /* 0x000000a80000780c */ /* 0x000fe20003724270 */
[----:B------:R-:W-:Y:S02]  /*13bb0*/  BSSY B1, `(.L_x_528) ;  /* 0x0000009000017945 */ /* 0x000fe40003800000 */
        /* <DEDUP_REMOVED lines=8> */
.L_x_529:
[----:B------:R-:W-:Y:S05]  /*13c40*/  BSYNC B1 ;  /* 0x0000000000017941 */ /* 0x000fea0003800000 */
.L_x_528:
[----:B0----5:R-:W-:Y:S01]  /*13c50*/  IMAD.U32 R3, R17, 0x10000, RZ ;  /* 0x0001000011037824 */ /* 0x021fe200078e00ff */
[----:B------:R-:W-:Y:S01]  /*13c60*/  ISETP.GT.AND P0, PT, R0, 0xa9, P6 ;  /* 0x000000a90000780c */ /* 0x000fe20003704270 */
[----:B------:R-:W-:Y:S01]  /*13c70*/  @P1 IMAD.MOV.U32 R4, RZ, RZ, R8 ;  /* 0x000000ffff041224 */ /* 0x000fe200078e0008 */
[----:B------:R-:W-:Y:S01]  /*13c80*/  BSSY B1, `(.L_x_530) ;  /* 0x0000008000017945 */ /* 0x000fe20003800000 */
[----:B------:R-:W-:Y:S01]  /*13c90*/  FMUL R3, R3, R16 ;  /* 0x0000001003037220 */ /* 0x000fe20000400000 */
[----:B------:R-:W-:-:S03]  /*13ca0*/  @P1 IMAD.MOV.U32 R5, RZ, RZ, R9 ;  /* 0x000000ffff051224 */ /* 0x000fc600078e0009 */
[----:B------:R-:W-:-:S05]  /*13cb0*/  FFMA R3, R38, R2, R3 ;  /* 0x0000000226037223 */ /* 0x000fca0000000003 */
[----:B------:R-:W-:-:S05]  /*13cc0*/  F2FP.BF16.F32.PACK_AB R3, RZ, R3 ;  /* 0x00000003ff03723e */ /* 0x000fca00000010ff */
[----:B------:R0:W-:Y:S01]  /*13cd0*/  @P1 STG.E.U16 desc[UR36][R4.64+0x150], R3 ;  /* 0x0001500304001986 */ /* 0x0001e2000c101524 */
[----:B------:R-:W-:Y:S05]  /*13ce0*/  @!P0 BRA `(.L_x_531) ;  /* 0x0000000000048947 */ /* 0x000fea0003800000 */
[----:B------:R0:W5:Y:S02]  /*13cf0*/  LDG.E.LTC128B.U16 R17, desc[UR36][R22.64+0x152] ;  /* 0x0001522416117981 */ /* 0x000164000c1e1520 */
.L_x_531:
[----:B------:R-:W-:Y:S05]  /*13d00*/  BSYNC B1 ;  /* 0x0000000000017941 */ /* 0x000fea0003800000 */
.L_x_530:
[----:B0----5:R-:W-:Y:S01]  /*13d10*/  SHF.L.U32 R3, R17, 0x10, RZ ;  /* 0x0000001011037819 */ /* 0x021fe200000006ff */
[----:B------:R-:W-:Y:S01]  /*13d20*/  BSSY B1, `(.L_x_532) ;  /* 0x0000008000017945 */ /* 0x000fe20003800000 */
[----:B------:R-:W-:-:S03]  /*13d30*/  ISETP.GT.AND P1, PT, R0, 0xa0, P4 ;  /* 0x000000a00000780c */ /* 0x000fc60002724270 */
[----:B------:R-:W-:-:S04]  /*13d40*/  FMUL R4, R3, R16 ;  /* 0x0000001003047220 */ /* 0x000fc80000400000 */
[----:B------:R-:W-:-:S05]  /*13d50*/  FFMA R4, R39, R2, R4 ;  /* 0x0000000227047223 */ /* 0x000fca0000000004 */
[----:B------:R-:W-:-:S05]  /*13d60*/  F2FP.BF16.F32.PACK_AB R4, RZ, R4 ;  /* 0x00000004ff04723e */ /* 0x000fca00000010ff */
[----:B------:R0:W-:Y:S01]  /*13d70*/  @P0 STG.E.U16 desc[UR36][R8.64+0x152], R4 ;  /* 0x0001520408000986 */ /* 0x0001e2000c101524 */
[----:B------:R-:W-:Y:S05]  /*13d80*/  @!P1 BRA `(.L_x_533) ;  /* 0x0000000000049947 */ /* 0x000fea0003800000 */
[----:B------:R0:W5:Y:S02]  /*13d90*/  LDG.E.LTC128B.U16 R17, desc[UR36][R20.64+0x140] ;  /* 0x0001402414117981 */ /* 0x000164000c1e1520 */
.L_x_533:
[----:B------:R-:W-:Y:S05]  /*13da0*/  BSYNC B1 ;  /* 0x0000000000017941 */ /* 0x000fea0003800000 */
.L_x_532:
        /* <DEDUP_REMOVED lines=9> */
.L_x_535:
[----:B------:R-:W-:Y:S05]  /*13e40*/  BSYNC B1 ;  /* 0x0000000000017941 */ /* 0x000fea0003800000 */
.L_x_534:
        /* <DEDUP_REMOVED lines=9> */
.L_x_537:
[----:B------:R-:W-:Y:S05]  /*13ee0*/  BSYNC B1 ;  /* 0x0000000000017941 */ /* 0x000fea0003800000 */
.L_x_536:
[----:B-----5:R-:W-:Y:S01]  /*13ef0*/  IMAD.U32 R3, R17, 0x10000, RZ ;  /* 0x0001000011037824 */ /* 0x020fe200078e00ff */
[----:B------:R-:W-:Y:S01]  /*13f00*/  ISETP.GT.AND P0, PT, R0, 0xa1, P3 ;  /* 0x000000a10000780c */ /* 0x000fe20001f04270 */
[----:B0-----:R-:W-:Y:S01]  /*13f10*/  @P1 IMAD.MOV.U32 R4, RZ, RZ, R12 ;  /* 0x000000ffff041224 */ /* 0x001fe200078e000c */
        /* <DEDUP_REMOVED lines=8> */
.L_x_539:
[----:B------:R-:W-:Y:S05]  /*13fa0*/  BSYNC B1 ;  /* 0x0000000000017941 */ /* 0x000fea0003800000 */
.L_x_538:
[----:B0----5:R-:W-:Y:S01]  /*13fb0*/  IMAD.U32 R3, R17, 0x10000, RZ ;  /* 0x0001000011037824 */ /* 0x021fe200078e00ff */
[----:B------:R-:W-:Y:S01]  /*13fc0*/  ISETP.GT.AND P1, PT, R0, 0xa8, P4 ;  /* 0x000000a80000780c */ /* 0x000fe20002724270 */
[----:B------:R-:W-:Y:S01]  /*13fd0*/  @P0 IMAD.MOV.U32 R5, RZ, RZ, R13 ;  /* 0x000000ffff050224 */ /* 0x000fe200078e000d */
[----:B------:R-:W-:Y:S01]  /*13fe0*/  BSSY B1, `(.L_x_540) ;  /* 0x0000009000017945 */ /* 0x000fe20003800000 */
[----:B------:R-:W-:-:S04]  /*13ff0*/  FMUL R4, R3, R16 ;  /* 0x0000001003047220 */ /* 0x000fc80000400000 */
[----:B------:R-:W-:-:S05]  /*14000*/  FFMA R4, R27, R2, R4 ;  /* 0x000000021b047223 */ /* 0x000fca0000000004 */
[----:B------:R-:W-:-:S04]  /*14010*/  F2FP.BF16.F32.PACK_AB R4, RZ, R4 ;  /* 0x00000004ff04723e */ /* 0x000fc800000010ff */
[----:B------:R-:W-:Y:S02]  /*14020*/  PRMT R3, R4, 0x7610, R3 ;  /* 0x0000761004037816 */ /* 0x000fe40000000003 */
[----:B------:R-:W-:-:S05]  /*14030*/  @P0 MOV R4, R12 ;  /* 0x0000000c00040202 */ /* 0x000fca0000000f00 */
[----:B------:R0:W-:Y:S01]  /*14040*/  @P0 STG.E.U16 desc[UR36][R4.64+0x142], R3 ;  /* 0x0001420304000986 */ /* 0x0001e2000c101524 */
[----:B------:R-:W-:Y:S05]  /*14050*/  @!P1 BRA `(.L_x_541) ;  /* 0x0000000000049947 */ /* 0x000fea0003800000 */
[----:B------:R0:W5:Y:S02]  /*14060*/  LDG.E.LTC128B.U16 R17, desc[UR36][R20.64+0x150] ;  /* 0x0001502414117981 */ /* 0x000164000c1e1520 */
.L_x_541:
[----:B------:R-:W-:Y:S05]  /*14070*/  BSYNC B1 ;  /* 0x0000000000017941 */ /* 0x000fea0003800000 */
.L_x_540:
        /* <DEDUP_REMOVED lines=9> */
.L_x_543:
[----:B------:R-:W-:Y:S05]  /*14110*/  BSYNC B1 ;  /* 0x0000000000017941 */ /* 0x000fea0003800000 */
.L_x_542:
        /* <DEDUP_REMOVED lines=9> */
.L_x_545:
[----:B------:R-:W-:Y:S05]  /*141b0*/  BSYNC B1 ;  /* 0x0000000000017941 */ /* 0x000fea0003800000 */
.L_x_544:
        /* <DEDUP_REMOVED lines=11> */
.L_x_547:
[----:B------:R-:W-:Y:S05]  /*14270*/  BSYNC B1 ;  /* 0x0000000000017941 */ /* 0x000fea0003800000 */
.L_x_546:
[----:B------:R-:W-:Y:S05]  /*14280*/  @!P3 BRA `(.L_x_548) ;  /* 0x000000480044b947 */ /* 0x000fea0003800000 */
[----:B-----5:R-:W-:-:S05]  /*14290*/  SHF.L.U32 R17, R17, 0x10, RZ ;  /* 0x0000001011117819 */ /* 0x020fca00000006ff */
[----:B------:R-:W-:-:S04]  /*142a0*/  FMUL R0, R17, R16 ;  /* 0x0000001011007220 */ /* 0x000fc80000400000 */
[----:B------:R-:W-:-:S05]  /*142b0*/  FFMA R0, R31, R2, R0 ;  /* 0x000000021f007223 */ /* 0x000fca0000000000 */
[----:B------:R-:W-:-:S05]  /*142c0*/  F2FP.BF16.F32.PACK_AB R0, RZ, R0 ;  /* 0x00000000ff00723e */ /* 0x000fca00000010ff */
[----:B------:R0:W-:Y:S01]  /*142d0*/  STG.E.U16 desc[UR36][R12.64+0x152], R0 ;  /* 0x000152000c007986 */ /* 0x0001e2000c101524 */
[----:B------:R-:W-:Y:S05]  /*142e0*/  BRA `(.L_x_548) ;  /* 0x00000048002c7947 */ /* 0x000fea0003800000 */
.L_x_29:
[----:B------:R-:W2:Y:S01]  /*142f0*/  LDL.LU R3, [R1+0xc4] ;  /* 0x0000c40001037983 */ /* 0x000ea20000300800 */
[----:B------:R-:W-:-:S03]  /*14300*/  ULDC.64 UR4, c[0x0][0x5c0] ;  /* 0x0001700000047ab9 */ /* 0x000fc60000000a00 */
[----:B0-----:R-:W3:Y:S04]  /*14310*/  LDL.LU R6, [R1+0xc8] ;  /* 0x0000c80001067983 */ /* 0x001ee80000300800 */
[----:B------:R-:W4:Y:S04]  /*14320*/  LDL.LU R15, [R1+0xcc] ;  /* 0x0000cc00010f7983 */ /* 0x000f280000300800 */
[----:B------:R-:W5:Y:S04]  /*14330*/  LDL.LU R14, [R1+0xd0] ;  /* 0x0000d000010e7983 */ /* 0x000f680000300800 */
[----:B------:R-:W5:Y:S04]  /*14340*/  LDL.LU R7, [R1+0xc0] ;  /* 0x0000c00001077983 */ /* 0x000f680000300800 */
[----:B------:R-:W5:Y:S04]  /*14350*/  LDL.LU R18, [R1+0xd4] ;  /* 0x0000d40001127983 */ /* 0x000f680000300800 */
[----:B------:R-:W5:Y:S04]  /*14360*/  LDL.LU R10, [R1+0xd8] ;  /* 0x0000d800010a7983 */ /* 0x000f680000300800 */
[----:B------:R-:W5:Y:S04]  /*14370*/  LDL.LU R9, [R1+0xdc] ;  /* 0x0000dc0001097983 */ /* 0x000f680000300800 */
[----:B------:R-:W5:Y:S01]  /*14380*/  LDL.LU R23, [R1+0xa0] ;  /* 0x0000a00001177983 */ /* 0x000f620000300800 */
[C---:B------:R-:W-:Y:S01]  /*14390*/  LEA R12, P2, R4.reuse, UR4, 0x1 ;  /* 0x00000004040c7c11 */ /* 0x040fe2000f8408ff */
[----:B------:R-:W-:Y:S01]  /*143a0*/  USHF.L.U64.HI UR4, UR8, 0x4, UR9 ;  /* 0x0000000408047899 */ /* 0x000fe20008010209 */
[----:B------:R-:W-:Y:S01]  /*143b0*/  ISETP.GT.AND P5, PT, R17, 0x8, PT ;  /* 0x000000081100780c */ /* 0x000fe20003fa4270 */
[----:B------:R-:W5:Y:S01]  /*143c0*/  LDL.LU R22, [R1+0xa4] ;  /* 0x0000a40001167983 */ /* 0x000f620000300800 */
[----:B------:R-:W-:Y:S01]  /*143d0*/  LEA.HI.X R13, R4, UR5, R11, 0x1, P2 ;  /* 0x00000005040d7c11 */ /* 0x000fe200090f0c0b */
[----:B------:R-:W-:Y:S01]  /*143e0*/  USHF.L.U32 UR5, UR8, 0x4, URZ ;  /* 0x0000000408057899 */ /* 0x000fe2000800063f */
[----:B------:R-:W-:Y:S01]  /*143f0*/  ISETP.GT.AND P2, PT, R0, 0x1, P0 ;  /* 0x000000010000780c */ /* 0x000fe20000744270 */
[----:B------:R-:W5:Y:S04]  /*14400*/  LDL.LU R21, [R1+0xa8] ;  /* 0x0000a80001157983 */ /* 0x000f680000300800 */
[----:B------:R-:W5:Y:S04]  /*14410*/  LDL.LU R20, [R1+0xac] ;  /* 0x0000ac0001147983 */ /* 0x000f680000300800 */
[----:B------:R-:W5:Y:S01]  /*14420*/  LDL.LU R19, [R1+0xb0] ;  /* 0x0000b00001137983 */ /* 0x000f620000300800 */
[-C--:B--2---:R-:W-:Y:S01]  /*14430*/  FMUL R3, R3, R2.reuse ;  /* 0x0000000203037220 */ /* 0x084fe20000400000 */
[----:B---3--:R-:W-:-:S04]  /*14440*/  FMUL R6, R6, R2 ;  /* 0x0000000206067220 */ /* 0x008fc80000400000 */
[----:B------:R-:W-:Y:S01]  /*14450*/  F2FP.BF16.F32.PACK_AB R3, RZ, R3 ;  /* 0x00000003ff03723e */ /* 0x000fe200000010ff */
[----:B----4-:R-:W-:-:S03]  /*14460*/  FMUL R5, R15, R2 ;  /* 0x000000020f057220 */ /* 0x010fc60000400000 */
[----:B------:R-:W-:Y:S02]  /*14470*/  PRMT R8, R3, 0x7610, R8 ;  /* 0x0000761003087816 */ /* 0x000fe40000000008 */
[----:B------:R-:W-:Y:S01]  /*14480*/  F2FP.BF16.F32.PACK_AB R6, RZ, R6 ;  /* 0x00000006ff06723e */ /* 0x000fe200000010ff */
[-C--:B-----5:R-:W-:Y:S01]  /*14490*/  FMUL R4, R14, R2.reuse ;  /* 0x000000020e047220 */ /* 0x0a0fe20000400000 */
[----:B------:R-:W-:Y:S01]  /*144a0*/  IADD3 R14, P3, R12, UR5, RZ ;  /* 0x000000050c0e7c10 */ /* 0x000fe2000ff7e0ff */
[----:B------:R-:W-:Y:S01]  /*144b0*/  @P2 STG.E.U16 desc[UR36][R12.64+0x2], R8 ;  /* 0x000002080c002986 */ /* 0x000fe2000c101524 */
[----:B------:R-:W-:Y:S01]  /*144c0*/  F2FP.BF16.F32.PACK_AB R5, RZ, R5 ;  /* 0x00000005ff05723e */ /* 0x000fe200000010ff */
[----:B------:R-:W-:Y:S01]  /*144d0*/  FMUL R7, R7, R2 ;  /* 0x0000000207077220 */ /* 0x000fe20000400000 */
[----:B------:R-:W-:Y:S02]  /*144e0*/  IADD3.X R15, R13, UR4, RZ, P3, !PT ;  /* 0x000000040d0f7c10 */ /* 0x000fe40009ffe4ff */
[----:B------:R-:W-:-:S02]  /*144f0*/  ISETP.GT.AND P2, PT, R0, RZ, P5 ;  /* 0x000000ff0000720c */ /* 0x000fc40002f44270 */
[----:B------:R-:W-:Y:S02]  /*14500*/  F2FP.BF16.F32.PACK_AB R3, RZ, R7 ;  /* 0x00000007ff03723e */ /* 0x000fe400000010ff */
[----:B------:R-:W-:-:S03]  /*14510*/  F2FP.BF16.F32.PACK_AB R4, RZ, R4 ;  /* 0x00000004ff04723e */ /* 0x000fc600000010ff */
[----:B------:R0:W-:Y:S01]  /*14520*/  @P1 STG.E.U16 desc[UR36][R12.64], R3 ;  /* 0x000000030c001986 */ /* 0x0001e2000c101524 */
[----:B------:R-:W-:-:S05]  /*14530*/  ISETP.GT.AND P1, PT, R0, 0x1, P5 ;  /* 0x000000010000780c */ /* 0x000fca0002f24270 */
[----:B------:R-:W-:Y:S01]  /*14540*/  @P2 STG.E.U16 desc[UR36][R14.64], R6 ;  /* 0x000000060e002986 */ /* 0x000fe2000c101524 */
[----:B0-----:R-:W-:-:S07]  /*14550*/  FMUL R3, R9, R2 ;  /* 0x0000000209037220 */ /* 0x001fce0000400000 */
[----:B------:R0:W-:Y:S01]  /*14560*/  @P1 STG.E.U16 desc[UR36][R14.64+0x2], R5 ;  /* 0x000002050e001986 */ /* 0x0001e2000c101524 */
[----:B------:R-:W-:Y:S01]  /*14570*/  ISETP.GT.AND P1, PT, R0, 0x8, P0 ;  /* 0x000000080000780c */ /* 0x000fe20000724270 */
[-C--:B0-----:R-:W-:Y:S02]  /*14580*/  FMUL R5, R18, R2.reuse ;  /* 0x0000000212057220 */ /* 0x081fe40000400000 */
[----:B------:R-:W2:Y:S10]  /*14590*/  LDL.LU R18, [R1+0xb4] ;  /* 0x0000b40001127983 */ /* 0x000eb40000300800 */
[----:B------:R0:W-:Y:S02]  /*145a0*/  @P1 STG.E.U16 desc[UR36][R12.64+0x10], R4 ;  /* 0x000010040c001986 */ /* 0x0001e4000c101524 */
[----:B0-----:R-:W-:-:S02]  /*145b0*/  FMUL R4, R10, R2 ;  /* 0x000000020a047220 */ /* 0x001fc40000400000 */
[----:B------:R-:W3:Y:S04]  /*145c0*/  LDL.LU R10, [R1+0xb8] ;  /* 0x0000b800010a7983 */ /* 0x000ee80000300800 */
[----:B------:R-:W4:Y:S01]  /*145d0*/  LDL.LU R9, [R1+0xbc] ;  /* 0x0000bc0001097983 */ /* 0x000f220000300800 */
[C---:B------:R-:W-:Y:S02]  /*145e0*/  ISETP.GT.AND P3, PT, R0.reuse, 0x9, P0 ;  /* 0x000000090000780c */ /* 0x040fe40000764270 */
[C---:B------:R-:W-:Y:S01]  /*145f0*/  ISETP.GT.AND P1, PT, R0.reuse, 0x8, P5 ;  /* 0x000000080000780c */ /* 0x040fe20002f24270 */
[----:B------:R-:W-:Y:S01]  /*14600*/  UIMAD UR7, UR9, 0xf0, URZ ;  /* 0x000000f0090778a4 */ /* 0x000fe2000f8e023f */
[----:B------:R-:W-:Y:S01]  /*14610*/  ISETP.GT.AND P2, PT, R0, 0x9, P5 ;  /* 0x000000090000780c */ /* 0x000fe20002f44270 */
[----:B------:R-:W5:Y:S01]  /*14620*/  LDL.LU R235, [R1+0x80] ;  /* 0x0000800001eb7983 */ /* 0x000f620000300800 */
[----:B------:R-:W-:-:S02]  /*14630*/  F2FP.BF16.F32.PACK_AB R5, RZ, R5 ;  /* 0x00000005ff05723e */ /* 0x000fc400000010ff */
[----:B------:R-:W-:Y:S01]  /*14640*/  F2FP.BF16.F32.PACK_AB R4, RZ, R4 ;  /* 0x00000004ff04723e */ /* 0x000fe200000010ff */
[----:B------:R-:W5:Y:S01]  /*14650*/  LDL.LU R234, [R1+0x84] ;  /* 0x0000840001ea7983 */ /* 0x000f620000300800 */
[----:B------:R-:W-:-:S03]  /*14660*/  F2FP.BF16.F32.PACK_AB R3, RZ, R3 ;  /* 0x00000003ff03723e */ /* 0x000fc600000010ff */
[----:B------:R-:W-:Y:S04]  /*14670*/  @P3 STG.E.U16 desc[UR36][R12.64+0x12], R5 ;  /* 0x000012050c003986 */ /* 0x000fe8000c101524 */
[----:B------:R0:W-:Y:S01]  /*14680*/  @P1 STG.E.U16 desc[UR36][R14.64+0x10], R4 ;  /* 0x000010040e001986 */ /* 0x0001e2000c101524 */
[----:B------:R-:W-:-:S03]  /*14690*/  ISETP.GT.AND P1, PT, R17, 0x80, PT ;  /* 0x000000801100780c */ /* 0x000fc60003f24270 */
[----:B------:R1:W-:Y:S01]  /*146a0*/  @P2 STG.E.U16 desc[UR36][R14.64+0x12], R3 ;  /* 0x000012030e002986 */ /* 0x0003e2000c101524 */
[----:B------:R-:W-:Y:S01]  /*146b0*/  ISETP.GT.AND P2, PT, R0, RZ, P1 ;  /* 0x000000ff0000720c */ /* 0x000fe20000f44270 */
[----:B0-----:R-:W-:Y:S02]  /*146c0*/  IMAD.U32 R4, RZ, RZ, UR8 ;  /* 0x00000008ff047e24 */ /* 0x001fe4000f8e00ff */
[----:B-1----:R-:W-:Y:S02]  /*146d0*/  FMUL R3, R23, R2 ;  /* 0x0000000217037220 */ /* 0x002fe40000400000 */
[----:B------:R-:W-:-:S03]  /*146e0*/  IMAD.WIDE.U32 R4, R4, 0xf0, R14 ;  /* 0x000000f004047825 */ /* 0x000fc600078e000e */
[----:B------:R-:W-:Y:S01]  /*146f0*/  F2FP.BF16.F32.PACK_AB R3, RZ, R3 ;  /* 0x00000003ff03723e */ /* 0x000fe200000010ff */
[----:B------:R-:W-:-:S05]  /*14700*/  VIADD R5, R5, UR7 ;  /* 0x0000000705057c36 */ /* 0x000fca0008000000 */
[----:B------:R0:W-:Y:S01]  /*14710*/  @P2 STG.E.U16 desc[UR36][R4.64], R3 ;  /* 0x0000000304002986 */ /* 0x0001e2000c101524 */
[----:B------:R-:W-:Y:S02]  /*14720*/  ISETP.GT.AND P2, PT, R0, 0x1, P1 ;  /* 0x000000010000780c */ /* 0x000fe40000f44270 */
[----:B------:R-:W-:Y:S01]  /*14730*/  ISETP.GT.AND P4, PT, R17, 0x88, PT ;  /* 0x000000881100780c */ /* 0x000fe20003f84270 */
[----:B0-----:R-:W-:-:S05]  /*14740*/  FMUL R3, R22, R2 ;  /* 0x0000000216037220 */ /* 0x001fca0000400000 */
[----:B------:R-:W-:-:S05]  /*14750*/  F2FP.BF16.F32.PACK_AB R3, RZ, R3 ;  /* 0x00000003ff03723e */ /* 0x000fca00000010ff */
[----:B------:R0:W-:Y:S01]  /*14760*/  @P2 STG.E.U16 desc[UR36][R4.64+0x2], R3 ;  /* 0x0000020304002986 */ /* 0x0001e2000c101524 */
[----:B------:R-:W-:Y:S02]  /*14770*/  ISETP.GT.AND P2, PT, R0, RZ, P4 ;  /* 0x000000ff0000720c */ /* 0x000fe40002744270 */
[----:B------:R-:W-:-:S04]  /*14780*/  IADD3 R6, P3, R4, UR5, RZ ;  /* 0x0000000504067c10 */ /* 0x000fc8000ff7e0ff */
[----:B------:R-:W-:Y:S01]  /*14790*/  IADD3.X R7, R5, UR4, RZ, P3, !PT ;  /* 0x0000000405077c10 */ /* 0x000fe20009ffe4ff */
[----:B0-----:R-:W-:-:S05]  /*147a0*/  FMUL R3, R21, R2 ;  /* 0x0000000215037220 */ /* 0x001fca0000400000 */
[----:B------:R-:W-:-:S05]  /*147b0*/  F2FP.BF16.F32.PACK_AB R3, RZ, R3 ;  /* 0x00000003ff03723e */ /* 0x000fca00000010ff */
[----:B------:R0:W-:Y:S01]  /*147c0*/  @P2 STG.E.U16 desc[UR36][R6.64], R3 ;  /* 0x0000000306002986 */ /* 0x0001e2000c101524 */
[----:B------:R-:W-:Y:S01]  /*147d0*/  ISETP.GT.AND P2, PT, R0, 0x1, P4 ;  /* 0x000000010000780c */ /* 0x000fe20002744270 */
[----:B0-----:R-:W-:-:S05]  /*147e0*/  FMUL R3, R20, R2 ;  /* 0x0000000214037220 */ /* 0x001fca0000400000 */
[----:B------:R-:W-:-:S07]  /*147f0*/  F2FP.BF16.F32.PACK_AB R3, RZ, R3 ;  /* 0x00000003ff03723e */ /* 0x000fce00000010ff */
[----:B------:R0:W-:Y:S01]  /*14800*/  @P2 STG.E.U16 desc[UR36][R6.64+0x2], R3 ;  /* 0x0000020306002986 */ /* 0x0001e2000c101524 */
[----:B------:R-:W-:Y:S01]  /*14810*/  ISETP.GT.AND P2, PT, R0, 0x8, P1 ;  /* 0x000000080000780c */ /* 0x000fe20000f44270 */
[----:B0-----:R-:W-:-:S05]  /*14820*/  FMUL R3, R19, R2 ;  /* 0x0000000213037220 */ /* 0x001fca0000400000 */
[----:B------:R-:W-:-:S07]  /*14830*/  F2FP.BF16.F32.PACK_AB R3, RZ, R3 ;  /* 0x00000003ff03723e */ /* 0x000fce00000010ff */
[----:B------:R2:W-:Y:S01]  /*14840*/  @P2 STG.E.U16 desc[UR36][R4.64+0x10], R3 ;  /* 0x0000100304002986 */ /* 0x0005e2000c101524 */
[----:B------:R-:W-:Y:S01]  /*14850*/  ISETP.GT.AND P2, PT, R0, 0x9, P1 ;  /* 0x000000090000780c */ /* 0x000fe20000f44270 */
[----:B--2---:R-:W-:-:S05]  /*14860*/  FMUL R3, R18, R2 ;  /* 0x0000000212037220 */ /* 0x004fca0000400000 */
[----:B------:R-:W-:-:S07]  /*14870*/  F2FP.BF16.F32.PACK_AB R3, RZ, R3 ;  /* 0x00000003ff03723e */ /* 0x000fce00000010ff */
[----:B------:R3:W-:Y:S01]  /*14880*/  @P2 STG.E.U16 desc[UR36][R4.64+0x12], R3 ;  /* 0x0000120304002986 */ /* 0x0007e2000c101524 */
[----:B------:R-:W-:Y:S01]  /*14890*/  ISETP.GT.AND P2, PT, R0, 0x8, P4 ;  /* 0x000000080000780c */ /* 0x000fe20002744270 */
[----:B---3--:R-:W-:-:S05]  /*148a0*/  FMUL R3, R10, R2 ;  /* 0x000000020a037220 */ /* 0x008fca0000400000 */
[----:B------:R-:W-:-:S07]  /*148b0*/  F2FP.BF16.F32.PACK_AB R3, RZ, R3 ;  /* 0x00000003ff03723e */ /* 0x000fce00000010ff */
[----:B------:R4:W-:Y:S02]  /*148c0*/  @P2 STG.E.U16 desc[UR36][R6.64+0x10], R3 ;  /* 0x0000100306002986 */ /* 0x0009e4000c101524 */
[----:B----4-:R-:W-:Y:S02]  /*148d0*/  FMUL R3, R9, R2 ;  /* 0x0000000209037220 */ /* 0x010fe40000400000 */
[----:B------:R-:W2:Y:S04]  /*148e0*/  LDL.LU R9, [R1+0x88] ;  /* 0x0000880001097983 */ /* 0x000ea80000300800 */
[----:B------:R-:W3:Y:S04]  /*148f0*/  LDL.LU R233, [R1+0x8c] ;  /* 0x00008c0001e97983 */ /* 0x000ee80000300800 */
[----:B------:R-:W4:Y:S04]  /*14900*/  LDL.LU R23, [R1+0x90] ;  /* 0x0000900001177983 */ /* 0x000f280000300800 */
[----:B------:R-:W4:Y:S04]  /*14910*/  LDL.LU R22, [R1+0x94] ;  /* 0x0000940001167983 */ /* 0x000f280000300800 */
[----:B------:R-:W4:Y:S04]  /*14920*/  LDL.LU R21, [R1+0x98] ;  /* 0x0000980001157983 */ /* 0x000f280000300800 */
[----:B------:R-:W4:Y:S01]  /*14930*/  LDL.LU R20, [R1+0x9c] ;  /* 0x00009c0001147983 */ /* 0x000f220000300800 */
[----:B------:R-:W-:-:S02]  /*14940*/  ISETP.GT.AND P2, PT, R0, 0x9, P4 ;  /* 0x000000090000780c */ /* 0x000fc40002744270 */
[----:B------:R-:W-:Y:S01]  /*14950*/  F2FP.BF16.F32.PACK_AB R3, RZ, R3 ;  /* 0x00000003ff03723e */ /* 0x000fe200000010ff */
[----:B------:R-:W-:Y:S01]  /*14960*/  USHF.L.U32 UR14, UR8, 0x8, URZ ;  /* 0x00000008080e7899 */ /* 0x000fe2000800063f */
[----:B------:R-:W-:Y:S01]  /*14970*/  IMAD.U32 R18, RZ, RZ, UR5 ;  /* 0x00000005ff127e24 */ /* 0x000fe2000f8e00ff */
[----:B------:R-:W-:Y:S01]  /*14980*/  USHF.L.U64.HI UR13, UR8, 0x8, UR9 ;  /* 0x00000008080d7899 */ /* 0x000fe20008010209 */
[----:B------:R-:W-:Y:S01]  /*14990*/  IMAD.U32 R10, RZ, RZ, UR5 ;  /* 0x00000005ff0a7e24 */ /* 0x000fe2000f8e00ff */
[----:B------:R-:W4:Y:S06]  /*149a0*/  LDL.LU R232, [R1+0x6c] ;  /* 0x00006c0001e87983 */ /* 0x000f2c0000300800 */
[----:B------:R0:W-:Y:S01]  /*149b0*/  @P2 STG.E.U16 desc[UR36][R6.64+0x12], R3 ;  /* 0x0000120306002986 */ /* 0x0001e2000c101524 */
[----:B------:R-:W-:Y:S01]  /*149c0*/  IADD3 R18, P2, P3, R18, UR14, R4 ;  /* 0x0000000e12127c10 */ /* 0x000fe2000fb5e004 */
[----:B0-----:R-:W-:-:S02]  /*149d0*/  IMAD.U32 R6, RZ, RZ, UR8 ;  /* 0x00000008ff067e24 */ /* 0x001fc4000f8e00ff */
[----:B------:R-:W-:Y:S02]  /*149e0*/  IMAD.U32 R3, RZ, RZ, UR4 ;  /* 0x00000004ff037e24 */ /* 0x000fe4000f8e00ff */
[----:B------:R-:W-:-:S03]  /*149f0*/  IMAD.WIDE.U32 R6, R6, 0xf0, R14 ;  /* 0x000000f006067825 */ /* 0x000fc600078e000e */
[----:B------:R-:W-:Y:S02]  /*14a00*/  IADD3.X R19, R3, UR13, R5, P2, P3 ;  /* 0x0000000d03137c10 */ /* 0x000fe400097e6405 */
[----:B------:R-:W-:Y:S02]  /*14a10*/  IADD3 R10, P2, P3, R10, UR14, R6 ;  /* 0x0000000e0a0a7c10 */ /* 0x000fe4000fb5e006 */
[----:B------:R-:W-:-:S04]  /*14a20*/  IADD3 R7, R7, UR7, RZ ;  /* 0x0000000707077c10 */ /* 0x000fc8000fffe0ff */
[----:B------:R-:W-:Y:S02]  /*14a30*/  IADD3.X R11, R3, UR13, R7, P2, P3 ;  /* 0x0000000d030b7c10 */ /* 0x000fe400097e6407 */
[----:B------:R-:W-:Y:S02]  /*14a40*/  IADD3 R4, P2, R4, UR14, RZ ;  /* 0x0000000e04047c10 */ /* 0x000fe4000ff5e0ff */
[----:B------:R-:W-:Y:S02]  /*14a50*/  ISETP.GT.AND P3, PT, R17, 0x100, PT ;  /* 0x000001001100780c */ /* 0x000fe40003f64270 */
[----:B------:R-:W-:Y:S02]  /*14a60*/  IADD3.X R5, R5, UR13, RZ, P2, !PT ;  /* 0x0000000d05057c10 */ /* 0x000fe400097fe4ff */
[----:B------:R-:W-:Y:S01]  /*14a70*/  ISETP.GT.AND P2, PT, R0, RZ, P3 ;  /* 0x000000ff0000720c */ /* 0x000fe20001f44270 */
[----:B-----5:R-:W-:-:S05]  /*14a80*/  FMUL R3, R235, R2 ;  /* 0x00000002eb037220 */ /* 0x020fca0000400000 */
[----:B------:R-:W-:-:S07]  /*14a90*/  F2FP.BF16.F32.PACK_AB R3, RZ, R3 ;  /* 0x00000003ff03723e */ /* 0x000fce00000010ff */
[----:B------:R0:W-:Y:S01]  /*14aa0*/  @P2 STG.E.U16 desc[UR36][R4.64], R3 ;  /* 0x0000000304002986 */ /* 0x0001e2000c101524 */
[----:B------:R-:W-:Y:S01]  /*14ab0*/  ISETP.GT.AND P2, PT, R0, 0x1, P3 ;  /* 0x000000010000780c */ /* 0x000fe20001f44270 */
[----:B0-----:R-:W-:-:S05]  /*14ac0*/  FMUL R3, R234, R2 ;  /* 0x00000002ea037220 */ /* 0x001fca0000400000 */
[----:B------:R-:W-:-:S07]  /*14ad0*/  F2FP.BF16.F32.PACK_AB R3, RZ, R3 ;  /* 0x00000003ff03723e */ /* 0x000fce00000010ff */
[----:B------:R2:W-:Y:S01]  /*14ae0*/  @P2 STG.E.U16 desc[UR36][R4.64+0x2], R3 ;  /* 0x0000020304002986 */ /* 0x0005e2000c101524 */
[----:B------:R-:W-:Y:S01]  /*14af0*/  IADD3 R8, P2, R4, UR5, RZ ;  /* 0x0000000504087c10 */ /* 0x000fe2000ff5e0ff */
[----:B--2---:R-:W-:-:S03]  /*14b00*/  FMUL R3, R9, R2 ;  /* 0x0000000209037220 */ /* 0x004fc60000400000 */
[----:B------:R-:W-:Y:S02]  /*14b10*/  IADD3.X R9, R5, UR4, RZ, P2, !PT ;  /* 0x0000000405097c10 */ /* 0x000fe400097fe4ff */
[----:B------:R-:W-:Y:S02]  /*14b20*/  ISETP.GT.AND P2, PT, R17, 0x108, PT ;  /* 0x000001081100780c */ /* 0x000fe40003f44270 */
[----:B------:R-:W-:Y:S01]  /*14b30*/  F2FP.BF16.F32.PACK_AB R3, RZ, R3 ;  /* 0x00000003ff03723e */ /* 0x000fe200000010ff */
[----:B------:R-:W2:Y:S01]  /*14b40*/  LDL.LU R17, [R1+0x68] ;  /* 0x0000680001117983 */ /* 0x000ea20000300800 */
[----:B------:R-:W-:-:S13]  /*14b50*/  ISETP.GT.AND P6, PT, R0, RZ, P2 ;  /* 0x000000ff0000720c */ /* 0x000fda00017c4270 */
[----:B------:R3:W-:Y:S01]  /*14b60*/  @P6 STG.E.U16 desc[UR36][R8.64], R3 ;  /* 0x0000000308006986 */ /* 0x0007e2000c101524 */
[----:B------:R-:W-:Y:S01]  /*14b70*/  ISETP.GT.AND P6, PT, R0, 0x1, P2 ;  /* 0x000000010000780c */ /* 0x000fe200017c4270 */
[----:B---3--:R-:W-:-:S05]  /*14b80*/  FMUL R3, R233, R2 ;  /* 0x00000002e9037220 */ /* 0x008fca0000400000 */
[----:B------:R-:W-:-:S07]  /*14b90*/  F2FP.BF16.F32.PACK_AB R3, RZ, R3 ;  /* 0x00000003ff03723e */ /* 0x000fce00000010ff */
[----:B------:R0:W-:Y:S04]  /*14ba0*/  @P6 STG.E.U16 desc[UR36][R8.64+0x2], R3 ;  /* 0x0000020308006986 */ /* 0x0001e8000c101524 */
[----:B0-----:R-:W3:Y:S04]  /*14bb0*/  LDL.LU R8, [R1+0x60] ;  /* 0x0000600001087983 */ /* 0x001ee80000300800 */
[----:B------:R-:W5:Y:S01]  /*14bc0*/  LDL.LU R9, [R1+0x64] ;  /* 0x0000640001097983 */ /* 0x000f620000300800 */
[----:B------:R-:W-:Y:S01]  /*14bd0*/  ISETP.GT.AND P6, PT, R0, 0x8, P3 ;  /* 0x000000080000780c */ /* 0x000fe20001fc4270 */
[----:B----4-:R-:W-:-:S02]  /*14be0*/  FMUL R3, R23, R2 ;  /* 0x0000000217037220 */ /* 0x010fc40000400000 */
[----:B------:R-:W4:Y:S03]  /*14bf0*/  LDL.LU R23, [R1+0x70] ;  /* 0x0000700001177983 */ /* 0x000f260000300800 */
[----:B------:R-:W-:-:S07]  /*14c00*/  F2FP.BF16.F32.PACK_AB R3, RZ, R3 ;  /* 0x00000003ff03723e */ /* 0x000fce00000010ff */
[----:B------:R0:W-:Y:S01]  /*14c10*/  @P6 STG.E.U16 desc[UR36][R4.64+0x10], R3 ;  /* 0x0000100304006986 */ /* 0x0001e2000c101524 */
[----:B------:R-:W-:Y:S01]  /*14c20*/  ISETP.GT.AND P6, PT, R0, 0x9, P3 ;  /* 0x000000090000780c */ /* 0x000fe20001fc4270 */
[----:B0-----:R-:W-:Y:S02]  /*14c30*/  FMUL R3, R22, R2 ;  /* 0x0000000216037220 */ /* 0x001fe40000400000 */
[----:B------:R-:W4:Y:S03]  /*14c40*/  LDL.LU R22, [R1+0x74] ;  /* 0x0000740001167983 */ /* 0x000f260000300800 */
[----:B------:R-:W-:-:S07]  /*14c50*/  F2FP.BF16.F32.PACK_AB R3, RZ, R3 ;  /* 0x00000003ff03723e */ /* 0x000fce00000010ff */
[----:B------:R0:W-:Y:S02]  /*14c60*/  @P6 STG.E.U16 desc[UR36][R4.64+0x12], R3 ;  /* 0x0000120304006986 */ /* 0x0001e4000c101524 */
[----:B0-----:R-:W-:Y:S01]  /*14c70*/  IADD3 R4, P6, R4, UR5, RZ ;  /* 0x0000000504047c10 */ /* 0x001fe2000ffde0ff */
[----:B------:R-:W-:Y:S02]  /*14c80*/  FMUL R3, R21, R2 ;  /* 0x0000000215037220 */ /* 0x000fe40000400000 */
[----:B------:R-:W4:Y:S01]  /*14c90*/  LDL.LU R21, [R1+0x78] ;  /* 0x0000780001157983 */ /* 0x000f220000300800 */
[----:B------:R-:W-:Y:S02]  /*14ca0*/  IADD3.X R5, R5, UR4, RZ, P6, !PT ;  /* 0x0000000405057c10 */ /* 0x000fe4000b7fe4ff */
[----:B------:R-:W-:Y:S02]  /*14cb0*/  ISETP.GT.AND P6, PT, R0, 0x8, P2 ;  /* 0x000000080000780c */ /* 0x000fe400017c4270 */
[----:B------:R-:W-:-:S11]  /*14cc0*/  F2FP.BF16.F32.PACK_AB R3, RZ, R3 ;  /* 0x00000003ff03723e */ /* 0x000fd600000010ff */
[----:B------:R0:W-:Y:S02]  /*14cd0*/  @P6 STG.E.U16 desc[UR36][R4.64+0x10], R3 ;  /* 0x0000100304006986 */ /* 0x0001e4000c101524 */
[-C--:B0-----:R-:W-:Y:S02]  /*14ce0*/  FMUL R3, R20, R2.reuse ;  /* 0x0000000214037220 */ /* 0x081fe40000400000 */
[----:B------:R-:W4:Y:S01]  /*14cf0*/  LDL.LU R20, [R1+0x7c] ;  /* 0x00007c0001147983 */ /* 0x000f220000300800 */
[C---:B------:R-:W-:Y:S02]  /*14d00*/  ISETP.GT.AND P6, PT, R0.reuse, 0x9, P2 ;  /* 0x000000090000780c */ /* 0x040fe400017c4270 */
[----:B------:R-:W-:Y:S01]  /*14d10*/  F2FP.BF16.F32.PACK_AB R3, RZ, R3 ;  /* 0x00000003ff03723e */ /* 0x000fe200000010ff */
[----:B------:R-:W4:Y:S04]  /*14d20*/  LDL.LU R235, [R1+0x40] ;  /* 0x0000400001eb7983 */ /* 0x000f280000300800 */
[----:B------:R-:W4:Y:S04]  /*14d30*/  LDL.LU R234, [R1+0x44] ;  /* 0x0000440001ea7983 */ /* 0x000f280000300800 */
[----:B------:R-:W4:Y:S04]  /*14d40*/  LDL.LU R233, [R1+0x48] ;  /* 0x0000480001e97983 */ /* 0x000f280000300800 */
[----:B------:R3:W-:Y:S01]  /*14d50*/  @P6 STG.E.U16 desc[UR36][R18.64+0x12], R3 ;  /* 0x0000120312006986 */ /* 0x0007e2000c101524 */
[----:B------:R-:W-:Y:S01]  /*14d60*/  ISETP.GT.AND P6, PT, R0, 0x10, P0 ;  /* 0x000000100000780c */ /* 0x000fe200007c4270 */
[----:B---3--:R-:W-:-:S05]  /*14d70*/  FMUL R3, R8, R2 ;  /* 0x0000000208037220 */ /* 0x008fca0000400000 */
[----:B------:R-:W-:-:S07]  /*14d80*/  F2FP.BF16.F32.PACK_AB R3, RZ, R3 ;  /* 0x00000003ff03723e */ /* 0x000fce00000010ff */
[----:B------:R5:W-:Y:S01]  /*14d90*/  @P6 STG.E.U16 desc[UR36][R12.64+0x20], R3 ;  /* 0x000020030c006986 */ /* 0x000be2000c101524 */
[----:B------:R-:W-:Y:S01]  /*14da0*/  ISETP.GT.AND P6, PT, R0, 0x11, P0 ;  /* 0x000000110000780c */ /* 0x000fe200007c4270 */
[----:B-----5:R-:W-:-:S05]  /*14db0*/  FMUL R3, R9, R2 ;  /* 0x0000000209037220 */ /* 0x020fca0000400000 */
[----:B------:R-:W-:-:S07]  /*14dc0*/  F2FP.BF16.F32.PACK_AB R3, RZ, R3 ;  /* 0x00000003ff03723e */ /* 0x000fce00000010ff */
[----:B------:R2:W-:Y:S01]  /*14dd0*/  @P6 STG.E.U16 desc[UR36][R12.64+0x22], R3 ;  /* 0x000022030c006986 */ /* 0x0005e2000c101524 */
[----:B------:R-:W-:Y:S01]  /*14de0*/  ISETP.GT.AND P6, PT, R0, 0x10, P5 ;  /* 0x000000100000780c */ /* 0x000fe20002fc4270 */
[----:B--2---:R-:W-:-:S05]  /*14df0*/  FMUL R3, R17, R2 ;  /* 0x0000000211037220 */ /* 0x004fca0000400000 */
[----:B------:R-:W-:-:S07]  /*14e00*/  F2FP.BF16.F32.PACK_AB R3, RZ, R3 ;  /* 0x00000003ff03723e */ /* 0x000fce00000010ff */
[----:B------:R0:W-:Y:S01]  /*14e10*/  @P6 STG.E.U16 desc[UR36][R14.64+0x20], R3 ;  /* 0x000020030e006986 */ /* 0x0001e2000c101524 */
[----:B------:R-:W-:Y:S01]  /*14e20*/  ISETP.GT.AND P6, PT, R0, 0x11, P5 ;  /* 0x000000110000780c */ /* 0x000fe20002fc4270 */
[----:B0-----:R-:W-:Y:S02]  /*14e30*/  FMUL R3, R232, R2 ;  /* 0x00000002e8037220 */ /* 0x001fe40000400000 */
[----:B------:R-:W2:Y:S03]  /*14e40*/  LDL.LU R232, [R1+0x4c] ;  /* 0x00004c0001e87983 */ /* 0x000ea60000300800 */
[----:B------:R-:W-:-:S07]  /*14e50*/  F2FP.BF16.F32.PACK_AB R3, RZ, R3 ;  /* 0x00000003ff03723e */ /* 0x000fce00000010ff */
[----:B------:R4:W-:Y:S01]  /*14e60*/  @P6 STG.E.U16 desc[UR36][R14.64+0x22], R3 ;  /* 0x000022030e006986 */ /* 0x0009e2000c101524 */
[----:B------:R-:W-:Y:S01]  /*14e70*/  ISETP.GT.AND P6, PT, R0, 0x18, P0 ;  /* 0x000000180000780c */ /* 0x000fe200007c4270 */
[----:B----4-:R-:W-:Y:S02]  /*14e80*/  FMUL R3, R23, R2 ;  /* 0x0000000217037220 */ /* 0x010fe40000400000 */
[----:B------:R-:W3:Y:S03]  /*14e90*/  LDL.LU R23, [R1+0x50] ;  /* 0x0000500001177983 */ /* 0x000ee60000300800 */
[----:B------:R-:W-:-:S07]  /*14ea0*/  F2FP.BF16.F32.PACK_AB R3, RZ, R3 ;  /* 0x00000003ff03723e */ /* 0x000fce00000010ff */
[----:B------:R0:W-:Y:S01]  /*14eb0*/  @P6 STG.E.U16 desc[UR36][R12.64+0x30], R3 ;  /* 0x000030030c006986 */ /* 0x0001e2000c101524 */
[----:B------:R-:W-:Y:S01]  /*14ec0*/  ISETP.GT.AND P6, PT, R0, 0x19, P0 ;  /* 0x000000190000780c */ /* 0x000fe200007c4270 */
[----:B0-----:R-:W-:Y:S02]  /*14ed0*/  FMUL R3, R22, R2 ;  /* 0x0000000216037220 */ /* 0x001fe40000400000 */
[----:B------:R-:W4:Y:S03]  /*14ee0*/  LDL.LU R22, [R1+0x54] ;  /* 0x0000540001167983 */ /* 0x000f260000300800 */
[----:B------:R-:W-:-:S07]  /*14ef0*/  F2FP.BF16.F32.PACK_AB R3, RZ, R3 ;  /* 0x00000003ff03723e */ /* 0x000fce00000010ff */
[----:B------:R0:W-:Y:S01]  /*14f00*/  @P6 STG.E.U16 desc[UR36][R12.64+0x32], R3 ;  /* 0x000032030c006986 */ /* 0x0001e2000c101524 */
[----:B------:R-:W-:Y:S01]  /*14f10*/  ISETP.GT.AND P6, PT, R0, 0x18, P5 ;  /* 0x000000180000780c */ /* 0x000fe20002fc4270 */
[----:B0-----:R-:W-:Y:S02]  /*14f20*/  FMUL R3, R21, R2 ;  /* 0x0000000215037220 */ /* 0x001fe40000400000 */
[----:B------:R-:W5:Y:S03]  /*14f30*/  LDL.LU R21, [R1+0x58] ;  /* 0x0000580001157983 */ /* 0x000f660000300800 */
[----:B------:R-:W-:-:S07]  /*14f40*/  F2FP.BF16.F32.PACK_AB R3, RZ, R3 ;  /* 0x00000003ff03723e */ /* 0x000fce00000010ff */
[----:B------:R0:W-:Y:S02]  /*14f50*/  @P6 STG.E.U16 desc[UR36][R14.64+0x30], R3 ;  /* 0x000030030e006986 */ /* 0x0001e4000c101524 */
[----:B0-----:R-:W-:Y:S02]  /*14f60*/  FMUL R3, R20, R2 ;  /* 0x0000000214037220 */ /* 0x001fe40000400000 */
[----:B------:R-:W5:Y:S04]  /*14f70*/  LDL.LU R20, [R1+0x5c] ;  /* 0x00005c0001147983 */ /* 0x000f680000300800 */
[----:B------:R-:W5:Y:S04]  /*14f80*/  LDL.LU R18, [R1+0x20] ;  /* 0x0000200001127983 */ /* 0x000f680000300800 */
[----:B------:R-:W5:Y:S01]  /*14f90*/  LDL.LU R19, [R1+0x24] ;  /* 0x0000240001137983 */ /* 0x000f620000300800 */
[----:B------:R-:W-:-:S02]  /*14fa0*/  ISETP.GT.AND P6, PT, R0, 0x19, P5 ;  /* 0x000000190000780c */ /* 0x000fc40002fc4270 */
[----:B------:R-:W-:Y:S01]  /*14fb0*/  F2FP.BF16.F32.PACK_AB R3, RZ, R3 ;  /* 0x00000003ff03723e */ /* 0x000fe200000010ff */
[----:B------:R-:W5:Y:S10]  /*14fc0*/  LDL.LU R17, [R1+0x30] ;  /* 0x0000300001117983 */ /* 0x000f740000300800 */
[----:B------:R0:W-:Y:S01]  /*14fd0*/  @P6 STG.E.U16 desc[UR36][R14.64+0x32], R3 ;  /* 0x000032030e006986 */ /* 0x0001e2000c101524 */
[----:B------:R-:W-:-:S04]  /*14fe0*/  IADD3 R4, P6, R6, UR5, RZ ;  /* 0x0000000506047c10 */ /* 0x000fc8000ffde0ff */
[----:B------:R-:W-:Y:S02]  /*14ff0*/  IADD3.X R5, R7, UR4, RZ, P6, !PT ;  /* 0x0000000407057c10 */ /* 0x000fe4000b7fe4ff */
        /* <DEDUP_REMOVED lines=21> */
[----:B------:R4:W-:Y:S01]  /*15150*/  @P6 STG.E.U16 desc[UR36][R6.64+0x30], R3 ;  /* 0x0000300306006986 */ /* 0x0009e2000c101524 */
[----:B------:R-:W-:Y:S01]  /*15160*/  ISETP.GT.AND P6, PT, R0, 0x19, P1 ;  /* 0x000000190000780c */ /* 0x000fe20000fc4270 */
[----:B----4-:R-:W-:Y:S02]  /*15170*/  FMUL R3, R22, R2 ;  /* 0x0000000216037220 */ /* 0x010fe40000400000 */
[----:B------:R-:W2:Y:S03]  /*15180*/  LDL.LU R22, [R1+0x34] ;  /* 0x0000340001167983 */ /* 0x000ea60000300800 */
[----:B------:R-:W-:-:S07]  /*15190*/  F2FP.BF16.F32.PACK_AB R3, RZ, R3 ;  /* 0x00000003ff03723e */ /* 0x000fce00000010ff */
[----:B------:R5:W-:Y:S01]  /*151a0*/  @P6 STG.E.U16 desc[UR36][R6.64+0x32], R3 ;  /* 0x0000320306006986 */ /* 0x000be2000c101524 */
[----:B------:R-:W-:Y:S01]  /*151b0*/  ISETP.GT.AND P6, PT, R0, 0x18, P4 ;  /* 0x000000180000780c */ /* 0x000fe200027c4270 */
[----:B-----5:R-:W-:Y:S02]  /*151c0*/  FMUL R3, R21, R2 ;  /* 0x0000000215037220 */ /* 0x020fe40000400000 */
[----:B------:R-:W3:Y:S03]  /*151d0*/  LDL.LU R21, [R1+0x38] ;  /* 0x0000380001157983 */ /* 0x000ee60000300800 */
[----:B------:R-:W-:-:S07]  /*151e0*/  F2FP.BF16.F32.PACK_AB R3, RZ, R3 ;  /* 0x00000003ff03723e */ /* 0x000fce00000010ff */
[----:B------:R0:W-:Y:S01]  /*151f0*/  @P6 STG.E.U16 desc[UR36][R4.64+0x30], R3 ;  /* 0x0000300304006986 */ /* 0x0001e2000c101524 */
[----:B------:R-:W-:Y:S01]  /*15200*/  ISETP.GT.AND P6, PT, R0, 0x19, P4 ;  /* 0x000000190000780c */ /* 0x000fe200027c4270 */
[----:B0-----:R-:W-:Y:S02]  /*15210*/  FMUL R3, R20, R2 ;  /* 0x0000000214037220 */ /* 0x001fe40000400000 */
[----:B------:R-:W4:Y:S03]  /*15220*/  LDL.LU R20, [R1+0x3c] ;  /* 0x00003c0001147983 */ /* 0x000f260000300800 */
[----:B------:R-:W-:Y:S01]  /*15230*/  F2FP.BF16.F32.PACK_AB R3, RZ, R3 ;  /* 0x00000003ff03723e */ /* 0x000fe200000010ff */
[----:B------:R-:W5:Y:S06]  /*15240*/  LDL.LU R235, [R1] ;  /* 0x0000000001eb7983 */ /* 0x000f6c0000300800 */
[----:B------:R0:W-:Y:S01]  /*15250*/  @P6 STG.E.U16 desc[UR36][R4.64+0x32], R3 ;  /* 0x0000320304006986 */ /* 0x0001e2000c101524 */
[----:B------:R-:W-:-:S03]  /*15260*/  ISETP.GT.AND P6, PT, R0, 0x10, P3 ;  /* 0x000000100000780c */ /* 0x000fc60001fc4270 */
[----:B------:R-:W5:Y:S04]  /*15270*/  LDL.LU R234, [R1+0x4] ;  /* 0x0000040001ea7983 */ /* 0x000f680000300800 */
[----:B------:R-:W5:Y:S01]  /*15280*/  LDL.LU R233, [R1+0x8] ;  /* 0x0000080001e97983 */ /* 0x000f620000300800 */
[----:B0-----:R-:W-:-:S03]  /*15290*/  FMUL R3, R18, R2 ;  /* 0x0000000212037220 */ /* 0x001fc60000400000 */
[----:B------:R-:W5:Y:S02]  /*152a0*/  LDL.LU R232, [R1+0xc] ;  /* 0x00000c0001e87983 */ /* 0x000f640000300800 */
[----:B------:R-:W-:Y:S02]  /*152b0*/  F2FP.BF16.F32.PACK_AB R3, RZ, R3 ;  /* 0x00000003ff03723e */ /* 0x000fe400000010ff */
[----:B------:R-:W5:Y:S04]  /*152c0*/  LDL.LU R23, [R1+0x10] ;  /* 0x0000100001177983 */ /* 0x000f680000300800 */
[----:B------:R0:W-:Y:S01]  /*152d0*/  @P6 STG.E.U16 desc[UR36][R8.64+0x20], R3 ;  /* 0x0000200308006986 */ /* 0x0001e2000c101524 */
[----:B------:R-:W-:Y:S01]  /*152e0*/  ISETP.GT.AND P6, PT, R0, 0x11, P3 ;  /* 0x000000110000780c */ /* 0x000fe20001fc4270 */
[----:B0-----:R-:W-:-:S05]  /*152f0*/  FMUL R3, R19, R2 ;  /* 0x0000000213037220 */ /* 0x001fca0000400000 */
[----:B------:R-:W-:-:S07]  /*15300*/  F2FP.BF16.F32.PACK_AB R3, RZ, R3 ;  /* 0x00000003ff03723e */ /* 0x000fce00000010ff */
[----:B------:R0:W-:Y:S04]  /*15310*/  @P6 STG.E.U16 desc[UR36][R8.64+0x22], R3 ;  /* 0x0000220308006986 */ /* 0x0001e8000c101524 */
[----:B0-----:R-:W2:Y:S01]  /*15320*/  LDL.LU R3, [R1+0x28] ;  /* 0x0000280001037983 */ /* 0x001ea20000300800 */
[----:B------:R-:W-:-:S04]  /*15330*/  IADD3 R18, P6, R8, UR5, RZ ;  /* 0x0000000508127c10 */ /* 0x000fc8000ffde0ff */
[----:B------:R-:W-:Y:S02]  /*15340*/  IADD3.X R19, R9, UR4, RZ, P6, !PT ;  /* 0x0000000409137c10 */ /* 0x000fe4000b7fe4ff */
[----:B------:R-:W-:Y:S01]  /*15350*/  ISETP.GT.AND P6, PT, R0, 0x10, P2 ;  /* 0x000000100000780c */ /* 0x000fe200017c4270 */
[----:B--2---:R-:W-:-:S05]  /*15360*/  FMUL R3, R3, R2 ;  /* 0x0000000203037220 */ /* 0x004fca0000400000 */
[----:B------:R-:W-:-:S07]  /*15370*/  F2FP.BF16.F32.PACK_AB R3, RZ, R3 ;  /* 0x00000003ff03723e */ /* 0x000fce00000010ff */
[----:B------:R0:W-:Y:S04]  /*15380*/  @P6 STG.E.U16 desc[UR36][R18.64+0x20], R3 ;  /* 0x0000200312006986 */ /* 0x0001e8000c101524 */
[----:B0-----:R-:W2:Y:S01]  /*15390*/  LDL.LU R19, [R1+0x2c] ;  /* 0x00002c0001137983 */ /* 0x001ea20000300800 */
[----:B------:R-:W-:Y:S01]  /*153a0*/  ISETP.GT.AND P6, PT, R0, 0x11, P2 ;  /* 0x000000110000780c */ /* 0x000fe200017c4270 */
[----:B--2---:R-:W-:-:S05]  /*153b0*/  FMUL R3, R19, R2 ;  /* 0x0000000213037220 */ /* 0x004fca0000400000 */
[----:B------:R-:W-:-:S07]  /*153c0*/  F2FP.BF16.F32.PACK_AB R3, RZ, R3 ;  /* 0x00000003ff03723e */ /* 0x000fce00000010ff */
[----:B------:R0:W-:Y:S01]  /*153d0*/  @P6 STG.E.U16 desc[UR36][R10.64+0x22], R3 ;  /* 0x000022030a006986 */ /* 0x0001e2000c101524 */
[----:B------:R-:W-:Y:S01]  /*153e0*/  ISETP.GT.AND P6, PT, R0, 0x18, P3 ;  /* 0x000000180000780c */ /* 0x000fe20001fc4270 */
[----:B0-----:R-:W-:-:S05]  /*153f0*/  FMUL R3, R17, R2 ;  /* 0x0000000211037220 */ /* 0x001fca0000400000 */
        /* <DEDUP_REMOVED lines=8> */
[----:B---3--:R-:W-:Y:S02]  /*15480*/  FMUL R3, R21, R2 ;  /* 0x0000000215037220 */ /* 0x008fe40000400000 */
[----:B------:R-:W3:Y:S03]  /*15490*/  LDL.LU R21, [R1+0x18] ;  /* 0x0000180001157983 */ /* 0x000ee60000300800 */
[----:B------:R-:W-:-:S07]  /*154a0*/  F2FP.BF16.F32.PACK_AB R3, RZ, R3 ;  /* 0x00000003ff03723e */ /* 0x000fce00000010ff */
[----:B------:R4:W-:Y:S02]  /*154b0*/  @P6 STG.E.U16 desc[UR36][R10.64+0x30], R3 ;  /* 0x000030030a006986 */ /* 0x0009e4000c101524 */
[----:B----4-:R-:W-:Y:S02]  /*154c0*/  FMUL R3, R20, R2 ;  /* 0x0000000214037220 */ /* 0x010fe40000400000 */
[----:B------:R-:W4:Y:S01]  /*154d0*/  LDL.LU R20, [R1+0x1c] ;  /* 0x00001c0001147983 */ /* 0x000f220000300800 */
[----:B------:R-:W-:Y:S02]  /*154e0*/  ISETP.GT.AND P6, PT, R0, 0x19, P2 ;  /* 0x000000190000780c */ /* 0x000fe400017c4270 */
[----:B------:R-:W-:-:S11]  /*154f0*/  F2FP.BF16.F32.PACK_AB R3, RZ, R3 ;  /* 0x00000003ff03723e */ /* 0x000fd600000010ff */
[----:B------:R5:W-:Y:S01]  /*15500*/  @P6 STG.E.U16 desc[UR36][R10.64+0x32], R3 ;  /* 0x000032030a006986 */ /* 0x000be2000c101524 */
[----:B------:R-:W-:Y:S01]  /*15510*/  ISETP.GT.AND P6, PT, R0, 0x20, P0 ;  /* 0x000000200000780c */ /* 0x000fe200007c4270 */
[----:B-----5:R-:W-:-:S05]  /*15520*/  FMUL R3, R235, R2 ;  /* 0x00000002eb037220 */ /* 0x020fca0000400000 */
[----:B------:R-:W-:-:S07]  /*15530*/  F2FP.BF16.F32.PACK_AB R3, RZ, R3 ;  /* 0x00000003ff03723e */ /* 0x000fce00000010ff */
        /* <DEDUP_REMOVED lines=18> */
[----:B------:R-:W-:-:S05]  /*15660*/  FMUL R224, R224, R2 ;  /* 0x00000002e0e07220 */ /* 0x000fca0000400000 */
[----:B------:R-:W-:Y:S01]  /*15670*/  F2FP.BF16.F32.PACK_AB R224, RZ, R224 ;  /* 0x000000e0ffe0723e */ /* 0x000fe200000010ff */
[----:B------:R-:W-:-:S05]  /*15680*/  FMUL R225, R225, R2 ;  /* 0x00000002e1e17220 */ /* 0x000fca0000400000 */
[----:B------:R-:W-:Y:S01]  /*15690*/  F2FP.BF16.F32.PACK_AB R225, RZ, R225 ;  /* 0x000000e1ffe1723e */ /* 0x000fe200000010ff */
[----:B------:R-:W-:-:S05]  /*156a0*/  FMUL R226, R226, R2 ;  /* 0x00000002e2e27220 */ /* 0x000fca0000400000 */
[----:B------:R-:W-:Y:S01]  /*156b0*/  F2FP.BF16.F32.PACK_AB R226, RZ, R226 ;  /* 0x000000e2ffe2723e */ /* 0x000fe200000010ff */
[----:B------:R-:W-:-:S05]  /*156c0*/  FMUL R227, R227, R2 ;  /* 0x00000002e3e37220 */ /* 0x000fca0000400000 */
[----:B------:R-:W-:Y:S01]  /*156d0*/  F2FP.BF16.F32.PACK_AB R227, RZ, R227 ;  /* 0x000000e3ffe3723e */ /* 0x000fe200000010ff */
[-C--:B------:R-:W-:Y:S01]  /*156e0*/  FMUL R228, R228, R2.reuse ;  /* 0x00000002e4e47220 */ /* 0x080fe20000400000 */
[----:B--2---:R-:W-:-:S05]  /*156f0*/  FMUL R3, R22, R2 ;  /* 0x0000000216037220 */ /* 0x004fca0000400000 */
[----:B------:R-:W-:-:S05]  /*15700*/  F2FP.BF16.F32.PACK_AB R3, RZ, R3 ;  /* 0x00000003ff03723e */ /* 0x000fca00000010ff */
[----:B------:R3:W-:Y:S01]  /*15710*/  @P6 STG.E.U16 desc[UR36][R12.64+0x52], R3 ;  /* 0x000052030c006986 */ /* 0x0007e2000c101524 */
[----:B------:R-:W-:Y:S01]  /*15720*/  ISETP.GT.AND P6, PT, R0, 0x28, P5 ;  /* 0x000000280000780c */ /* 0x000fe20002fc4270 */
[----:B---3--:R-:W-:-:S05]  /*15730*/  FMUL R3, R21, R2 ;  /* 0x0000000215037220 */ /* 0x008fca0000400000 */
[----:B------:R-:W-:-:S07]  /*15740*/  F2FP.BF16.F32.PACK_AB R3, RZ, R3 ;  /* 0x00000003ff03723e */ /* 0x000fce00000010ff */
[----:B------:R0:W-:Y:S01]  /*15750*/  @P6 STG.E.U16 desc[UR36][R14.64+0x50], R3 ;  /* 0x000050030e006986 */ /* 0x0001e2000c101524 */
[----:B------:R-:W-:Y:S01]  /*15760*/  ISETP.GT.AND P6, PT, R0, 0x29, P5 ;  /* 0x000000290000780c */ /* 0x000fe20002fc4270 */
[----:B----4-:R-:W-:-:S05]  /*15770*/  FMUL R17, R20, R2 ;  /* 0x0000000214117220 */ /* 0x010fca0000400000 */
[----:B------:R-:W-:-:S07]  /*15780*/  F2FP.BF16.F32.PACK_AB R17, RZ, R17 ;  /* 0x00000011ff11723e */ /* 0x000fce00000010ff */
[----:B------:R-:W-:Y:S01]  /*15790*/  @P6 STG.E.U16 desc[UR36][R14.64+0x52], R17 ;  /* 0x000052110e006986 */ /* 0x000fe2000c101524 */
[----:B------:R-:W-:Y:S02]  /*157a0*/  ISETP.GT.AND P6, PT, R0, 0x20, P1 ;  /* 0x000000200000780c */ /* 0x000fe40000fc4270 */
[----:B0-----:R-:W-:-:S11]  /*157b0*/  PRMT R3, R224, 0x7610, R3 ;  /* 0x00007610e0037816 */ /* 0x001fd60000000003 */
[----:B------:R-:W-:Y:S01]  /*157c0*/  @P6 STG.E.U16 desc[UR36][R6.64+0x40], R3 ;  /* 0x0000400306006986 */ /* 0x000fe2000c101524 */
[----:B------:R-:W-:-:S13]  /*157d0*/  ISETP.GT.AND P6, PT, R0, 0x21, P1 ;  /* 0x000000210000780c */ /* 0x000fda0000fc4270 */
[----:B------:R-:W-:Y:S01]  /*157e0*/  @P6 STG.E.U16 desc[UR36][R6.64+0x42], R225 ;  /* 0x000042e106006986 */ /* 0x000fe2000c101524 */
[----:B------:R-:W-:-:S13]  /*157f0*/  ISETP.GT.AND P6, PT, R0, 0x20, P4 ;  /* 0x000000200000780c */ /* 0x000fda00027c4270 */
[----:B------:R-:W-:Y:S01]  /*15800*/  @P6 STG.E.U16 desc[UR36][R4.64+0x40], R226 ;  /* 0x000040e204006986 */ /* 0x000fe2000c101524 */
[----:B------:R-:W-:Y:S02]  /*15810*/  ISETP.GT.AND P6, PT, R0, 0x21, P4 ;  /* 0x000000210000780c */ /* 0x000fe400027c4270 */
[----:B------:R-:W-:-:S11]  /*15820*/  F2FP.BF16.F32.PACK_AB R228, RZ, R228 ;  /* 0x000000e4ffe4723e */ /* 0x000fd600000010ff */
[----:B------:R-:W-:Y:S01]  /*15830*/  @P6 STG.E.U16 desc[UR36][R4.64+0x42], R227 ;  /* 0x000042e304006986 */ /* 0x000fe2000c101524 */
[----:B------:R-:W-:Y:S01]  /*15840*/  ISETP.GT.AND P6, PT, R0, 0x28, P1 ;  /* 0x000000280000780c */ /* 0x000fe20000fc4270 */
[----:B------:R-:W-:-:S12]  /*15850*/  FMUL R229, R229, R2 ;  /* 0x00000002e5e57220 */ /* 0x000fd80000400000 */
[----:B------:R-:W-:Y:S01]  /*15860*/  @P6 STG.E.U16 desc[UR36][R6.64+0x50], R228 ;  /* 0x000050e406006986 */ /* 0x000fe2000c101524 */
[----:B------:R-:W-:Y:S02]  /*15870*/  ISETP.GT.AND P6, PT, R0, 0x29, P1 ;  /* 0x000000290000780c */ /* 0x000fe40000fc4270 */
[----:B------:R-:W-:Y:S01]  /*15880*/  F2FP.BF16.F32.PACK_AB R229, RZ, R229 ;  /* 0x000000e5ffe5723e */ /* 0x000fe200000010ff */
[----:B------:R-:W-:-:S10]  /*15890*/  FMUL R230, R230, R2 ;  /* 0x00000002e6e67220 */ /* 0x000fd40000400000 */
        /* <DEDUP_REMOVED lines=729> */
[C---:B------:R-:W-:Y:S02]  /*18630*/  ISETP.GT.AND P6, PT, R0.reuse, 0xa8, P0 ;  /* 0x000000a80000780c */ /* 0x040fe400007c4270 */
[----:B------:R-:W-:Y:S02]  /*18640*/  ISETP.GT.AND P0, PT, R0, 0xa9, P0 ;  /* 0x000000a90000780c */ /* 0x000fe40000704270 */
[----:B------:R-:W-:Y:S01]  /*18650*/  F2FP.BF16.F32.PACK_AB R45, RZ, R45 ;  /* 0x0000002dff2d723e */ /* 0x000fe200000010ff */
[-C--:B------:R-:W-:Y:S01]  /*18660*/  FMUL R44, R44, R2.reuse ;  /* 0x000000022c2c7220 */ /* 0x080fe20000400000 */
[----:B------:R-:W-:-:S09]  /*18670*/  FMUL R46, R46, R2 ;  /* 0x000000022e2e7220 */ /* 0x000fd20000400000 */
[----:B------:R-:W-:Y:S01]  /*18680*/  @P0 STG.E.U16 desc[UR36][R12.64+0x152], R45 ;  /* 0x0001522d0c000986 */ /* 0x000fe2000c101524 */
[C---:B------:R-:W-:Y:S02]  /*18690*/  ISETP.GT.AND P0, PT, R0.reuse, 0xa8, P5 ;  /* 0x000000a80000780c */ /* 0x040fe40002f04270 */
[----:B------:R-:W-:Y:S02]  /*186a0*/  F2FP.BF16.F32.PACK_AB R44, RZ, R44 ;  /* 0x0000002cff2c723e */ /* 0x000fe400000010ff */
[----:B------:R-:W-:Y:S02]  /*186b0*/  F2FP.BF16.F32.PACK_AB R46, RZ, R46 ;  /* 0x0000002eff2e723e */ /* 0x000fe400000010ff */
[----:B------:R-:W-:Y:S01]  /*186c0*/  ISETP.GT.AND P5, PT, R0, 0xa9, P5 ;  /* 0x000000a90000780c */ /* 0x000fe20002fa4270 */
[----:B------:R0:W-:Y:S01]  /*186d0*/  @P6 STG.E.U16 desc[UR36][R12.64+0x150], R44 ;  /* 0x0001502c0c006986 */ /* 0x0001e2000c101524 */
[-C--:B------:R-:W-:Y:S01]  /*186e0*/  FMUL R47, R47, R2.reuse ;  /* 0x000000022f2f7220 */ /* 0x080fe20000400000 */
[----:B------:R-:W-:-:S04]  /*186f0*/  FMUL R32, R32, R2 ;  /* 0x0000000220207220 */ /* 0x000fc80000400000 */
[----:B------:R-:W-:Y:S01]  /*18700*/  @P0 STG.E.U16 desc[UR36][R14.64+0x150], R46 ;  /* 0x0001502e0e000986 */ /* 0x000fe2000c101524 */
[----:B------:R-:W-:Y:S02]  /*18710*/  ISETP.GT.AND P0, PT, R0, 0xa0, P1 ;  /* 0x000000a00000780c */ /* 0x000fe40000f04270 */
[----:B------:R-:W-:Y:S02]  /*18720*/  F2FP.BF16.F32.PACK_AB R47, RZ, R47 ;  /* 0x0000002fff2f723e */ /* 0x000fe400000010ff */
[----:B------:R-:W-:-:S03]  /*18730*/  F2FP.BF16.F32.PACK_AB R32, RZ, R32 ;  /* 0x00000020ff20723e */ /* 0x000fc600000010ff */
[----:B------:R-:W-:Y:S01]  /*18740*/  @P5 STG.E.U16 desc[UR36][R14.64+0x152], R47 ;  /* 0x0001522f0e005986 */ /* 0x000fe2000c101524 */
[----:B------:R-:W-:Y:S01]  /*18750*/  ISETP.GT.AND P5, PT, R0, 0xa1, P1 ;  /* 0x000000a10000780c */ /* 0x000fe20000fa4270 */
[----:B------:R-:W-:-:S04]  /*18760*/  FMUL R33, R33, R2 ;  /* 0x0000000221217220 */ /* 0x000fc80000400000 */
[----:B------:R-:W-:Y:S01]  /*18770*/  @P0 STG.E.U16 desc[UR36][R6.64+0x140], R32 ;  /* 0x0001402006000986 */ /* 0x000fe2000c101524 */
[----:B------:R-:W-:Y:S01]  /*18780*/  ISETP.GT.AND P0, PT, R0, 0xa0, P4 ;  /* 0x000000a00000780c */ /* 0x000fe20002704270 */
[----:B------:R-:W-:Y:S01]  /*18790*/  FMUL R34, R34, R2 ;  /* 0x0000000222227220 */ /* 0x000fe20000400000 */
[----:B------:R-:W-:-:S04]  /*187a0*/  F2FP.BF16.F32.PACK_AB R33, RZ, R33 ;  /* 0x00000021ff21723e */ /* 0x000fc800000010ff */
[----:B------:R-:W-:Y:S01]  /*187b0*/  F2FP.BF16.F32.PACK_AB R34, RZ, R34 ;  /* 0x00000022ff22723e */ /* 0x000fe200000010ff */
[----:B------:R-:W-:Y:S01]  /*187c0*/  @P5 STG.E.U16 desc[UR36][R6.64+0x142], R33 ;  /* 0x0001422106005986 */ /* 0x000fe2000c101524 */
[----:B------:R-:W-:Y:S01]  /*187d0*/  ISETP.GT.AND P5, PT, R0, 0xa1, P4 ;  /* 0x000000a10000780c */ /* 0x000fe200027a4270 */
[----:B------:R-:W-:-:S04]  /*187e0*/  FMUL R35, R35, R2 ;  /* 0x0000000223237220 */ /* 0x000fc80000400000 */
[----:B------:R-:W-:Y:S01]  /*187f0*/  @P0 STG.E.U16 desc[UR36][R4.64+0x140], R34 ;  /* 0x0001402204000986 */ /* 0x000fe2000c101524 */
[C---:B------:R-:W-:Y:S02]  /*18800*/  ISETP.GT.AND P0, PT, R0.reuse, 0xa8, P1 ;  /* 0x000000a80000780c */ /* 0x040fe40000f04270 */
[----:B------:R-:W-:Y:S01]  /*18810*/  ISETP.GT.AND P1, PT, R0, 0xa9, P1 ;  /* 0x000000a90000780c */ /* 0x000fe20000f24270 */
[-C--:B------:R-:W-:Y:S01]  /*18820*/  FMUL R36, R36, R2.reuse ;  /* 0x0000000224247220 */ /* 0x080fe20000400000 */
[----:B------:R-:W-:Y:S01]  /*18830*/  F2FP.BF16.F32.PACK_AB R35, RZ, R35 ;  /* 0x00000023ff23723e */ /* 0x000fe200000010ff */
[----:B------:R-:W-:-:S03]  /*18840*/  FMUL R37, R37, R2 ;  /* 0x0000000225257220 */ /* 0x000fc60000400000 */
[----:B------:R-:W-:Y:S01]  /*18850*/  F2FP.BF16.F32.PACK_AB R36, RZ, R36 ;  /* 0x00000024ff24723e */ /* 0x000fe200000010ff */
[----:B------:R-:W-:Y:S01]  /*18860*/  @P5 STG.E.U16 desc[UR36][R4.64+0x142], R35 ;  /* 0x0001422304005986 */ /* 0x000fe2000c101524 */
[----:B------:R-:W-:Y:S02]  /*18870*/  F2FP.BF16.F32.PACK_AB R37, RZ, R37 ;  /* 0x00000025ff25723e */ /* 0x000fe400000010ff */
[----:B------:R-:W-:-:S03]  /*18880*/  ISETP.GT.AND P5, PT, R0, 0xa8, P4 ;  /* 0x000000a80000780c */ /* 0x000fc600027a4270 */
[----:B0-----:R-:W-:Y:S02]  /*18890*/  @P1 IMAD.MOV.U32 R12, RZ, RZ, R6 ;  /* 0x000000ffff0c1224 */ /* 0x001fe400078e0006 */
[----:B------:R-:W-:Y:S02]  /*188a0*/  @P1 IMAD.MOV.U32 R13, RZ, RZ, R7 ;  /* 0x000000ffff0d1224 */ /* 0x000fe400078e0007 */
[----:B------:R-:W-:Y:S01]  /*188b0*/  FMUL R38, R38, R2 ;  /* 0x0000000226267220 */ /* 0x000fe20000400000 */
[----:B------:R-:W-:Y:S01]  /*188c0*/  @P0 STG.E.U16 desc[UR36][R6.64+0x150], R36 ;  /* 0x0001502406000986 */ /* 0x000fe2000c101524 */
[----:B------:R-:W-:-:S03]  /*188d0*/  ISETP.GT.AND P4, PT, R0, 0xa9, P4 ;  /* 0x000000a90000780c */ /* 0x000fc60002784270 */
[----:B------:R-:W-:Y:S01]  /*188e0*/  @P1 STG.E.U16 desc[UR36][R12.64+0x152], R37 ;  /* 0x000152250c001986 */ /* 0x000fe2000c101524 */
[----:B------:R-:W-:Y:S01]  /*188f0*/  ISETP.GT.AND P1, PT, R0, 0xa0, P3 ;  /* 0x000000a00000780c */ /* 0x000fe20001f24270 */
[----:B------:R-:W-:Y:S01]  /*18900*/  FMUL R39, R39, R2 ;  /* 0x0000000227277220 */ /* 0x000fe20000400000 */
[----:B------:R-:W-:Y:S01]  /*18910*/  F2FP.BF16.F32.PACK_AB R38, RZ, R38 ;  /* 0x00000026ff26723e */ /* 0x000fe200000010ff */
[----:B------:R-:W-:Y:S01]  /*18920*/  FMUL R24, R24, R2 ;  /* 0x0000000218187220 */ /* 0x000fe20000400000 */
[C---:B------:R-:W-:Y:S02]  /*18930*/  ISETP.GT.AND P0, PT, R0.reuse, 0xa1, P3 ;  /* 0x000000a10000780c */ /* 0x040fe40001f04270 */
[----:B------:R-:W-:Y:S01]  /*18940*/  F2FP.BF16.F32.PACK_AB R39, RZ, R39 ;  /* 0x00000027ff27723e */ /* 0x000fe200000010ff */
[----:B------:R-:W-:Y:S01]  /*18950*/  @P5 STG.E.U16 desc[UR36][R4.64+0x150], R38 ;  /* 0x0001502604005986 */ /* 0x000fe2000c101524 */
[----:B------:R-:W-:Y:S02]  /*18960*/  F2FP.BF16.F32.PACK_AB R24, RZ, R24 ;  /* 0x00000018ff18723e */ /* 0x000fe400000010ff */
[----:B------:R-:W-:Y:S01]  /*18970*/  ISETP.GT.AND P5, PT, R0, 0xa0, P2 ;  /* 0x000000a00000780c */ /* 0x000fe200017a4270 */
[-C--:B------:R-:W-:Y:S01]  /*18980*/  FMUL R25, R25, R2.reuse ;  /* 0x0000000219197220 */ /* 0x080fe20000400000 */
[----:B------:R0:W-:Y:S01]  /*18990*/  @P4 STG.E.U16 desc[UR36][R4.64+0x152], R39 ;  /* 0x0001522704004986 */ /* 0x0001e2000c101524 */
[----:B------:R-:W-:-:S03]  /*189a0*/  FMUL R26, R26, R2 ;  /* 0x000000021a1a7220 */ /* 0x000fc60000400000 */
[----:B------:R-:W-:Y:S01]  /*189b0*/  @P1 STG.E.U16 desc[UR36][R8.64+0x140], R24 ;  /* 0x0001401808001986 */ /* 0x000fe2000c101524 */
[C---:B------:R-:W-:Y:S02]  /*189c0*/  ISETP.GT.AND P1, PT, R0.reuse, 0xa1, P2 ;  /* 0x000000a10000780c */ /* 0x040fe40001724270 */
[----:B------:R-:W-:Y:S02]  /*189d0*/  F2FP.BF16.F32.PACK_AB R25, RZ, R25 ;  /* 0x00000019ff19723e */ /* 0x000fe400000010ff */
[C---:B------:R-:W-:Y:S01]  /*189e0*/  ISETP.GT.AND P4, PT, R0.reuse, 0xa8, P2 ;  /* 0x000000a80000780c */ /* 0x040fe20001784270 */
[----:B------:R-:W-:Y:S01]  /*189f0*/  FMUL R27, R27, R2 ;  /* 0x000000021b1b7220 */ /* 0x000fe20000400000 */
[----:B------:R-:W-:Y:S01]  /*18a00*/  F2FP.BF16.F32.PACK_AB R26, RZ, R26 ;  /* 0x0000001aff1a723e */ /* 0x000fe200000010ff */
[----:B0-----:R-:W-:Y:S01]  /*18a10*/  @P5 IMAD.MOV.U32 R4, RZ, RZ, R10 ;  /* 0x000000ffff045224 */ /* 0x001fe200078e000a */
[----:B------:R-:W-:Y:S01]  /*18a20*/  @P0 STG.E.U16 desc[UR36][R8.64+0x142], R25 ;  /* 0x0001421908000986 */ /* 0x000fe2000c101524 */
[----:B------:R-:W-:Y:S01]  /*18a30*/  @P5 IMAD.MOV.U32 R5, RZ, RZ, R11 ;  /* 0x000000ffff055224 */ /* 0x000fe200078e000b */
[----:B------:R-:W-:-:S02]  /*18a40*/  ISETP.GT.AND P0, PT, R0, 0xa8, P3 ;  /* 0x000000a80000780c */ /* 0x000fc40001f04270 */
[----:B------:R-:W-:Y:S01]  /*18a50*/  ISETP.GT.AND P3, PT, R0, 0xa9, P3 ;  /* 0x000000a90000780c */ /* 0x000fe20001f64270 */
[-C--:B------:R-:W-:Y:S01]  /*18a60*/  FMUL R28, R28, R2.reuse ;  /* 0x000000021c1c7220 */ /* 0x080fe20000400000 */
[----:B------:R-:W-:Y:S01]  /*18a70*/  ISETP.GT.AND P2, PT, R0, 0xa9, P2 ;  /* 0x000000a90000780c */ /* 0x000fe20001744270 */
[----:B------:R0:W-:Y:S01]  /*18a80*/  @P5 STG.E.U16 desc[UR36][R4.64+0x140], R26 ;  /* 0x0001401a04005986 */ /* 0x0001e2000c101524 */
[-C--:B------:R-:W-:Y:S01]  /*18a90*/  FMUL R29, R29, R2.reuse ;  /* 0x000000021d1d7220 */ /* 0x080fe20000400000 */
[----:B------:R-:W-:Y:S01]  /*18aa0*/  F2FP.BF16.F32.PACK_AB R27, RZ, R27 ;  /* 0x0000001bff1b723e */ /* 0x000fe200000010ff */
[-C--:B------:R-:W-:Y:S01]  /*18ab0*/  FMUL R30, R30, R2.reuse ;  /* 0x000000021e1e7220 */ /* 0x080fe20000400000 */
[----:B------:R-:W-:Y:S01]  /*18ac0*/  FMUL R31, R31, R2 ;  /* 0x000000021f1f7220 */ /* 0x000fe20000400000 */
[----:B------:R-:W-:Y:S02]  /*18ad0*/  F2FP.BF16.F32.PACK_AB R28, RZ, R28 ;  /* 0x0000001cff1c723e */ /* 0x000fe400000010ff */
[----:B------:R-:W-:Y:S01]  /*18ae0*/  F2FP.BF16.F32.PACK_AB R29, RZ, R29 ;  /* 0x0000001dff1d723e */ /* 0x000fe200000010ff */
[----:B0-----:R-:W-:-:S02]  /*18af0*/  @P1 IMAD.MOV.U32 R4, RZ, RZ, R10 ;  /* 0x000000ffff041224 */ /* 0x001fc400078e000a */
[--C-:B------:R-:W-:Y:S01]  /*18b00*/  @P1 IMAD.MOV.U32 R5, RZ, RZ, R11.reuse ;  /* 0x000000ffff051224 */ /* 0x100fe200078e000b */
[----:B------:R-:W-:Y:S02]  /*18b10*/  F2FP.BF16.F32.PACK_AB R30, RZ, R30 ;  /* 0x0000001eff1e723e */ /* 0x000fe400000010ff */
[----:B------:R-:W-:Y:S02]  /*18b20*/  F2FP.BF16.F32.PACK_AB R31, RZ, R31 ;  /* 0x0000001fff1f723e */ /* 0x000fe400000010ff */
[----:B------:R0:W-:Y:S04]  /*18b30*/  @P1 STG.E.U16 desc[UR36][R4.64+0x142], R27 ;  /* 0x0001421b04001986 */ /* 0x0001e8000c101524 */
[----:B------:R1:W-:Y:S04]  /*18b40*/  @P0 STG.E.U16 desc[UR36][R8.64+0x150], R28 ;  /* 0x0001501c08000986 */ /* 0x0003e8000c101524 */
[----:B------:R1:W-:Y:S01]  /*18b50*/  @P3 STG.E.U16 desc[UR36][R8.64+0x152], R29 ;  /* 0x0001521d08003986 */ /* 0x0003e2000c101524 */
[----:B0-----:R-:W-:Y:S01]  /*18b60*/  @P4 MOV R4, R10 ;  /* 0x0000000a00044202 */ /* 0x001fe20000000f00 */
[----:B------:R-:W-:-:S05]  /*18b70*/  @P4 IMAD.MOV.U32 R5, RZ, RZ, R11 ;  /* 0x000000ffff054224 */ /* 0x000fca00078e000b */
[----:B------:R1:W-:Y:S04]  /*18b80*/  @P4 STG.E.U16 desc[UR36][R4.64+0x150], R30 ;  /* 0x0001501e04004986 */ /* 0x0003e8000c101524 */
[----:B------:R1:W-:Y:S02]  /*18b90*/  @P2 STG.E.U16 desc[UR36][R10.64+0x152], R31 ;  /* 0x0001521f0a002986 */ /* 0x0003e4000c101524 */
.L_x_548:
[----:B------:R-:W-:Y:S05]  /*18ba0*/  BSYNC B0 ;  /* 0x0000000000007941 */ /* 0x000fea0003800000 */
.L_x_28:
[----:B01----:R-:W2:Y:S04]  /*18bb0*/  LDL.LU R5, [R1+0x114] ;  /* 0x0001140001057983 */ /* 0x003ea80000300800 */
[----:B------:R-:W2:Y:S01]  /*18bc0*/  LDL.LU R4, [R1+0x118] ;  /* 0x0001180001047983 */ /* 0x000ea20000300800 */
[----:B------:R-:W-:Y:S01]  /*18bd0*/  ULDC UR4, c[0x0][0xc] ;  /* 0x0000030000047ab9 */ /* 0x000fe20000000800 */
[----:B------:R-:W-:Y:S01]  /*18be0*/  ULDC UR5, c[0x0][0x10] ;  /* 0x0000040000057ab9 */ /* 0x000fe20000000800 */
[----:B------:R-:W2:Y:S01]  /*18bf0*/  LDC R3, c[0x0][0x14] ;  /* 0x00000500ff037b82 */ /* 0x000ea20000000800 */
[----:B------:R-:W-:Y:S01]  /*18c00*/  UIMAD.WIDE.U32 UR4, UR4, UR5, URZ ;  /* 0x00000005040472a5 */ /* 0x000fe2000f8e003f */
[----:B------:R-:W-:-:S05]  /*18c10*/  PRMT R0, RZ, 0x7610, R0 ;  /* 0x00007610ff007816 */ /* 0x000fca0000000000 */
[----:B--2---:R-:W-:-:S04]  /*18c20*/  IMAD.WIDE.U32 R4, R3, UR4, R4 ;  /* 0x0000000403047c25 */ /* 0x004fc8000f8e0004 */
[----:B------:R-:W-:Y:S01]  /*18c30*/  IMAD R3, R3, UR5, RZ ;  /* 0x0000000503037c24 */ /* 0x000fe2000f8e02ff */
[----:B------:R-:W-:Y:S01]  /*18c40*/  ULDC.64 UR4, c[0x0][0x650] ;  /* 0x0001940000047ab9 */ /* 0x000fe20000000a00 */
[----:B----4-:R-:W-:Y:S01]  /*18c50*/  IMAD.MOV.U32 R21, RZ, RZ, R4 ;  /* 0x000000ffff157224 */ /* 0x010fe200078e0004 */
[----:B------:R-:W-:Y:S01]  /*18c60*/  ISETP.GE.U32.AND P0, PT, R4, UR4, PT ;  /* 0x0000000404007c0c */ /* 0x000fe2000bf06070 */
[----:B------:R-:W-:Y:S01]  /*18c70*/  IMAD.IADD R23, R5, 0x1, R3 ;  /* 0x0000000105177824 */ /* 0x000fe200078e0203 */
[----:B------:R-:W-:Y:S02]  /*18c80*/  UMOV UR4, 0xffffffff ;  /* 0xffffffff00047882 */ /* 0x000fe40000000000 */
[----:B------:R-:W-:Y:S02]  /*18c90*/  IMAD.U32 R3, RZ, RZ, UR4 ;  /* 0x00000004ff037e24 */ /* 0x000fe4000f8e00ff */
[----:B------:R0:W-:Y:S01]  /*18ca0*/  STL [R1+0x114], R23 ;  /* 0x0001141701007387 */ /* 0x0001e20000100800 */
[----:B------:R-:W-:Y:S01]  /*18cb0*/  ISETP.GE.U32.AND.EX P0, PT, R23, UR5, PT, P0 ;  /* 0x0000000517007c0c */ /* 0x000fe2000bf06100 */
[----:B------:R-:W-:-:S02]  /*18cc0*/  UMOV UR5, 0xffffffff ;  /* 0xffffffff00057882 */ /* 0x000fc40000000000 */
[----:B------:R0:W-:Y:S01]  /*18cd0*/  STL [R1+0x118], R21 ;  /* 0x0001181501007387 */ /* 0x0001e20000100800 */
[----:B-----5:R-:W-:-:S03]  /*18ce0*/  IMAD.U32 R17, RZ, RZ, UR5 ;  /* 0x00000005ff117e24 */ /* 0x020fc6000f8e00ff */
[----:B------:R0:W-:Y:S06]  /*18cf0*/  STL [R1+0x108], R3 ;  /* 0x0001080301007387 */ /* 0x0001ec0000100800 */
[----:B------:R-:W-:Y:S05]  /*18d00*/  @P0 BRA `(.L_x_549) ;  /* 0x0000000400840947 */ /* 0x000fea0003800000 */
[----:B------:R-:W1:Y:S01]  /*18d10*/  S2R R17, SR_CTAID.X ;  /* 0x0000000000117919 */ /* 0x000e620000002500 */
[----:B------:R-:W2:Y:S01]  /*18d20*/  LDC.64 R10, c[0x0][0x628] ;  /* 0x00018a00ff0a7b82 */ /* 0x000ea20000000a00 */
[----:B------:R-:W-:Y:S01]  /*18d30*/  ULDC UR4, c[0x0][0x150] ;  /* 0x0000540000047ab9 */ /* 0x000fe20000000800 */
[----:B------:R-:W-:Y:S01]  /*18d40*/  IMAD.MOV.U32 R8, RZ, RZ, R21 ;  /* 0x000000ffff087224 */ /* 0x000fe200078e0015 */
[----:B------:R-:W4:Y:S01]  /*18d50*/  S2R R19, SR_CTAID.Y ;  /* 0x0000000000137919 */ /* 0x000f220000002600 */
[----:B------:R-:W-:-:S04]  /*18d60*/  MOV R9, R23 ;  /* 0x0000001700097202 */ /* 0x000fc80000000f00 */
[----:B------:R-:W0:Y:S08]  /*18d70*/  LDC R20, c[0x0][0x144] ;  /* 0x00005100ff147b82 */ /* 0x000e300000000800 */
[----:B------:R-:W0:Y:S08]  /*18d80*/  LDC R12, c[0x0][0x630] ;  /* 0x00018c00ff0c7b82 */ /* 0x000e300000000800 */
[----:B------:R-:W0:Y:S01]  /*18d90*/  LDC.64 R14, c[0x0][0x620] ;  /* 0x00018800ff0e7b82 */ /* 0x000e220000000a00 */
[----:B--2---:R-:W-:-:S04]  /*18da0*/  ISETP.NE.U32.AND P0, PT, R10, RZ, PT ;  /* 0x000000ff0a00720c */ /* 0x004fc80003f05070 */
[----:B------:R-:W-:Y:S02]  /*18db0*/  ISETP.NE.AND.EX P0, PT, R11, RZ, PT, P0 ;  /* 0x000000ff0b00720c */ /* 0x000fe40003f05300 */
[----:B-1----:R-:W-:-:S05]  /*18dc0*/  I2FP.F32.U32 R0, R17 ;  /* 0x0000001100007245 */ /* 0x002fca0000201000 */
[----:B------:R-:W-:-:S04]  /*18dd0*/  FMUL R0, R0, UR4 ;  /* 0x0000000400007c20 */ /* 0x000fc80008400000 */
[----:B------:R1:W2:Y:S02]  /*18de0*/  F2I.U32.TRUNC.NTZ R18, R0 ;  /* 0x0000000000127305 */ /* 0x0002a4000020f000 */
[----:B----4-:R-:W-:Y:S05]  /*18df0*/  @!P0 BRA `(.L_x_550) ;  /* 0x0000000000288947 */ /* 0x010fea0003800000 */
[----:B-1----:R-:W0:Y:S02]  /*18e00*/  LDC R0, c[0x0][0x634] ;  /* 0x00018d00ff007b82 */ /* 0x002e240000000800 */
[----:B0-----:R-:W-:-:S05]  /*18e10*/  IADD3 R3, P0, R21, R0, RZ ;  /* 0x0000000015037210 */ /* 0x001fca0007f1e0ff */
        /* <DEDUP_REMOVED lines=8> */
.L_x_550:
[-CC-:B0-----:R-:W-:Y:S01]  /*18ea0*/  SHF.R.U64 R27, R8, R12.reuse, R9.reuse ;  /* 0x0000000c081b7219 */ /* 0x181fe20000001209 */
[----:B------:R-:W0:Y:S01]  /*18eb0*/  LDC.64 R24, c[0x0][0x640] ;  /* 0x00019000ff187b82 */ /* 0x000e220000000a00 */
[----:B-1----:R-:W-:Y:S01]  /*18ec0*/  SHF.R.U32.HI R0, RZ, R12, R9 ;  /* 0x0000000cff007219 */ /* 0x002fe20000011609 */
[----:B------:R-:W-:Y:S01]  /*18ed0*/  IMAD.MOV.U32 R4, RZ, RZ, R21 ;  /* 0x000000ffff047224 */ /* 0x000fe200078e0015 */
[----:B------:R-:W-:Y:S01]  /*18ee0*/  IADD3 R3, P0, RZ, -R27, RZ ;  /* 0x8000001bff037210 */ /* 0x000fe20007f1e0ff */
[----:B--2---:R-:W-:Y:S01]  /*18ef0*/  IMAD.MOV R18, RZ, RZ, -R18 ;  /* 0x000000ffff127224 */ /* 0x004fe200078e0a12 */
[----:B------:R-:W-:Y:S01]  /*18f00*/  ULDC UR4, c[0x0][0x154] ;  /* 0x0000550000047ab9 */ /* 0x000fe20000000800 */
[----:B------:R-:W-:Y:S02]  /*18f10*/  IMAD.MOV.U32 R7, RZ, RZ, 0x1 ;  /* 0x00000001ff077424 */ /* 0x000fe400078e00ff */
[----:B------:R-:W1:Y:S01]  /*18f20*/  LDC R6, c[0x0][0x618] ;  /* 0x00018600ff067b82 */ /* 0x000e620000000800 */
[----:B------:R-:W-:-:S02]  /*18f30*/  IMAD.X R5, RZ, RZ, ~R0, P0 ;  /* 0x000000ffff057224 */ /* 0x000fc400000e0e00 */
[----:B------:R-:W-:Y:S02]  /*18f40*/  IMAD R17, R20, R18, R17 ;  /* 0x0000001214117224 */ /* 0x000fe400078e0211 */
[-C--:B------:R-:W-:Y:S01]  /*18f50*/  IMAD R0, R5, R14.reuse, RZ ;  /* 0x0000000e05007224 */ /* 0x080fe200078e02ff */
[----:B------:R-:W-:Y:S02]  /*18f60*/  MOV R5, R23 ;  /* 0x0000001700057202 */ /* 0x000fe40000000f00 */
[----:B------:R-:W2:Y:S01]  /*18f70*/  LDC R8, c[0x0][0x608] ;  /* 0x00018200ff087b82 */ /* 0x000ea20000000800 */
[----:B------:R-:W-:-:S04]  /*18f80*/  IMAD.WIDE.U32 R4, R3, R14, R4 ;  /* 0x0000000e03047225 */ /* 0x000fc800078e0004 */
[----:B------:R-:W-:-:S03]  /*18f90*/  IMAD R3, R3, R15, R0 ;  /* 0x0000000f03037224 */ /* 0x000fc600078e0200 */
[----:B------:R-:W4:Y:S01]  /*18fa0*/  LDC R22, c[0x0][0x658] ;  /* 0x00019600ff167b82 */ /* 0x000f220000000800 */
[----:B------:R-:W-:Y:S01]  /*18fb0*/  I2FP.F32.U32 R0, R19 ;  /* 0x0000001300007245 */ /* 0x000fe20000201000 */
[----:B------:R-:W-:Y:S01]  /*18fc0*/  IMAD.IADD R3, R5, 0x1, R3 ;  /* 0x0000000105037824 */ /* 0x000fe200078e0203 */
[----:B0-----:R-:W-:Y:S01]  /*18fd0*/  ISETP.NE.U32.AND P0, PT, R24, RZ, PT ;  /* 0x000000ff1800720c */ /* 0x001fe20003f05070 */
[----:B------:R-:W-:Y:S02]  /*18fe0*/  IMAD.MOV.U32 R5, RZ, RZ, -0x1 ;  /* 0xffffffffff057424 */ /* 0x000fe400078e00ff */
[----:B------:R-:W-:Y:S02]  /*18ff0*/  FMUL R0, R0, UR4 ;  /* 0x0000000400007c20 */ /* 0x000fe40008400000 */
[----:B------:R-:W0:Y:S01]  /*19000*/  LDC R18, c[0x0][0x148] ;  /* 0x00005200ff127b82 */ /* 0x000e220000000800 */
[----:B-1----:R-:W-:Y:S01]  /*19010*/  SHF.R.U64 R12, R4, R6, R3 ;  /* 0x00000006040c7219 */ /* 0x002fe20000001203 */
[----:B------:R1:W0:Y:S01]  /*19020*/  F2I.U32.TRUNC.NTZ R13, R0 ;  /* 0x00000000000d7305 */ /* 0x000222000020f000 */
[----:B------:R-:W-:-:S02]  /*19030*/  ISETP.NE.AND.EX P0, PT, R25, RZ, PT, P0 ;  /* 0x000000ff1900720c */ /* 0x000fc40003f05300 */
[----:B------:R-:W-:-:S03]  /*19040*/  SHF.R.U32.HI R3, RZ, R6, R3 ;  /* 0x00000006ff037219 */ /* 0x000fc60000011603 */
[----:B------:R-:W0:Y:S01]  /*19050*/  LDC R15, c[0x0][0x600] ;  /* 0x00018000ff0f7b82 */ /* 0x000e220000000800 */
[-CC-:B--2---:R-:W-:Y:S02]  /*19060*/  SHF.R.U64 R10, R12, R8.reuse, R3.reuse ;  /* 0x000000080c0a7219 */ /* 0x184fe40000001203 */
[----:B------:R-:W-:-:S05]  /*19070*/  SHF.R.U32.HI R3, RZ, R8, R3 ;  /* 0x00000008ff037219 */ /* 0x000fca0000011603 */
[----:B------:R-:W2:Y:S01]  /*19080*/  LDC R20, c[0x0][0x648] ;  /* 0x00019200ff147b82 */ /* 0x000ea20000000800 */
[-C--:B----4-:R-:W-:Y:S02]  /*19090*/  SHF.L.U32 R4, R5, R22.reuse, RZ ;  /* 0x0000001605047219 */ /* 0x090fe400000006ff */
[-CC-:B------:R-:W-:Y:S02]  /*190a0*/  SHF.R.U64 R14, R10, R22.reuse, R3.reuse ;  /* 0x000000160a0e7219 */ /* 0x180fe40000001203 */
[----:B------:R-:W-:Y:S02]  /*190b0*/  SHF.R.U32.HI R5, RZ, R22, R3 ;  /* 0x00000016ff057219 */ /* 0x000fe40000011603 */
[----:B------:R-:W-:Y:S01]  /*190c0*/  LOP3.LUT R21, RZ, R4, RZ, 0x33, !PT ;  /* 0x00000004ff157212 */ /* 0x000fe200078e33ff */
[----:B------:R-:W4:Y:S01]  /*190d0*/  LDC R23, c[0x0][0x638] ;  /* 0x00018e00ff177b82 */ /* 0x000f220000000800 */
[----:B------:R-:W-:Y:S01]  /*190e0*/  SHF.L.U32 R22, R7, R22, RZ ;  /* 0x0000001607167219 */ /* 0x000fe200000006ff */
[----:B------:R-:W-:-:S06]  /*190f0*/  IMAD.MOV.U32 R4, RZ, RZ, R14 ;  /* 0x000000ffff047224 */ /* 0x000fcc00078e000e */
[----:B------:R-:W0:Y:S01]  /*19100*/  LDC R26, c[0x0][0x610] ;  /* 0x00018400ff1a7b82 */ /* 0x000e220000000800 */
[----:B-1----:R-:W-:Y:S05]  /*19110*/  @!P0 BRA `(.L_x_551) ;  /* 0x0000000000288947 */ /* 0x002fea0003800000 */
[----:B------:R-:W1:Y:S02]  /*19120*/  LDC R3, c[0x0][0x64c] ;  /* 0x00019300ff037b82 */ /* 0x000e640000000800 */
[----:B-1----:R-:W-:-:S05]  /*19130*/  IADD3 R3, P0, R14, R3, RZ ;  /* 0x000000030e037210 */ /* 0x002fca0007f1e0ff */
[----:B------:R-:W-:-:S04]  /*19140*/  IMAD.X R11, RZ, RZ, R5, P0 ;  /* 0x000000ffff0b7224 */ /* 0x000fc800000e0605 */
[----:B------:R-:W-:-:S04]  /*19150*/  IMAD.WIDE.U32 R4, R11, R24, RZ ;  /* 0x000000180b047225 */ /* 0x000fc800078e00ff */
[----:B------:R-:W-:-:S04]  /*19160*/  IMAD.WIDE.U32 R6, P0, R3, R25, R4 ;  /* 0x0000001903067225 */ /* 0x000fc80007800004 */
[----:B------:R-:W-:Y:S01]  /*19170*/  IMAD.WIDE.U32 R4, R3, R24, RZ ;  /* 0x0000001803047225 */ /* 0x000fe200078e00ff */
[----:B------:R-:W-:-:S03]  /*19180*/  MOV R8, R7 ;  /* 0x0000000700087202 */ /* 0x000fc60000000f00 */
[----:B------:R-:W-:Y:S01]  /*19190*/  IMAD.X R9, RZ, RZ, RZ, P0 ;  /* 0x000000ffff097224 */ /* 0x000fe200000e06ff */
[----:B------:R-:W-:-:S05]  /*191a0*/  IADD3 RZ, P0, R5, R6, RZ ;  /* 0x0000000605ff7210 */ /* 0x000fca0007f1e0ff */
[----:B------:R-:W-:-:S08]  /*191b0*/  IMAD.WIDE.U32.X R4, R11, R25, R8, P0 ;  /* 0x000000190b047225 */ /* 0x000fd000000e0408 */
.L_x_551:
[----:B------:R-:W1:Y:S01]  /*191c0*/  LDC R3, c[0x0][0x65c] ;  /* 0x00019700ff037b82 */ /* 0x000e620000000800 */
[----:B--2---:R-:W-:Y:S01]  /*191d0*/  SHF.R.U64 R0, R4, R20, R5 ;  /* 0x0000001404007219 */ /* 0x004fe20000001205 */
[----:B0-----:R-:W-:Y:S01]  /*191e0*/  VIADD R7, R15, 0xffffffff ;  /* 0xffffffff0f077836 */ /* 0x001fe20000000000 */
[----:B------:R-:W-:Y:S01]  /*191f0*/  LOP3.LUT R5, R10, R21, RZ, 0xc0, !PT ;  /* 0x000000150a057212 */ /* 0x000fe200078ec0ff */
[----:B------:R-:W-:Y:S01]  /*19200*/  IMAD.MOV R13, RZ, RZ, -R13 ;  /* 0x000000ffff0d7224 */ /* 0x000fe200078e0a0d */
[----:B------:R-:W-:Y:S02]  /*19210*/  R2UR UR5, R27 ;  /* 0x000000001b0572ca */ /* 0x000fe400000e0000 */
[----:B------:R-:W-:Y:S02]  /*19220*/  LOP3.LUT R12, R12, R7, RZ, 0xc0, !PT ;  /* 0x000000070c0c7212 */ /* 0x000fe400078ec0ff */
[----:B-1----:R-:W-:Y:S01]  /*19230*/  ISETP.NE.AND P0, PT, R3, 0x1, PT ;  /* 0x000000010300780c */ /* 0x002fe20003f05270 */
[----:B------:R-:W-:-:S02]  /*19240*/  IMAD.MOV R3, RZ, RZ, -R0 ;  /* 0x000000ffff037224 */ /* 0x000fc400078e0a00 */
[----:B------:R-:W-:Y:S02]  /*19250*/  IMAD R0, R22, R0, R5 ;  /* 0x0000000016007224 */ /* 0x000fe400078e0205 */
[----:B----4-:R-:W-:-:S04]  /*19260*/  IMAD R3, R3, R23, R14 ;  /* 0x0000001703037224 */ /* 0x010fc800078e020e */
[----:B------:R-:W-:-:S04]  /*19270*/  IMAD R3, R3, R15, R12 ;  /* 0x0000000f03037224 */ /* 0x000fc800078e020c */
[----:B------:R-:W-:-:S04]  /*19280*/  @P0 IMAD R17, R18, R13, R19 ;  /* 0x0000000d12110224 */ /* 0x000fc800078e0213 */
[----:B------:R-:W-:-:S05]  /*19290*/  IMAD R0, R0, R26, R17 ;  /* 0x0000001a00007224 */ /* 0x000fca00078e0211 */
[----:B------:R-:W-:Y:S02]  /*192a0*/  SEL R4, R3, R0, !P0 ;  /* 0x0000000003047207 */ /* 0x000fe40004000000 */
[----:B------:R-:W-:Y:S01]  /*192b0*/  SEL R0, R0, R3, !P0 ;  /* 0x0000000300007207 */ /* 0x000fe20004000000 */
[----:B------:R-:W-:Y:S01]  /*192c0*/  IMAD.U32 R3, RZ, RZ, UR5 ;  /* 0x00000005ff037e24 */ /* 0x000fe2000f8e00ff */
[----:B------:R-:W-:Y:S02]  /*192d0*/  R2UR UR4, R4 ;  /* 0x00000000040472ca */ /* 0x000fe400000e0000 */
[----:B------:R-:W-:Y:S01]  /*192e0*/  R2UR UR6, R0 ;  /* 0x00000000000672ca */ /* 0x000fe200000e0000 */
[----:B------:R-:W-:Y:S01]  /*192f0*/  IMAD.MOV.U32 R0, RZ, RZ, 0x1 ;  /* 0x00000001ff007424 */ /* 0x000fe200078e00ff */
[----:B------:R1:W-:Y:S09]  /*19300*/  STL [R1+0x108], R3 ;  /* 0x0001080301007387 */ /* 0x0003f20000100800 */
[----:B------:R-:W-:-:S07]  /*19310*/  IMAD.U32 R17, RZ, RZ, UR4 ;  /* 0x00000004ff117e24 */ /* 0x000fce000f8e00ff */
.L_x_549:
[----:B------:R-:W-:Y:S02]  /*19320*/  LOP3.LUT P0, RZ, R0, 0xff, RZ, 0xc0, !PT ;  /* 0x000000ff00ff7812 */ /* 0x000fe4000780c0ff */
[----:B------:R-:W-:-:S11]  /*19330*/  MOV R18, UR6 ;  /* 0x0000000600127c02 */ /* 0x000fd60008000f00 */
[----:B------:R-:W-:Y:S05]  /*19340*/  @P0 BRA `(.L_x_552) ;  /* 0xfffffe7c007c0947 */ /* 0x000fea000383ffff */
[----:B------:R-:W-:Y:S05]  /*19350*/  EXIT ;  /* 0x000000000000794d */ /* 0x000fea0003800000 */
.L_x_3:
[----:B------:R-:W2:Y:S01]  /*19360*/  LDL R17, [R1+0x118] ;  /* 0x0001180001117983 */ /* 0x000ea20000100800 */
[----:B---3--:R-:W-:-:S03]  /*19370*/  ULDC.64 UR4, c[0x0][0x650] ;  /* 0x0001940000047ab9 */ /* 0x008fc60000000a00 */
[----:B------:R-:W3:Y:S01]  /*19380*/  LDL R18, [R1+0x114] ;  /* 0x0001140001127983 */ /* 0x000ee20000100800 */
[----:B------:R-:W-:Y:S01]  /*19390*/  PRMT R6, RZ, 0x7610, R6 ;  /* 0x00007610ff067816 */ /* 0x000fe20000000006 */
[----:B------:R-:W-:Y:S02]  /*193a0*/  IMAD.MOV.U32 R5, RZ, RZ, -0x1 ;  /* 0xffffffffff057424 */ /* 0x000fe400078e00ff */
[----:B------:R-:W-:Y:S02]  /*193b0*/  IMAD.MOV.U32 R4, RZ, RZ, -0x1 ;  /* 0xffffffffff047424 */ /* 0x000fe400078e00ff */
[----:B------:R-:W-:Y:S01]  /*193c0*/  IMAD.MOV.U32 R9, RZ, RZ, -0x1 ;  /* 0xffffffffff097424 */ /* 0x000fe200078e00ff */
[----:B--2---:R-:W-:-:S04]  /*193d0*/  ISETP.GE.U32.AND P0, PT, R17, UR4, PT ;  /* 0x0000000411007c0c */ /* 0x004fc8000bf06070 */
[----:B---3--:R-:W-:-:S13]  /*193e0*/  ISETP.GE.U32.AND.EX P0, PT, R18, UR5, PT, P0 ;  /* 0x0000000512007c0c */ /* 0x008fda000bf06100 */
[----:B------:R-:W-:Y:S05]  /*193f0*/  @P0 BRA `(.L_x_553) ;  /* 0x0000000400680947 */ /* 0x000fea0003800000 */
[----:B------:R-:W0:Y:S01]  /*19400*/  LDC.64 R10, c[0x0][0x628] ;  /* 0x00018a00ff0a7b82 */ /* 0x000e220000000a00 */
[----:B------:R-:W-:Y:S02]  /*19410*/  IMAD.MOV.U32 R8, RZ, RZ, R17 ;  /* 0x000000ffff087224 */ /* 0x000fe400078e0011 */
[----:B------:R-:W-:-:S05]  /*19420*/  IMAD.MOV.U32 R9, RZ, RZ, R18 ;  /* 0x000000ffff097224 */ /* 0x000fca00078e0012 */
[----:B------:R-:W1:Y:S08]  /*19430*/  LDC R12, c[0x0][0x630] ;  /* 0x00018c00ff0c7b82 */ /* 0x000e700000000800 */
[----:B------:R-:W2:Y:S01]  /*19440*/  LDC.64 R14, c[0x0][0x620] ;  /* 0x00018800ff0e7b82 */ /* 0x000ea20000000a00 */
[----:B0-----:R-:W-:-:S04]  /*19450*/  ISETP.NE.U32.AND P0, PT, R10, RZ, PT ;  /* 0x000000ff0a00720c */ /* 0x001fc80003f05070 */
[----:B------:R-:W-:-:S13]  /*19460*/  ISETP.NE.AND.EX P0, PT, R11, RZ, PT, P0 ;  /* 0x000000ff0b00720c */ /* 0x000fda0003f05300 */
[----:B-12---:R-:W-:Y:S05]  /*19470*/  @!P0 BRA `(.L_x_554) ;  /* 0x0000000000288947 */ /* 0x006fea0003800000 */
[----:B------:R-:W0:Y:S02]  /*19480*/  LDC R4, c[0x0][0x634] ;  /* 0x00018d00ff047b82 */ /* 0x000e240000000800 */
[----:B0-----:R-:W-:-:S05]  /*19490*/  IADD3 R9, P0, R17, R4, RZ ;  /* 0x0000000411097210 */ /* 0x001fca0007f1e0ff */
[----:B------:R-:W-:-:S04]  /*194a0*/  IMAD.X R13, RZ, RZ, R18, P0 ;  /* 0x000000ffff0d7224 */ /* 0x000fc800000e0612 */
[----:B------:R-:W-:-:S04]  /*194b0*/  IMAD.WIDE.U32 R4, R13, R10, RZ ;  /* 0x0000000a0d047225 */ /* 0x000fc800078e00ff */
[----:B------:R-:W-:-:S04]  /*194c0*/  IMAD.WIDE.U32 R6, P0, R9, R11, R4 ;  /* 0x0000000b09067225 */ /* 0x000fc80007800004 */
[----:B------:R-:W-:Y:S01]  /*194d0*/  IMAD.WIDE.U32 R4, R9, R10, RZ ;  /* 0x0000000a09047225 */ /* 0x000fe200078e00ff */
[----:B------:R-:W-:-:S03]  /*194e0*/  IADD3.X R9, RZ, RZ, RZ, P0, !PT ;  /* 0x000000ffff097210 */ /* 0x000fc600007fe4ff */
[----:B------:R-:W-:Y:S01]  /*194f0*/  IMAD.MOV.U32 R8, RZ, RZ, R7 ;  /* 0x000000ffff087224 */ /* 0x000fe200078e0007 */
[----:B------:R-:W-:-:S05]  /*19500*/  IADD3 RZ, P0, R5, R6, RZ ;  /* 0x0000000605ff7210 */ /* 0x000fca0007f1e0ff */
[----:B------:R-:W-:-:S08]  /*19510*/  IMAD.WIDE.U32.X R8, R13, R11, R8, P0 ;  /* 0x0000000b0d087225 */ /* 0x000fd000000e0408 */
.L_x_554:
[--C-:B------:R-:W-:Y:S01]  /*19520*/  SHF.R.U64 R10, R8, R12, R9.reuse ;  /* 0x0000000c080a7219 */ /* 0x100fe20000001209 */
[----:B------:R-:W-:Y:S01]  /*19530*/  IMAD.MOV.U32 R5, RZ, RZ, R18 ;  /* 0x000000ffff057224 */ /* 0x000fe200078e0012 */
[----:B------:R-:W-:Y:S01]  /*19540*/  I2FP.F32.U32 R6, R2 ;  /* 0x0000000200067245 */ /* 0x000fe20000201000 */
[----:B------:R-:W0:Y:S01]  /*19550*/  LDC R16, c[0x0][0x618] ;  /* 0x00018600ff107b82 */ /* 0x000e220000000800 */
[----:B------:R-:W-:Y:S01]  /*19560*/  SHF.R.U32.HI R3, RZ, R12, R9 ;  /* 0x0000000cff037219 */ /* 0x000fe20000011609 */
[----:B------:R-:W-:Y:S01]  /*19570*/  ULDC UR4, c[0x0][0x150] ;  /* 0x0000540000047ab9 */ /* 0x000fe20000000800 */
[----:B------:R-:W-:Y:S01]  /*19580*/  IADD3 R7, P0, RZ, -R10, RZ ;  /* 0x8000000aff077210 */ /* 0x000fe20007f1e0ff */
[----:B------:R-:W-:Y:S01]  /*19590*/  FMUL R9, R6, UR4 ;  /* 0x0000000406097c20 */ /* 0x000fe20008400000 */
[----:B------:R-:W-:Y:S01]  /*195a0*/  IMAD.MOV.U32 R4, RZ, RZ, R17 ;  /* 0x000000ffff047224 */ /* 0x000fe200078e0011 */
[----:B------:R-:W-:Y:S02]  /*195b0*/  ULDC UR4, c[0x0][0x154] ;  /* 0x0000550000047ab9 */ /* 0x000fe40000000800 */
[----:B------:R-:W1:Y:S01]  /*195c0*/  LDC.64 R18, c[0x0][0x640] ;  /* 0x00019000ff127b82 */ /* 0x000e620000000a00 */
[----:B------:R-:W-:Y:S01]  /*195d0*/  IMAD.X R3, RZ, RZ, ~R3, P0 ;  /* 0x000000ffff037224 */ /* 0x000fe200000e0e03 */
[----:B------:R-:W2:Y:S01]  /*195e0*/  F2I.U32.TRUNC.NTZ R9, R9 ;  /* 0x0000000900097305 */ /* 0x000ea2000020f000 */
[----:B------:R-:W-:-:S04]  /*195f0*/  IMAD.WIDE.U32 R4, R7, R14, R4 ;  /* 0x0000000e07047225 */ /* 0x000fc800078e0004 */
[----:B------:R-:W-:Y:S01]  /*19600*/  IMAD R6, R3, R14, RZ ;  /* 0x0000000e03067224 */ /* 0x000fe200078e02ff */
[----:B------:R-:W3:Y:S03]  /*19610*/  LDC R11, c[0x0][0x144] ;  /* 0x00005100ff0b7b82 */ /* 0x000ee60000000800 */
[----:B------:R-:W-:Y:S01]  /*19620*/  IMAD R3, R7, R15, R6 ;  /* 0x0000000f07037224 */ /* 0x000fe200078e0206 */
[----:B------:R-:W-:-:S03]  /*19630*/  MOV R6, 0xffffffff ;  /* 0xffffffff00067802 */ /* 0x000fc60000000f00 */
[----:B------:R-:W-:Y:S01]  /*19640*/  IMAD.IADD R3, R5, 0x1, R3 ;  /* 0x0000000105037824 */ /* 0x000fe200078e0203 */
[----:B------:R-:W4:Y:S01]  /*19650*/  LDC R12, c[0x0][0x608] ;  /* 0x00018200ff0c7b82 */ /* 0x000f220000000800 */
[----:B------:R-:W-:-:S03]  /*19660*/  I2FP.F32.U32 R5, R0 ;  /* 0x0000000000057245 */ /* 0x000fc60000201000 */
[-C--:B0-----:R-:W-:Y:S01]  /*19670*/  SHF.R.U64 R8, R4, R16.reuse, R3 ;  /* 0x0000001004087219 */ /* 0x081fe20000001203 */
[----:B--2---:R-:W-:Y:S01]  /*19680*/  IMAD.MOV R4, RZ, RZ, -R9 ;  /* 0x000000ffff047224 */ /* 0x004fe200078e0a09 */
[----:B------:R-:W-:Y:S01]  /*19690*/  SHF.R.U32.HI R3, RZ, R16, R3 ;  /* 0x00000010ff037219 */ /* 0x000fe20000011603 */
[----:B------:R-:W-:Y:S01]  /*196a0*/  FMUL R5, R5, UR4 ;  /* 0x0000000405057c20 */ /* 0x000fe20008400000 */
[----:B------:R-:W0:Y:S01]  /*196b0*/  LDC R7, c[0x0][0x658] ;  /* 0x00019600ff077b82 */ /* 0x000e220000000800 */
[----:B-1----:R-:W-:-:S04]  /*196c0*/  ISETP.NE.U32.AND P0, PT, R18, RZ, PT ;  /* 0x000000ff1200720c */ /* 0x002fc80003f05070 */
[----:B------:R-:W-:-:S03]  /*196d0*/  ISETP.NE.AND.EX P0, PT, R19, RZ, PT, P0 ;  /* 0x000000ff1300720c */ /* 0x000fc60003f05300 */
[----:B------:R-:W1:Y:S01]  /*196e0*/  LDC R15, c[0x0][0x148] ;  /* 0x00005200ff0f7b82 */ /* 0x000e620000000800 */
[----:B---3--:R-:W-:Y:S02]  /*196f0*/  IMAD R17, R11, R4, R2 ;  /* 0x000000040b117224 */ /* 0x008fe400078e0202 */
[----:B------:R-:W-:-:S05]  /*19700*/  IMAD.MOV.U32 R4, RZ, RZ, 0x1 ;  /* 0x00000001ff047424 */ /* 0x000fca00078e00ff */
[----:B------:R-:W2:Y:S01]  /*19710*/  LDC R14, c[0x0][0x600] ;  /* 0x00018000ff0e7b82 */ /* 0x000ea20000000800 */
[-CC-:B----4-:R-:W-:Y:S02]  /*19720*/  SHF.R.U64 R11, R8, R12.reuse, R3.reuse ;  /* 0x0000000c080b7219 */ /* 0x190fe40000001203 */
[----:B------:R-:W-:Y:S02]  /*19730*/  SHF.R.U32.HI R2, RZ, R12, R3 ;  /* 0x0000000cff027219 */ /* 0x000fe40000011603 */
[----:B------:R3:W4:Y:S03]  /*19740*/  F2I.U32.TRUNC.NTZ R12, R5 ;  /* 0x00000005000c7305 */ /* 0x000726000020f000 */
[----:B------:R-:W1:Y:S01]  /*19750*/  LDC R20, c[0x0][0x648] ;  /* 0x00019200ff147b82 */ /* 0x000e620000000800 */
[-C--:B0-----:R-:W-:Y:S02]  /*19760*/  SHF.R.U64 R13, R11, R7.reuse, R2 ;  /* 0x000000070b0d7219 */ /* 0x081fe40000001202 */
[----:B------:R-:W-:-:S02]  /*19770*/  SHF.L.U32 R6, R6, R7, RZ ;  /* 0x0000000706067219 */ /* 0x000fc400000006ff */
[-C--:B------:R-:W-:Y:S01]  /*19780*/  SHF.R.U32.HI R3, RZ, R7.reuse, R2 ;  /* 0x00000007ff037219 */ /* 0x080fe20000011602 */
[----:B------:R-:W-:Y:S01]  /*19790*/  IMAD.MOV.U32 R2, RZ, RZ, R13 ;  /* 0x000000ffff027224 */ /* 0x000fe200078e000d */
[----:B------:R-:W-:Y:S01]  /*197a0*/  SHF.L.U32 R16, R4, R7, RZ ;  /* 0x0000000704107219 */ /* 0x000fe200000006ff */
[----:B------:R-:W0:Y:S01]  /*197b0*/  LDC R21, c[0x0][0x638] ;  /* 0x00018e00ff157b82 */ /* 0x000e220000000800 */
[----:B------:R-:W-:-:S07]  /*197c0*/  LOP3.LUT R22, RZ, R6, RZ, 0x33, !PT ;  /* 0x00000006ff167212 */ /* 0x000fce00078e33ff */
[----:B------:R-:W0:Y:S01]  /*197d0*/  LDC R23, c[0x0][0x610] ;  /* 0x00018400ff177b82 */ /* 0x000e220000000800 */
[----:B---34-:R-:W-:Y:S05]  /*197e0*/  @!P0 BRA `(.L_x_555) ;  /* 0x0000000000288947 */ /* 0x018fea0003800000 */
[----:B------:R-:W3:Y:S02]  /*197f0*/  LDC R2, c[0x0][0x64c] ;  /* 0x00019300ff027b82 */ /* 0x000ee40000000800 */
[----:B---3--:R-:W-:-:S05]  /*19800*/  IADD3 R7, P0, R13, R2, RZ ;  /* 0x000000020d077210 */ /* 0x008fca0007f1e0ff */
        /* <DEDUP_REMOVED lines=8> */
.L_x_555:
[----:B------:R-:W3:Y:S01]  /*19890*/  LDC R4, c[0x0][0x65c] ;  /* 0x00019700ff047b82 */ /* 0x000ee20000000800 */
[----:B-1----:R-:W-:Y:S01]  /*198a0*/  SHF.R.U64 R3, R2, R20, R3 ;  /* 0x0000001402037219 */ /* 0x002fe20000001203 */
[----:B------:R-:W-:Y:S01]  /*198b0*/  IMAD.MOV R12, RZ, RZ, -R12 ;  /* 0x000000ffff0c7224 */ /* 0x000fe200078e0a0c */
[----:B------:R-:W-:Y:S01]  /*198c0*/  LOP3.LUT R2, R11, R22, RZ, 0xc0, !PT ;  /* 0x000000160b027212 */ /* 0x000fe200078ec0ff */
[----:B------:R-:W-:Y:S01]  /*198d0*/  IMAD.MOV.U32 R6, RZ, RZ, 0x1 ;  /* 0x00000001ff067424 */ /* 0x000fe200078e00ff */
[----:B--2---:R-:W-:Y:S01]  /*198e0*/  IADD3 R5, R14, -0x1, RZ ;  /* 0xffffffff0e057810 */ /* 0x004fe20007ffe0ff */
[----:B------:R-:W-:Y:S02]  /*198f0*/  IMAD.MOV.U32 R9, RZ, RZ, R10 ;  /* 0x000000ffff097224 */ /* 0x000fe400078e000a */
[----:B------:R-:W-:Y:S01]  /*19900*/  IMAD R2, R16, R3, R2 ;  /* 0x0000000310027224 */ /* 0x000fe200078e0202 */
[----:B---3--:R-:W-:Y:S01]  /*19910*/  ISETP.NE.AND P0, PT, R4, 0x1, PT ;  /* 0x000000010400780c */ /* 0x008fe20003f05270 */
[----:B------:R-:W-:Y:S01]  /*19920*/  IMAD.MOV R4, RZ, RZ, -R3 ;  /* 0x000000ffff047224 */ /* 0x000fe200078e0a03 */
[----:B------:R-:W-:-:S11]  /*19930*/  LOP3.LUT R3, R8, R5, RZ, 0xc0, !PT ;  /* 0x0000000508037212 */ /* 0x000fd600078ec0ff */
[----:B------:R-:W-:Y:S02]  /*19940*/  @P0 IMAD R17, R15, R12, R0 ;  /* 0x0000000c0f110224 */ /* 0x000fe400078e0200 */
[----:B0-----:R-:W-:Y:S02]  /*19950*/  IMAD R0, R4, R21, R13 ;  /* 0x0000001504007224 */ /* 0x001fe400078e020d */
[----:B------:R-:W-:Y:S02]  /*19960*/  IMAD R5, R2, R23, R17 ;  /* 0x0000001702057224 */ /* 0x000fe400078e0211 */
[----:B------:R-:W-:-:S05]  /*19970*/  IMAD R0, R0, R14, R3 ;  /* 0x0000000e00007224 */ /* 0x000fca00078e0203 */
[----:B------:R-:W-:Y:S02]  /*19980*/  SEL R4, R0, R5, !P0 ;  /* 0x0000000500047207 */ /* 0x000fe40004000000 */
[----:B------:R-:W-:-:S07]  /*19990*/  SEL R5, R5, R0, !P0 ;  /* 0x0000000005057207 */ /* 0x000fce0004000000 */
.L_x_553:
[----:B------:R-:W-:-:S08]  /*199a0*/  NOP ;  /* 0x0000000000007918 */ /* 0x000fd00000000000 */
[----:B------:R-:W0:-:S00]  /*199b0*/  USETMAXREG.DEALLOC.CTAPOOL 0x18 ;  /* 0x00000018000079c8 */ /* 0x000e0000080e0500 */
[----:B------:R-:W-:-:S13]  /*199c0*/  ISETP.NE.AND P0, PT, RZ, UR8, PT ;  /* 0x00000008ff007c0c */ /* 0x000fda000bf05270 */
[----:B------:R-:W-:Y:S05]  /*199d0*/  @P0 EXIT ;  /* 0x000000000000094d */ /* 0x000fea0003800000 */
[----:B0-----:R-:W-:Y:S01]  /*199e0*/  LOP3.LUT P0, RZ, R6, 0xff, RZ, 0xc0, !PT ;  /* 0x000000ff06ff7812 */ /* 0x001fe2000780c0ff */
[----:B------:R-:W-:Y:S02]  /*199f0*/  IMAD.MOV.U32 R0, RZ, RZ, 0x1 ;  /* 0x00000001ff007424 */ /* 0x000fe400078e00ff */
[----:B------:R-:W-:-:S10]  /*19a00*/  IMAD.MOV.U32 R6, RZ, RZ, RZ ;  /* 0x000000ffff067224 */ /* 0x000fd400078e00ff */
[----:B------:R-:W-:Y:S05]  /*19a10*/  @!P0 BRA `(.L_x_556) ;  /* 0x0000000c00648947 */ /* 0x000fea0003800000 */
[----:B------:R-:W2:Y:S01]  /*19a20*/  LDL R3, [R1+0x104] ;  /* 0x0001040001037983 */ /* 0x000ea20000100800 */
[----:B------:R-:W-:Y:S01]  /*19a30*/  ULDC UR4, c[0x0][0x28c] ;  /* 0x0000a30000047ab9 */ /* 0x000fe20000000800 */
[----:B------:R-:W-:Y:S01]  /*19a40*/  ULDC UR6, c[0x0][0x658] ;  /* 0x0001960000067ab9 */ /* 0x000fe20000000800 */
[----:B------:R-:W-:Y:S01]  /*19a50*/  UMOV UR7, 0xffffffff ;  /* 0xffffffff00077882 */ /* 0x000fe20000000000 */
[----:B------:R-:W0:Y:S01]  /*19a60*/  S2R R2, SR_TID.X ;  /* 0x0000000000027919 */ /* 0x000e220000002100 */
[----:B------:R-:W-:Y:S01]  /*19a70*/  ULDC UR5, c[0x0][0x600] ;  /* 0x0001800000057ab9 */ /* 0x000fe20000000800 */
[----:B------:R-:W-:Y:S01]  /*19a80*/  UMOV UR9, 0x1 ;  /* 0x0000000100097882 */ /* 0x000fe20000000000 */
[----:B------:R-:W-:Y:S01]  /*19a90*/  USHF.L.U32 UR7, UR7, UR6, URZ ;  /* 0x0000000607077299 */ /* 0x000fe2000800063f */
[----:B------:R-:W-:Y:S01]  /*19aa0*/  BSSY B0, `(.L_x_556) ;  /* 0x00000d0000007945 */ /* 0x000fe20003800000 */
[----:B------:R-:W-:Y:S01]  /*19ab0*/  ULDC UR8, c[0x0][0xc] ;  /* 0x0000030000087ab9 */ /* 0x000fe20000000800 */
[----:B------:R-:W-:Y:S01]  /*19ac0*/  IMAD.MOV.U32 R8, RZ, RZ, 0x1 ;  /* 0x00000001ff087424 */ /* 0x000fe200078e00ff */
[----:B------:R-:W-:Y:S01]  /*19ad0*/  MOV R0, 0x1 ;  /* 0x0000000100007802 */ /* 0x000fe20000000f00 */
[----:B------:R-:W-:Y:S01]  /*19ae0*/  IMAD.MOV.U32 R6, RZ, RZ, RZ ;  /* 0x000000ffff067224 */ /* 0x000fe200078e00ff */
[----:B------:R-:W-:Y:S01]  /*19af0*/  ULDC.64 UR24, c[0x0][0x198] ;  /* 0x0000660000187ab9 */ /* 0x000fe20000000a00 */
[----:B0-----:R-:W-:-:S02]  /*19b00*/  LOP3.LUT P2, RZ, R2, 0x7f, RZ, 0xc0, !PT ;  /* 0x0000007f02ff7812 */ /* 0x001fc4000784c0ff */
[----:B------:R-:W-:-:S04]  /*19b10*/  LOP3.LUT P0, RZ, R2, 0x1f, RZ, 0xc0, !PT ;  /* 0x0000001f02ff7812 */ /* 0x000fc8000780c0ff */
[----:B------:R-:W-:Y:S02]  /*19b20*/  PLOP3.LUT P0, PT, P0, P2, PT, 0x8a, 0x0 ;  /* 0x000000000000781c */ /* 0x000fe40000705172 */
[----:B--2---:R-:W-:-:S13]  /*19b30*/  R2UR UR10, R3 ;  /* 0x00000000030a72ca */ /* 0x004fda00000e0000 */
[----:B------:R-:W-:Y:S02]  /*19b40*/  ULOP3.LUT UR21, UR10, 0x2, URZ, 0xfc, !UPT ;  /* 0x000000020a157892 */ /* 0x000fe4000f8efc3f */
[----:B------:R-:W-:Y:S02]  /*19b50*/  UIADD3 UR10, UR4, 0x1f, URZ ;  /* 0x0000001f040a7890 */ /* 0x000fe4000fffe03f */
[----:B------:R-:W-:Y:S02]  /*19b60*/  UIADD3 UR4, UR5, -0x1, URZ ;  /* 0xffffffff05047890 */ /* 0x000fe4000fffe03f */
[----:B------:R-:W-:Y:S02]  /*19b70*/  USHF.R.S32.HI UR11, URZ, 0x1f, UR10 ;  /* 0x0000001f3f0b7899 */ /* 0x000fe4000801140a */
[----:B------:R-:W-:Y:S02]  /*19b80*/  USHF.L.U32 UR5, UR9, UR6, URZ ;  /* 0x0000000609057299 */ /* 0x000fe4000800063f */
[----:B------:R-:W-:Y:S01]  /*19b90*/  ULEA.HI UR11, UR11, UR10, URZ, 0x5 ;  /* 0x0000000a0b0b7291 */ /* 0x000fe2000f8f283f */
[----:B------:R-:W-:Y:S01]  /*19ba0*/  ULDC UR9, c[0x0][0x10] ;  /* 0x0000040000097ab9 */ /* 0x000fe20000000800 */
[----:B------:R-:W-:-:S02]  /*19bb0*/  ULOP3.LUT UR6, URZ, UR7, URZ, 0x33, !UPT ;  /* 0x000000073f067292 */ /* 0x000fc4000f8e333f */
[----:B------:R-:W-:Y:S01]  /*19bc0*/  UIMAD.WIDE.U32 UR8, UR8, UR9, URZ ;  /* 0x00000009080872a5 */ /* 0x000fe2000f8e003f */
[----:B------:R-:W-:Y:S01]  /*19bd0*/  ULDC UR7, c[0x0][0x14] ;  /* 0x0000050000077ab9 */ /* 0x000fe20000000800 */
[----:B------:R-:W-:Y:S02]  /*19be0*/  USHF.R.S32.HI UR19, URZ, 0x5, UR11 ;  /* 0x000000053f137899 */ /* 0x000fe4000801140b */
[----:B------:R-:W-:Y:S02]  /*19bf0*/  UIMAD.WIDE.U32 UR22, UR8, UR7, URZ ;  /* 0x00000007081672a5 */ /* 0x000fe4000f8e003f */
[----:B------:R-:W-:Y:S02]  /*19c00*/  UIMAD UR13, UR9, UR7, URZ ;  /* 0x00000007090d72a4 */ /* 0x000fe4000f8e023f */
[----:B------:R-:W-:Y:S02]  /*19c10*/  UIADD3 UR26, UR19, 0x1, URZ ;  /* 0x00000001131a7890 */ /* 0x000fe4000fffe03f */
[----:B------:R-:W-:-:S12]  /*19c20*/  UIADD3 UR13, UR23, UR13, URZ ;  /* 0x0000000d170d7290 */ /* 0x000fd8000fffe03f */
.L_x_568:
[----:B------:R-:W-:-:S03]  /*19c30*/  UMOV UR7, 0xffffffff ;  /* 0xffffffff00077882 */ /* 0x000fc60000000000 */
[----:B------:R-:W-:Y:S05]  /*19c40*/  BRA.DIV UR7, `(.L_x_557) ;  /* 0x0000001207187947 */ /* 0x000fea000b800000 */
[----:B------:R-:W-:-:S13]  /*19c50*/  ELECT P6, URZ, PT ;  /* 0x00000000003f782f */ /* 0x000fda00038c0000 */
.L_x_581:
[----:B------:R-:W0:Y:S01]  /*19c60*/  LDC R2, c[0x0][0x28c] ;  /* 0x0000a300ff027b82 */ /* 0x000e220000000800 */
[----:B------:R-:W-:Y:S01]  /*19c70*/  BSSY B1, `(.L_x_558) ;  /* 0x0000038000017945 */ /* 0x000fe20003800000 */
[----:B0-----:R-:W-:-:S13]  /*19c80*/  ISETP.LT.OR P6, PT, R2, 0x1, !P6 ;  /* 0x000000010200780c */ /* 0x001fda00077c1670 */
[----:B------:R-:W-:Y:S05]  /*19c90*/  @P6 BRA `(.L_x_559) ;  /* 0x0000000000d46947 */ /* 0x000fea0003800000 */
[----:B------:R-:W-:Y:S02]  /*19ca0*/  IMAD R3, R5, 0x180, RZ ;  /* 0x0000018005037824 */ /* 0x000fe400078e02ff */
[----:B------:R-:W-:Y:S02]  /*19cb0*/  IMAD R4, R4, 0xb0, RZ ;  /* 0x000000b004047824 */ /* 0x000fe400078e02ff */
[----:B------:R-:W-:Y:S02]  /*19cc0*/  IMAD.MOV.U32 R13, RZ, RZ, RZ ;  /* 0x000000ffff0d7224 */ /* 0x000fe400078e00ff */
[----:B------:R-:W-:Y:S02]  /*19cd0*/  IMAD.U32 R11, RZ, RZ, UR26 ;  /* 0x0000001aff0b7e24 */ /* 0x000fe4000f8e00ff */
[----:B------:R-:W-:Y:S02]  /*19ce0*/  IMAD.MOV.U32 R2, RZ, RZ, R0 ;  /* 0x000000ffff027224 */ /* 0x000fe400078e0000 */
[----:B------:R-:W-:-:S07]  /*19cf0*/  IMAD.MOV.U32 R5, RZ, RZ, R6 ;  /* 0x000000ffff057224 */ /* 0x000fce00078e0006 */
.L_x_563:
[----:B------:R-:W0:Y:S01]  /*19d00*/  S2R R10, SR_CgaCtaId ;  /* 0x00000000000a7919 */ /* 0x000e220000008800 */
[----:B------:R-:W-:-:S04]  /*19d10*/  MOV R7, 0x400 ;  /* 0x0000040000077802 */ /* 0x000fc80000000f00 */
[----:B0-----:R-:W-:Y:S02]  /*19d20*/  LEA R14, R10, R7, 0x18 ;  /* 0x000000070a0e7211 */ /* 0x001fe400078ec0ff */
[----:B------:R-:W-:Y:S01]  /*19d30*/  SHF.L.U32 R7, R2, 0x1f, RZ ;  /* 0x0000001f02077819 */ /* 0x000fe200000006ff */
[----:B------:R-:W0:Y:S02]  /*19d40*/  @!P2 LDC R10, c[0x0][0x500] ;  /* 0x00014000ff0aab82 */ /* 0x000e240000000800 */
[----:B------:R-:W-:-:S04]  /*19d50*/  IMAD R12, R5, 0x8, R14 ;  /* 0x00000008050c7824 */ /* 0x000fc800078e020e */
[----:B------:R-:W1:Y:S02]  /*19d60*/  SYNCS.PHASECHK.TRANS64.TRYWAIT P1, [R12+URZ+0x30], R7 ;  /* 0x000030070c0075a7 */ /* 0x000e64000802017f */
[----:B-1----:R-:W-:Y:S05]  /*19d70*/  @!P1 BRA `(.L_x_560) ;  /* 0x0000000c00ec9947 */ /* 0x002fea0003800000 */
.L_x_582:
[----:B------:R-:W-:Y:S01]  /*19d80*/  UPRMT UR7, UR21, 0x9910, URZ ;  /* 0x0000991015077896 */ /* 0x000fe2000800003f */
[----:B0-----:R0:W-:Y:S03]  /*19d90*/  @!P2 SYNCS.ARRIVE.TRANS64 RZ, [R12+URZ], R10 ;  /* 0x0000000a0cffa9a7 */ /* 0x0011e6000800003f */
[----:B------:R-:W-:-:S06]  /*19da0*/  UISETP.NE.AND UP0, UPT, UR7, 0x2, UPT ;  /* 0x000000020700788c */ /* 0x000fcc000bf05270 */
[----:B------:R-:W-:-:S13]  /*19db0*/  PLOP3.LUT P1, PT, PT, PT, UP0, 0x80, 0x0 ;  /* 0x000000000000781c */ /* 0x000fda0003f2f008 */
[----:B0-----:R-:W-:Y:S05]  /*19dc0*/  @P1 BRA `(.L_x_561) ;  /* 0x0000000000041947 */ /* 0x001fea0003800000 */
[----:B------:R-:W-:Y:S01]  /*19dd0*/  BPT.TRAP 0x1 ;  /* 0x000000040000795c */ /* 0x000fe20000300000 */
.L_x_561:
[----:B------:R-:W-:Y:S05]  /*19de0*/  @P0 BRA `(.L_x_562) ;  /* 0x0000000000040947 */ /* 0x000fea0003800000 */
[----:B------:R-:W-:Y:S01]  /*19df0*/  BPT.TRAP 0x1 ;  /* 0x000000040000795c */ /* 0x000fe20000300000 */
.L_x_562:
[C-C-:B-1----:R-:W-:Y:S01]  /*19e00*/  IMAD R7, R5.reuse, 0x6000, R14.reuse ;  /* 0x0000600005077824 */ /* 0x142fe200078e020e */
[----:B------:R-:W-:Y:S01]  /*19e10*/  R2UR UR9, R12 ;  /* 0x000000000c0972ca */ /* 0x000fe200000e0000 */
[----:B------:R-:W-:Y:S01]  /*19e20*/  IMAD R14, R5, 0x2c00, R14 ;  /* 0x00002c00050e7824 */ /* 0x000fe200078e020e */
[----:B------:R-:W-:Y:S01]  /*19e30*/  UIADD3 UR14, UP0, UR24, 0xf0, URZ ;  /* 0x000000f0180e7890 */ /* 0x000fe2000ff1e03f */
[----:B------:R-:W-:Y:S01]  /*19e40*/  VIADD R11, R11, 0xffffffff ;  /* 0xffffffff0b0b7836 */ /* 0x000fe20000000000 */
[----:B------:R-:W-:Y:S01]  /*19e50*/  R2UR UR7, R7 ;  /* 0x00000000070772ca */ /* 0x000fe200000e0000 */
[----:B------:R-:W-:Y:S01]  /*19e60*/  UIADD3 UR28, UP1, UR24, 0x1f0, URZ ;  /* 0x000001f0181c7890 */ /* 0x000fe2000ff3e03f */
[----:B------:R-:W-:Y:S01]  /*19e70*/  R2UR UR8, R14 ;  /* 0x000000000e0872ca */ /* 0x000fe200000e0000 */
[----:B------:R-:W-:Y:S01]  /*19e80*/  UIADD3.X UR15, URZ, UR25, URZ, UP0, !UPT ;  /* 0x000000193f0f7290 */ /* 0x000fe200087fe43f */
[----:B------:R-:W-:Y:S01]  /*19e90*/  R2UR UR11, R3 ;  /* 0x00000000030b72ca */ /* 0x000fe200000e0000 */
[----:B------:R-:W-:Y:S01]  /*19ea0*/  UIADD3.X UR29, URZ, UR25, URZ, UP1, !UPT ;  /* 0x000000193f1d7290 */ /* 0x000fe20008ffe43f */
[----:B------:R-:W-:Y:S01]  /*19eb0*/  R2UR UR10, R13 ;  /* 0x000000000d0a72ca */ /* 0x000fe200000e0000 */
[----:B------:R-:W-:Y:S01]  /*19ec0*/  UMOV UR16, 0x0 ;  /* 0x0000000000107882 */ /* 0x000fe20000000000 */
[----:B------:R-:W-:Y:S01]  /*19ed0*/  R2UR UR12, R9 ;  /* 0x00000000090c72ca */ /* 0x000fe200000e0000 */
[----:B------:R-:W-:Y:S01]  /*19ee0*/  UMOV UR17, 0x10000000 ;  /* 0x1000000000117882 */ /* 0x000fe20000000000 */
[----:B------:R-:W-:Y:S01]  /*19ef0*/  R2UR UR20, R4 ;  /* 0x00000000041472ca */ /* 0x000fe200000e0000 */
[----:B------:R-:W-:Y:S01]  /*19f00*/  VIADD R13, R13, 0x20 ;  /* 0x000000200d0d7836 */ /* 0x000fe20000000000 */
[----:B------:R-:W-:Y:S01]  /*19f10*/  ISETP.GT.AND P3, PT, R11, 0x1, PT ;  /* 0x000000010b00780c */ /* 0x000fe20003f64270 */
[----:B------:R-:W-:Y:S01]  /*19f20*/  UIADD3 UR7, UR7, 0x180, URZ ;  /* 0x0000018007077890 */ /* 0x000fe2000fffe03f */
[----:B------:R-:W-:Y:S01]  /*19f30*/  IADD3 R5, R5, 0x1, RZ ;  /* 0x0000000105057810 */ /* 0x000fe20007ffe0ff */
[----:B------:R-:W-:-:S03]  /*19f40*/  UIADD3 UR18, UR8, 0x24180, URZ ;  /* 0x0002418008127890 */ /* 0x000fc6000fffe03f */
[C---:B------:R-:W-:Y:S02]  /*19f50*/  ISETP.NE.AND P1, PT, R5.reuse, 0x6, PT ;  /* 0x000000060500780c */ /* 0x040fe40003f25270 */
[----:B------:R-:W-:Y:S02]  /*19f60*/  UMOV UR8, UR7 ;  /* 0x0000000700087c82 */ /* 0x000fe40008000000 */
[----:B------:R0:W-:Y:S01]  /*19f70*/  UTMALDG.3D [UR8], [UR14], desc[UR16] ;  /* 0x000010080e0075b4 */ /* 0x0001e20008011000 */
[----:B------:R-:W-:Y:S02]  /*19f80*/  SEL R7, RZ, 0x1, P1 ;  /* 0x00000001ff077807 */ /* 0x000fe40000800000 */
[----:B------:R-:W-:Y:S02]  /*19f90*/  SEL R5, R5, RZ, P1 ;  /* 0x000000ff05057207 */ /* 0x000fe40000800000 */
[----:B------:R-:W-:Y:S01]  /*19fa0*/  LOP3.LUT R2, R2, R7, RZ, 0x3c, !PT ;  /* 0x0000000702027212 */ /* 0x000fe200078e3cff */
[----:B0-----:R-:W-:Y:S01]  /*19fb0*/  UMOV UR8, UR18 ;  /* 0x0000001200087c82 */ /* 0x001fe20008000000 */
[----:B------:R-:W-:-:S02]  /*19fc0*/  UMOV UR11, UR20 ;  /* 0x00000014000b7c82 */ /* 0x000fc40008000000 */
[----:B------:R0:W-:Y:S02]  /*19fd0*/  UTMALDG.3D [UR8], [UR28], desc[UR16] ;  /* 0x000010081c0075b4 */ /* 0x0001e40008011000 */
[----:B0-----:R-:W-:Y:S05]  /*19fe0*/  @P3 BRA `(.L_x_563) ;  /* 0xfffffffc00443947 */ /* 0x001fea000383ffff */
.L_x_559:
[----:B------:R-:W-:Y:S05]  /*19ff0*/  BSYNC B1 ;  /* 0x0000000000017941 */ /* 0x000fea0003800000 */
.L_x_558:
[----:B------:R-:W2:Y:S01]  /*1a000*/  LDL.LU R14, [R1+0x114] ;  /* 0x00011400010e7983 */ /* 0x000ea20000300800 */
[----:B------:R-:W-:Y:S01]  /*1a010*/  LOP3.LUT P1, RZ, R8, 0xff, RZ, 0xc0, !PT ;  /* 0x000000ff08ff7812 */ /* 0x000fe2000782c0ff */
[----:B------:R-:W-:Y:S01]  /*1a020*/  VIADD R6, R6, UR19 ;  /* 0x0000001306067c36 */ /* 0x000fe20008000000 */
[----:B------:R-:W-:Y:S01]  /*1a030*/  ULDC.64 UR8, c[0x0][0x650] ;  /* 0x0001940000087ab9 */ /* 0x000fe20000000a00 */
[----:B------:R-:W3:Y:S01]  /*1a040*/  LDL.LU R12, [R1+0x118] ;  /* 0x00011800010c7983 */ /* 0x000ee20000300800 */
[----:B------:R-:W-:Y:S01]  /*1a050*/  UISETP.GE.U32.AND UP0, UPT, UR19, 0x6, UPT ;  /* 0x000000061300788c */ /* 0x000fe2000bf06070 */
[----:B------:R-:W-:Y:S01]  /*1a060*/  BSSY B1, `(.L_x_564) ;  /* 0x0000071000017945 */ /* 0x000fe20003800000 */
[----:B------:R-:W-:Y:S01]  /*1a070*/  IMAD.MOV.U32 R4, RZ, RZ, -0x1 ;  /* 0xffffffffff047424 */ /* 0x000fe200078e00ff */
[----:B------:R-:W-:Y:S02]  /*1a080*/  MOV R9, 0xffffffff ;  /* 0xffffffff00097802 */ /* 0x000fe40000000f00 */
[----:B------:R-:W-:-:S02]  /*1a090*/  PRMT R8, RZ, 0x7610, R8 ;  /* 0x00007610ff087816 */ /* 0x000fc40000000008 */
[----:B------:R-:W-:Y:S02]  /*1a0a0*/  PLOP3.LUT P3, PT, PT, PT, UP0, 0x80, 0x0 ;  /* 0x000000000000781c */ /* 0x000fe40003f6f008 */
[----:B------:R-:W0:Y:S01]  /*1a0b0*/  @P1 S2R R3, SR_CgaCtaId ;  /* 0x0000000000031919 */ /* 0x000e220000008800 */
[----:B------:R-:W-:-:S04]  /*1a0c0*/  @P1 MOV R2, 0x400 ;  /* 0x0000040000021802 */ /* 0x000fc80000000f00 */
[----:B0-----:R-:W-:-:S04]  /*1a0d0*/  @P1 LEA R2, R3, R2, 0x18 ;  /* 0x0000000203021211 */ /* 0x001fc800078ec0ff */
[----:B------:R0:W-:Y:S01]  /*1a0e0*/  @P1 SYNCS.ARRIVE.TRANS64.A1T0 RZ, [R2+URZ+0x78], RZ ;  /* 0x000078ff02ff19a7 */ /* 0x0001e2000810003f */
[----:B------:R-:W-:Y:S01]  /*1a0f0*/  ISETP.GT.U32.AND P1, PT, R6, 0x5, PT ;  /* 0x000000050600780c */ /* 0x000fe20003f24070 */
[----:B0-----:R-:W-:-:S05]  /*1a100*/  IMAD.U32 R2, RZ, RZ, UR19 ;  /* 0x00000013ff027e24 */ /* 0x001fca000f8e00ff */
[----:B------:R-:W-:Y:S01]  /*1a110*/  ISETP.LT.U32.AND P1, PT, R2, 0x6, P1 ;  /* 0x000000060200780c */ /* 0x000fe20000f21070 */
[----:B------:R-:W-:-:S05]  /*1a120*/  IMAD.WIDE.U32 R2, R6, -0x55555555, RZ ;  /* 0xaaaaaaab06027825 */ /* 0x000fca00078e00ff */
[----:B------:R-:W-:Y:S02]  /*1a130*/  SHF.R.U32.HI R5, RZ, 0x2, R3 ;  /* 0x00000002ff057819 */ /* 0x000fe40000011603 */
[----:B------:R-:W-:Y:S02]  /*1a140*/  SEL R3, RZ, 0x1, !P1 ;  /* 0x00000001ff037807 */ /* 0x000fe40004800000 */
[----:B------:R-:W-:Y:S01]  /*1a150*/  PRMT R2, RZ, 0x7610, R2 ;  /* 0x00007610ff027816 */ /* 0x000fe20000000002 */
[----:B------:R-:W-:Y:S01]  /*1a160*/  IMAD R6, R5, -0x6, R6 ;  /* 0xfffffffa05067824 */ /* 0x000fe200078e0206 */
[----:B------:R-:W-:-:S04]  /*1a170*/  LOP3.LUT R0, R0, R3, RZ, 0x3c, !PT ;  /* 0x0000000300007212 */ /* 0x000fc800078e3cff */
[----:B------:R-:W-:Y:S01]  /*1a180*/  @P3 LOP3.LUT R0, R0, 0x1, R5, 0x78, !PT ;  /* 0x0000000100003812 */ /* 0x000fe200078e7805 */
[----:B------:R-:W-:Y:S01]  /*1a190*/  IMAD.MOV.U32 R5, RZ, RZ, -0x1 ;  /* 0xffffffffff057424 */ /* 0x000fe200078e00ff */
[----:B---3--:R-:W-:-:S04]  /*1a1a0*/  IADD3 R12, P1, R12, UR22, RZ ;  /* 0x000000160c0c7c10 */ /* 0x008fc8000ff3e0ff */
[----:B--2---:R-:W-:Y:S01]  /*1a1b0*/  IADD3.X R14, R14, UR13, RZ, P1, !PT ;  /* 0x0000000d0e0e7c10 */ /* 0x004fe20008ffe4ff */
[----:B------:R0:W-:Y:S01]  /*1a1c0*/  STL [R1+0x118], R12 ;  /* 0x0001180c01007387 */ /* 0x0001e20000100800 */
[----:B------:R-:W-:-:S03]  /*1a1d0*/  ISETP.GE.U32.AND P1, PT, R12, UR8, PT ;  /* 0x000000080c007c0c */ /* 0x000fc6000bf26070 */
[----:B------:R0:W-:Y:S01]  /*1a1e0*/  STL [R1+0x114], R14 ;  /* 0x0001140e01007387 */ /* 0x0001e20000100800 */
[----:B------:R-:W-:-:S13]  /*1a1f0*/  ISETP.GE.U32.AND.EX P1, PT, R14, UR9, PT, P1 ;  /* 0x000000090e007c0c */ /* 0x000fda000bf26110 */
[----:B0-----:R-:W-:Y:S05]  /*1a200*/  @P1 BRA `(.L_x_565) ;  /* 0x0000000400581947 */ /* 0x001fea0003800000 */
[----:B------:R-:W0:Y:S01]  /*1a210*/  S2R R7, SR_CTAID.X ;  /* 0x0000000000077919 */ /* 0x000e220000002500 */
[----:B------:R-:W1:Y:S01]  /*1a220*/  LDC R15, c[0x0][0x65c] ;  /* 0x00019700ff0f7b82 */ /* 0x000e620000000800 */
[----:B------:R-:W-:Y:S01]  /*1a230*/  ULDC UR7, c[0x0][0x150] ;  /* 0x0000540000077ab9 */ /* 0x000fe20000000800 */
[----:B------:R-:W-:Y:S01]  /*1a240*/  ULDC.64 UR8, c[0x0][0x628] ;  /* 0x00018a0000087ab9 */ /* 0x000fe20000000a00 */
[----:B------:R-:W2:Y:S01]  /*1a250*/  S2R R5, SR_CTAID.Y ;  /* 0x0000000000057919 */ /* 0x000ea20000002600 */
[----:B------:R-:W-:Y:S01]  /*1a260*/  ISETP.NE.U32.AND P1, PT, RZ, UR8, PT ;  /* 0x00000008ff007c0c */ /* 0x000fe2000bf25070 */
[----:B------:R-:W-:-:S03]  /*1a270*/  ULDC UR10, c[0x0][0x630] ;  /* 0x00018c00000a7ab9 */ /* 0x000fc60000000800 */
[----:B------:R-:W3:Y:S01]  /*1a280*/  LDC R4, c[0x0][0x144] ;  /* 0x00005100ff047b82 */ /* 0x000ee20000000800 */
[----:B------:R-:W-:-:S07]  /*1a290*/  ISETP.NE.AND.EX P1, PT, RZ, UR9, PT, P1 ;  /* 0x00000009ff007c0c */ /* 0x000fce000bf25310 */
[----:B------:R-:W4:Y:S01]  /*1a2a0*/  LDC R10, c[0x0][0x148] ;  /* 0x00005200ff0a7b82 */ /* 0x000f220000000800 */
[----:B-1----:R-:W-:Y:S02]  /*1a2b0*/  ISETP.NE.AND P4, PT, R15, 0x1, PT ;  /* 0x000000010f00780c */ /* 0x002fe40003f85270 */
[----:B0-----:R-:W-:Y:S02]  /*1a2c0*/  I2FP.F32.U32 R2, R7 ;  /* 0x0000000700027245 */ /* 0x001fe40000201000 */
[----:B--2---:R-:W-:-:S03]  /*1a2d0*/  I2FP.F32.U32 R3, R5 ;  /* 0x0000000500037245 */ /* 0x004fc60000201000 */
[----:B------:R-:W-:Y:S01]  /*1a2e0*/  FMUL R2, R2, UR7 ;  /* 0x0000000702027c20 */ /* 0x000fe20008400000 */
[----:B------:R-:W-:Y:S02]  /*1a2f0*/  ULDC UR7, c[0x0][0x154] ;  /* 0x0000550000077ab9 */ /* 0x000fe40000000800 */
[----:B------:R-:W-:-:S03]  /*1a300*/  FMUL R9, R3, UR7 ;  /* 0x0000000703097c20 */ /* 0x000fc60008400000 */
[----:B------:R-:W0:Y:S08]  /*1a310*/  F2I.U32.TRUNC.NTZ R2, R2 ;  /* 0x0000000200027305 */ /* 0x000e30000020f000 */
[----:B------:R-:W1:Y:S01]  /*1a320*/  F2I.U32.TRUNC.NTZ R9, R9 ;  /* 0x0000000900097305 */ /* 0x000e62000020f000 */
[----:B0-----:R-:W-:Y:S02]  /*1a330*/  IMAD.MOV R3, RZ, RZ, -R2 ;  /* 0x000000ffff037224 */ /* 0x001fe400078e0a02 */
[----:B------:R-:W-:-:S02]  /*1a340*/  IMAD.MOV.U32 R2, RZ, RZ, R12 ;  /* 0x000000ffff027224 */ /* 0x000fc400078e000c */
[----:B---3--:R-:W-:Y:S02]  /*1a350*/  IMAD R7, R4, R3, R7 ;  /* 0x0000000304077224 */ /* 0x008fe400078e0207 */
[----:B-1----:R-:W-:-:S04]  /*1a360*/  IMAD.MOV R3, RZ, RZ, -R9 ;  /* 0x000000ffff037224 */ /* 0x002fc800078e0a09 */
[----:B----4-:R-:W-:Y:S02]  /*1a370*/  @P4 IMAD R7, R10, R3, R5 ;  /* 0x000000030a074224 */ /* 0x010fe400078e0205 */
[----:B------:R-:W-:Y:S01]  /*1a380*/  IMAD.MOV.U32 R3, RZ, RZ, R14 ;  /* 0x000000ffff037224 */ /* 0x000fe200078e000e */
[----:B------:R-:W-:Y:S06]  /*1a390*/  @!P1 BRA `(.L_x_566) ;  /* 0x0000000000289947 */ /* 0x000fec0003800000 */
[----:B------:R-:W-:Y:S02]  /*1a3a0*/  ULDC UR7, c[0x0][0x634] ;  /* 0x00018d0000077ab9 */ /* 0x000fe40000000800 */
[----:B------:R-:W-:-:S05]  /*1a3b0*/  IADD3 R3, P1, R12, UR7, RZ ;  /* 0x000000070c037c10 */ /* 0x000fca000ff3e0ff */
[----:B------:R-:W-:-:S04]  /*1a3c0*/  IMAD.X R9, RZ, RZ, R14, P1 ;  /* 0x000000ffff097224 */ /* 0x000fc800008e060e */
[----:B------:R-:W-:-:S04]  /*1a3d0*/  IMAD.WIDE.U32 R4, R9, UR8, RZ ;  /* 0x0000000809047c25 */ /* 0x000fc8000f8e00ff */
[----:B------:R-:W-:-:S04]  /*1a3e0*/  IMAD.WIDE.U32 R4, P1, R3, UR9, R4 ;  /* 0x0000000903047c25 */ /* 0x000fc8000f820004 */
[----:B------:R-:W-:Y:S01]  /*1a3f0*/  IMAD.WIDE.U32 R2, R3, UR8, RZ ;  /* 0x0000000803027c25 */ /* 0x000fe2000f8e00ff */
[----:B------:R-:W-:-:S04]  /*1a400*/  MOV R2, R5 ;  /* 0x0000000500027202 */ /* 0x000fc80000000f00 */
[----:B------:R-:W-:Y:S01]  /*1a410*/  IADD3 RZ, P3, R3, R4, RZ ;  /* 0x0000000403ff7210 */ /* 0x000fe20007f7e0ff */
[----:B------:R-:W-:-:S04]  /*1a420*/  IMAD.X R3, RZ, RZ, RZ, P1 ;  /* 0x000000ffff037224 */ /* 0x000fc800008e06ff */
[----:B------:R-:W-:-:S08]  /*1a430*/  IMAD.WIDE.U32.X R2, R9, UR9, R2, P3 ;  /* 0x0000000909027c25 */ /* 0x000fd000098e0402 */
.L_x_566:
[--C-:B------:R-:W-:Y:S01]  /*1a440*/  SHF.R.U64 R9, R2, UR10, R3.reuse ;  /* 0x0000000a02097c19 */ /* 0x100fe20008001203 */
[----:B------:R-:W-:Y:S01]  /*1a450*/  ULDC.64 UR8, c[0x0][0x620] ;  /* 0x0001880000087ab9 */ /* 0x000fe20000000a00 */
[----:B------:R-:W-:Y:S01]  /*1a460*/  SHF.R.U32.HI R2, RZ, UR10, R3 ;  /* 0x0000000aff027c19 */ /* 0x000fe20008011603 */
[----:B------:R-:W-:Y:S01]  /*1a470*/  IMAD.MOV.U32 R3, RZ, RZ, R14 ;  /* 0x000000ffff037224 */ /* 0x000fe200078e000e */
[----:B------:R-:W-:Y:S01]  /*1a480*/  IADD3 R11, P1, RZ, -R9, RZ ;  /* 0x80000009ff0b7210 */ /* 0x000fe20007f3e0ff */
[----:B------:R-:W-:-:S04]  /*1a490*/  ULDC UR7, c[0x0][0x618] ;  /* 0x0001860000077ab9 */ /* 0x000fc80000000800 */
[----:B------:R-:W-:-:S04]  /*1a4a0*/  IMAD.X R2, RZ, RZ, ~R2, P1 ;  /* 0x000000ffff027224 */ /* 0x000fc800008e0e02 */
[----:B------:R-:W-:-:S04]  /*1a4b0*/  IMAD R2, R2, UR8, RZ ;  /* 0x0000000802027c24 */ /* 0x000fc8000f8e02ff */
[----:B------:R-:W-:Y:S02]  /*1a4c0*/  IMAD R5, R11, UR9, R2 ;  /* 0x000000090b057c24 */ /* 0x000fe4000f8e0202 */
[----:B------:R-:W-:-:S04]  /*1a4d0*/  IMAD.MOV.U32 R2, RZ, RZ, R12 ;  /* 0x000000ffff027224 */ /* 0x000fc800078e000c */
[----:B------:R-:W-:Y:S01]  /*1a4e0*/  IMAD.WIDE.U32 R2, R11, UR8, R2 ;  /* 0x000000080b027c25 */ /* 0x000fe2000f8e0002 */
[----:B------:R-:W-:Y:S02]  /*1a4f0*/  ULDC.64 UR8, c[0x0][0x640] ;  /* 0x0001900000087ab9 */ /* 0x000fe40000000a00 */
[----:B------:R-:W-:Y:S01]  /*1a500*/  ISETP.NE.U32.AND P1, PT, RZ, UR8, PT ;  /* 0x00000008ff007c0c */ /* 0x000fe2000bf25070 */
[----:B------:R-:W-:-:S03]  /*1a510*/  IMAD.IADD R3, R3, 0x1, R5 ;  /* 0x0000000103037824 */ /* 0x000fc600078e0205 */
[----:B------:R-:W-:Y:S02]  /*1a520*/  ISETP.NE.AND.EX P1, PT, RZ, UR9, PT, P1 ;  /* 0x00000009ff007c0c */ /* 0x000fe4000bf25310 */
[--C-:B------:R-:W-:Y:S02]  /*1a530*/  SHF.R.U64 R10, R2, UR7, R3.reuse ;  /* 0x00000007020a7c19 */ /* 0x100fe40008001203 */
[----:B------:R-:W-:Y:S01]  /*1a540*/  SHF.R.U32.HI R3, RZ, UR7, R3 ;  /* 0x00000007ff037c19 */ /* 0x000fe20008011603 */
[----:B------:R-:W-:-:S03]  /*1a550*/  ULDC UR7, c[0x0][0x608] ;  /* 0x0001820000077ab9 */ /* 0x000fc60000000800 */
[--C-:B------:R-:W-:Y:S02]  /*1a560*/  SHF.R.U64 R11, R10, UR7, R3.reuse ;  /* 0x000000070a0b7c19 */ /* 0x100fe40008001203 */
[----:B------:R-:W-:Y:S01]  /*1a570*/  SHF.R.U32.HI R2, RZ, UR7, R3 ;  /* 0x00000007ff027c19 */ /* 0x000fe20008011603 */
[----:B------:R-:W-:-:S03]  /*1a580*/  ULDC UR7, c[0x0][0x658] ;  /* 0x0001960000077ab9 */ /* 0x000fc60000000800 */
[--C-:B------:R-:W-:Y:S02]  /*1a590*/  SHF.R.U64 R12, R11, UR7, R2.reuse ;  /* 0x000000070b0c7c19 */ /* 0x100fe40008001202 */
[----:B------:R-:W-:-:S03]  /*1a5a0*/  SHF.R.U32.HI R13, RZ, UR7, R2 ;  /* 0x00000007ff0d7c19 */ /* 0x000fc60008011602 */
[----:B------:R-:W-:Y:S02]  /*1a5b0*/  IMAD.MOV.U32 R2, RZ, RZ, R12 ;  /* 0x000000ffff027224 */ /* 0x000fe400078e000c */
[----:B------:R-:W-:Y:S01]  /*1a5c0*/  IMAD.MOV.U32 R3, RZ, RZ, R13 ;  /* 0x000000ffff037224 */ /* 0x000fe200078e000d */
[----:B------:R-:W-:Y:S06]  /*1a5d0*/  @!P1 BRA `(.L_x_567) ;  /* 0x0000000000289947 */ /* 0x000fec0003800000 */
[----:B------:R-:W-:Y:S02]  /*1a5e0*/  ULDC UR7, c[0x0][0x64c] ;  /* 0x0001930000077ab9 */ /* 0x000fe40000000800 */
[----:B------:R-:W-:-:S04]  /*1a5f0*/  IADD3 R3, P1, R12, UR7, RZ ;  /* 0x000000070c037c10 */ /* 0x000fc8000ff3e0ff */
[----:B------:R-:W-:-:S05]  /*1a600*/  IADD3.X R13, RZ, R13, RZ, P1, !PT ;  /* 0x0000000dff0d7210 */ /* 0x000fca0000ffe4ff */
[----:B------:R-:W-:-:S04]  /*1a610*/  IMAD.WIDE.U32 R4, R13, UR8, RZ ;  /* 0x000000080d047c25 */ /* 0x000fc8000f8e00ff */
[----:B------:R-:W-:-:S04]  /*1a620*/  IMAD.WIDE.U32 R4, P1, R3, UR9, R4 ;  /* 0x0000000903047c25 */ /* 0x000fc8000f820004 */
[----:B------:R-:W-:-:S04]  /*1a630*/  IMAD.WIDE.U32 R2, R3, UR8, RZ ;  /* 0x0000000803027c25 */ /* 0x000fc8000f8e00ff */
[----:B------:R-:W-:Y:S01]  /*1a640*/  IMAD.MOV.U32 R2, RZ, RZ, R5 ;  /* 0x000000ffff027224 */ /* 0x000fe200078e0005 */
[----:B------:R-:W-:Y:S01]  /*1a650*/  IADD3 RZ, P3, R3, R4, RZ ;  /* 0x0000000403ff7210 */ /* 0x000fe20007f7e0ff */
[----:B------:R-:W-:-:S04]  /*1a660*/  IMAD.X R3, RZ, RZ, RZ, P1 ;  /* 0x000000ffff037224 */ /* 0x000fc800008e06ff */
[----:B------:R-:W-:-:S08]  /*1a670*/  IMAD.WIDE.U32.X R2, R13, UR9, R2, P3 ;  /* 0x000000090d027c25 */ /* 0x000fd000098e0402 */
.L_x_567:
[----:B------:R-:W-:Y:S01]  /*1a680*/  ULDC UR7, c[0x0][0x648] ;  /* 0x0001920000077ab9 */ /* 0x000fe20000000800 */
[----:B------:R-:W-:Y:S02]  /*1a690*/  LOP3.LUT R11, R11, UR6, RZ, 0xc0, !PT ;  /* 0x000000060b0b7c12 */ /* 0x000fe4000f8ec0ff */
[----:B------:R-:W-:Y:S01]  /*1a6a0*/  SHF.R.U64 R2, R2, UR7, R3 ;  /* 0x0000000702027c19 */ /* 0x000fe20008001203 */
[----:B------:R-:W-:-:S04]  /*1a6b0*/  ULDC UR7, c[0x0][0x638] ;  /* 0x00018e0000077ab9 */ /* 0x000fc80000000800 */
[----:B------:R-:W-:Y:S02]  /*1a6c0*/  IMAD.MOV R3, RZ, RZ, -R2 ;  /* 0x000000ffff037224 */ /* 0x000fe400078e0a02 */
[----:B------:R-:W-:Y:S02]  /*1a6d0*/  IMAD R4, R2, UR5, R11 ;  /* 0x0000000502047c24 */ /* 0x000fe4000f8e020b */
[----:B------:R-:W-:Y:S01]  /*1a6e0*/  IMAD R12, R3, UR7, R12 ;  /* 0x00000007030c7c24 */ /* 0x000fe2000f8e020c */
[----:B------:R-:W-:Y:S01]  /*1a6f0*/  ULDC UR7, c[0x0][0x610] ;  /* 0x0001840000077ab9 */ /* 0x000fe20000000800 */
[----:B------:R-:W-:Y:S01]  /*1a700*/  LOP3.LUT R3, R10, UR4, RZ, 0xc0, !PT ;  /* 0x000000040a037c12 */ /* 0x000fe2000f8ec0ff */
[----:B------:R-:W-:Y:S01]  /*1a710*/  IMAD R7, R4, UR7, R7 ;  /* 0x0000000704077c24 */ /* 0x000fe2000f8e0207 */
[----:B------:R-:W-:Y:S01]  /*1a720*/  ULDC UR7, c[0x0][0x600] ;  /* 0x0001800000077ab9 */ /* 0x000fe20000000800 */
[----:B------:R-:W-:Y:S02]  /*1a730*/  IMAD.MOV.U32 R2, RZ, RZ, 0x1 ;  /* 0x00000001ff027424 */ /* 0x000fe400078e00ff */
[----:B------:R-:W-:-:S05]  /*1a740*/  IMAD R12, R12, UR7, R3 ;  /* 0x000000070c0c7c24 */ /* 0x000fca000f8e0203 */
[----:B------:R-:W-:Y:S02]  /*1a750*/  SEL R4, R12, R7, !P4 ;  /* 0x000000070c047207 */ /* 0x000fe40006000000 */
[----:B------:R-:W-:-:S07]  /*1a760*/  SEL R5, R7, R12, !P4 ;  /* 0x0000000c07057207 */ /* 0x000fce0006000000 */
.L_x_565:
[----:B------:R-:W-:Y:S05]  /*1a770*/  BSYNC B1 ;  /* 0x0000000000017941 */ /* 0x000fea0003800000 */
.L_x_564:
[----:B------:R-:W-:-:S13]  /*1a780*/  LOP3.LUT P1, RZ, R2, 0xff, RZ, 0xc0, !PT ;  /* 0x000000ff02ff7812 */ /* 0x000fda000782c0ff */
[----:B------:R-:W-:Y:S05]  /*1a790*/  @P1 BRA `(.L_x_568) ;  /* 0xfffffff400241947 */ /* 0x000fea000383ffff */
[----:B------:R-:W-:Y:S05]  /*1a7a0*/  BSYNC B0 ;  /* 0x0000000000007941 */ /* 0x000fea0003800000 */
.L_x_556:
[----:B------:R-:W-:-:S03]  /*1a7b0*/  UMOV UR7, 0xffffffff ;  /* 0xffffffff00077882 */ /* 0x000fc60000000000 */
[----:B------:R-:W-:Y:S05]  /*1a7c0*/  BRA.DIV UR7, `(.L_x_569) ;  /* 0x00000006076c7947 */ /* 0x000fea000b800000 */
[----:B------:R-:W-:-:S13]  /*1a7d0*/  ELECT P6, URZ, PT ;  /* 0x00000000003f782f */ /* 0x000fda00038c0000 */
.L_x_585:
[----:B------:R-:W-:Y:S04]  /*1a7e0*/  BSSY B0, `(.L_x_570) ;  /* 0x0000040000007945 */ /* 0x000fe80003800000 */
[----:B------:R-:W-:Y:S05]  /*1a7f0*/  @!P6 BRA `(.L_x_571) ;  /* 0x0000000000f8e947 */ /* 0x000fea0003800000 */
[----:B------:R-:W2:Y:S02]  /*1a800*/  LDL R2, [R1+0x104] ;  /* 0x0001040001027983 */ /* 0x000ea40000100800 */
[----:B--2---:R-:W-:-:S13]  /*1a810*/  R2UR UR7, R2 ;  /* 0x00000000020772ca */ /* 0x004fda00000e0000 */
[----:B------:R-:W-:-:S04]  /*1a820*/  ULOP3.LUT UR7, UR7, 0x2, URZ, 0xfc, !UPT ;  /* 0x0000000207077892 */ /* 0x000fc8000f8efc3f */
[----:B------:R-:W-:-:S06]  /*1a830*/  UISETP.NE.AND UP0, UPT, UR7, 0x3, UPT ;  /* 0x000000030700788c */ /* 0x000fcc000bf05270 */
[----:B------:R-:W-:-:S13]  /*1a840*/  PLOP3.LUT P0, PT, PT, PT, UP0, 0x80, 0x0 ;  /* 0x000000000000781c */ /* 0x000fda0003f0f008 */
[----:B------:R-:W-:Y:S05]  /*1a850*/  @!P0 BRA `(.L_x_572) ;  /* 0x0000000000048947 */ /* 0x000fea0003800000 */
[----:B------:R-:W-:Y:S01]  /*1a860*/  BPT.TRAP 0x1 ;  /* 0x000000040000795c */ /* 0x000fe20000300000 */
.L_x_572:
[----:B------:R-:W0:Y:S01]  /*1a870*/  S2R R3, SR_CgaCtaId ;  /* 0x0000000000037919 */ /* 0x000e220000008800 */
[----:B------:R-:W-:-:S04]  /*1a880*/  MOV R2, 0x400 ;  /* 0x0000040000027802 */ /* 0x000fc80000000f00 */
[----:B0-----:R-:W-:Y:S02]  /*1a890*/  LEA R3, R3, R2, 0x18 ;  /* 0x0000000203037211 */ /* 0x001fe400078ec0ff */
[----:B------:R-:W-:-:S03]  /*1a8a0*/  SHF.L.U32 R2, R0, 0x1f, RZ ;  /* 0x0000001f00027819 */ /* 0x000fc600000006ff */
[----:B------:R-:W-:-:S04]  /*1a8b0*/  VIADD R3, R3, 0x30 ;  /* 0x0000003003037836 */ /* 0x000fc80000000000 */
[----:B------:R-:W-:-:S04]  /*1a8c0*/  IMAD R5, R6, 0x8, R3 ;  /* 0x0000000806057824 */ /* 0x000fc800078e0203 */
[----:B------:R-:W0:Y:S02]  /*1a8d0*/  SYNCS.PHASECHK.TRANS64.TRYWAIT P0, [R5+URZ], R2 ;  /* 0x00000002050075a7 */ /* 0x000e24000800017f */
[----:B0-----:R-:W-:Y:S05]  /*1a8e0*/  @!P0 BRA `(.L_x_573) ;  /* 0x0000000400448947 */ /* 0x001fea0003800000 */
.L_x_586:
[----:B------:R-:W-:-:S04]  /*1a8f0*/  IADD3 R6, R6, 0x1, RZ ;  /* 0x0000000106067810 */ /* 0x000fc80007ffe0ff */
[----:B------:R-:W-:-:S04]  /*1a900*/  ISETP.NE.AND P0, PT, R6, 0x6, PT ;  /* 0x000000060600780c */ /* 0x000fc80003f05270 */
[----:B0-----:R-:W-:Y:S02]  /*1a910*/  SEL R5, RZ, 0x1, P0 ;  /* 0x00000001ff057807 */ /* 0x001fe40000000000 */
[----:B------:R-:W-:Y:S02]  /*1a920*/  SEL R6, R6, RZ, P0 ;  /* 0x000000ff06067207 */ /* 0x000fe40000000000 */
[----:B------:R-:W-:-:S03]  /*1a930*/  LOP3.LUT R5, R0, R5, RZ, 0x3c, !PT ;  /* 0x0000000500057212 */ /* 0x000fc600078e3cff */
[----:B------:R-:W-:Y:S01]  /*1a940*/  IMAD R7, R6, 0x8, R3 ;  /* 0x0000000806077824 */ /* 0x000fe200078e0203 */
[----:B------:R-:W-:-:S04]  /*1a950*/  SHF.L.U32 R0, R5, 0x1f, RZ ;  /* 0x0000001f05007819 */ /* 0x000fc800000006ff */
[----:B------:R-:W0:Y:S02]  /*1a960*/  SYNCS.PHASECHK.TRANS64.TRYWAIT P0, [R7+URZ], R0 ;  /* 0x00000000070075a7 */ /* 0x000e24000800017f */
[----:B0-----:R-:W-:Y:S05]  /*1a970*/  @!P0 BRA `(.L_x_574) ;  /* 0x0000000400348947 */ /* 0x001fea0003800000 */
.L_x_587:
[----:B0-----:R-:W-:-:S05]  /*1a980*/  VIADD R0, R6, 0x1 ;  /* 0x0000000106007836 */ /* 0x001fca0000000000 */
[----:B------:R-:W-:-:S04]  /*1a990*/  ISETP.NE.AND P0, PT, R0, 0x6, PT ;  /* 0x000000060000780c */ /* 0x000fc80003f05270 */
[----:B------:R-:W-:Y:S02]  /*1a9a0*/  SEL R2, RZ, 0x1, P0 ;  /* 0x00000001ff027807 */ /* 0x000fe40000000000 */
[----:B------:R-:W-:Y:S02]  /*1a9b0*/  SEL R4, R0, RZ, P0 ;  /* 0x000000ff00047207 */ /* 0x000fe40000000000 */
[----:B------:R-:W-:-:S03]  /*1a9c0*/  LOP3.LUT R5, R5, R2, RZ, 0x3c, !PT ;  /* 0x0000000205057212 */ /* 0x000fc600078e3cff */
[----:B------:R-:W-:Y:S01]  /*1a9d0*/  IMAD R7, R4, 0x8, R3 ;  /* 0x0000000804077824 */ /* 0x000fe200078e0203 */
[----:B------:R-:W-:-:S04]  /*1a9e0*/  SHF.L.U32 R0, R5, 0x1f, RZ ;  /* 0x0000001f05007819 */ /* 0x000fc800000006ff */
[----:B------:R-:W0:Y:S02]  /*1a9f0*/  SYNCS.PHASECHK.TRANS64.TRYWAIT P0, [R7+URZ], R0 ;  /* 0x00000000070075a7 */ /* 0x000e24000800017f */
[----:B0-----:R-:W-:Y:S05]  /*1aa00*/  @!P0 BRA `(.L_x_575) ;  /* 0x0000000400248947 */ /* 0x001fea0003800000 */
.L_x_588:
        /* <DEDUP_REMOVED lines=9> */
.L_x_589:
[----:B0-----:R-:W-:-:S05]  /*1aaa0*/  VIADD R0, R4, 0x1 ;  /* 0x0000000104007836 */ /* 0x001fca0000000000 */
[----:B------:R-:W-:-:S04]  /*1aab0*/  ISETP.NE.AND P0, PT, R0, 0x6, PT ;  /* 0x000000060000780c */ /* 0x000fc80003f05270 */
[----:B------:R-:W-:Y:S02]  /*1aac0*/  SEL R2, RZ, 0x1, P0 ;  /* 0x00000001ff027807 */ /* 0x000fe40000000000 */
[----:B------:R-:W-:Y:S02]  /*1aad0*/  SEL R4, R0, RZ, P0 ;  /* 0x000000ff00047207 */ /* 0x000fe40000000000 */
[----:B------:R-:W-:Y:S02]  /*1aae0*/  LOP3.LUT R5, R5, R2, RZ, 0x3c, !PT ;  /* 0x0000000205057212 */ /* 0x000fe400078e3cff */
[----:B------:R-:W-:Y:S02]  /*1aaf0*/  LEA R7, R4, R3, 0x3 ;  /* 0x0000000304077211 */ /* 0x000fe400078e18ff */
[----:B------:R-:W-:-:S04]  /*1ab00*/  SHF.L.U32 R0, R5, 0x1f, RZ ;  /* 0x0000001f05007819 */ /* 0x000fc800000006ff */
[----:B------:R-:W0:Y:S02]  /*1ab10*/  SYNCS.PHASECHK.TRANS64.TRYWAIT P0, [R7+URZ], R0 ;  /* 0x00000000070075a7 */ /* 0x000e24000800017f */
[----:B0-----:R-:W-:Y:S05]  /*1ab20*/  @!P0 BRA `(.L_x_577) ;  /* 0x0000000400048947 */ /* 0x001fea0003800000 */
.L_x_590:
[----:B0-----:R-:W-:-:S05]  /*1ab30*/  VIADD R0, R4, 0x1 ;  /* 0x0000000104007836 */ /* 0x001fca0000000000 */
[----:B------:R-:W-:-:S04]  /*1ab40*/  ISETP.NE.AND P0, PT, R0, 0x6, PT ;  /* 0x000000060000780c */ /* 0x000fc80003f05270 */
[----:B------:R-:W-:Y:S02]  /*1ab50*/  SEL R2, RZ, 0x1, P0 ;  /* 0x00000001ff027807 */ /* 0x000fe40000000000 */
[----:B------:R-:W-:Y:S02]  /*1ab60*/  SEL R0, R0, RZ, P0 ;  /* 0x000000ff00007207 */ /* 0x000fe40000000000 */
[----:B------:R-:W-:-:S03]  /*1ab70*/  LOP3.LUT R2, R5, R2, RZ, 0x3c, !PT ;  /* 0x0000000205027212 */ /* 0x000fc600078e3cff */
[----:B------:R-:W-:Y:S01]  /*1ab80*/  IMAD R3, R0, 0x8, R3 ;  /* 0x0000000800037824 */ /* 0x000fe200078e0203 */
[----:B------:R-:W-:-:S07]  /*1ab90*/  SHF.L.U32 R0, R2, 0x1f, RZ ;  /* 0x0000001f02007819 */ /* 0x000fce00000006ff */
.L_x_578:
[----:B0-----:R0:W1:Y:S02]  /*1aba0*/  SYNCS.PHASECHK.TRANS64.TRYWAIT P0, [R3+URZ], R0 ;  /* 0x00000000030075a7 */ /* 0x001064000800017f */
[----:B-1----:R-:W-:Y:S05]  /*1abb0*/  @!P0 NANOSLEEP.SYNCS 0x989680 ;  /* 0x009896800000895d */ /* 0x002fea0003900000 */
[----:B------:R-:W1:Y:S02]  /*1abc0*/  @!P0 SYNCS.PHASECHK.TRANS64 P0, [R3+URZ], R0 ;  /* 0x00000000030085a7 */ /* 0x000e64000800007f */
[----:B-1----:R-:W-:Y:S05]  /*1abd0*/  @!P0 BRA `(.L_x_578) ;  /* 0xfffffffc00f08947 */ /* 0x002fea000383ffff */
.L_x_571:
[----:B------:R-:W-:Y:S05]  /*1abe0*/  BSYNC B0 ;  /* 0x0000000000007941 */ /* 0x000fea0003800000 */
.L_x_570:
[----:B------:R-:W-:Y:S05]  /*1abf0*/  EXIT ;  /* 0x000000000000794d */ /* 0x000fea0003800000 */
.L_x_17:
[----:B-1----:R1:W2:Y:S02]  /*1ac00*/  SYNCS.PHASECHK.TRANS64.TRYWAIT P1, [R3+URZ], R0 ;  /* 0x00000000030075a7 */ /* 0x0022a4000802017f */
[----:B--2---:R-:W-:Y:S05]  /*1ac10*/  @!P1 NANOSLEEP.SYNCS 0x989680 ;  /* 0x009896800000995d */ /* 0x004fea0003900000 */
[----:B------:R-:W2:Y:S02]  /*1ac20*/  @!P1 SYNCS.PHASECHK.TRANS64 P1, [R3+URZ], R0 ;  /* 0x00000000030095a7 */ /* 0x000ea4000802007f */
[----:B--2---:R-:W-:Y:S05]  /*1ac30*/  @!P1 BRA `(.L_x_17) ;  /* 0xfffffffc00f09947 */ /* 0x004fea000383ffff */
[----:B------:R-:W-:Y:S05]  /*1ac40*/  BRA `(.L_x_16) ;  /* 0xfffffe6800187947 */ /* 0x000fea000383ffff */
.L_x_22:
[----:B-1----:R-:W-:-:S04]  /*1ac50*/  IMAD.U32 R6, RZ, RZ, UR5 ;  /* 0x00000005ff067e24 */ /* 0x002fc8000f8e00ff */
[----:B------:R1:W2:Y:S03]  /*1ac60*/  SYNCS.PHASECHK.TRANS64.TRYWAIT P1, [R6+URZ], R4 ;  /* 0x00000004060075a7 */ /* 0x0002a6000802017f */
[----:B--2---:R-:W-:Y:S05]  /*1ac70*/  @!P1 NANOSLEEP.SYNCS 0x989680 ;  /* 0x009896800000995d */ /* 0x004fea0003900000 */
[----:B------:R-:W2:Y:S02]  /*1ac80*/  @!P1 SYNCS.PHASECHK.TRANS64 P1, [R6+URZ], R4 ;  /* 0x00000004060095a7 */ /* 0x000ea4000802007f */
[----:B--2---:R-:W-:Y:S05]  /*1ac90*/  @!P1 BRA `(.L_x_22) ;  /* 0xfffffffc00ec9947 */ /* 0x004fea000383ffff */
[----:B------:R-:W-:Y:S05]  /*1aca0*/  BRA `(.L_x_21) ;  /* 0xfffffe9000287947 */ /* 0x000fea000383ffff */
.L_x_557:
[----:B------:R-:W-:Y:S01]  /*1acb0*/  BSSY B1, `(.L_x_579) ;  /* 0x0000006000017945 */ /* 0x000fe20003800000 */
[----:B------:R-:W-:-:S07]  /*1acc0*/  IMAD.MOV.U32 R15, RZ, RZ, -0x1 ;  /* 0xffffffffff0f7424 */ /* 0x000fce00078e00ff */
[----:B------:R-:W-:Y:S05]  /*1acd0*/  WARPSYNC.COLLECTIVE R15, `(.L_x_580) ;  /* 0x000000000f0c7348 */ /* 0x000fea0003c00000 */
[----:B------:R-:W-:Y:S02]  /*1ace0*/  ELECT P6, UR62, PT ;  /* 0x00000000003e782f */ /* 0x000fe400038c0000 */
[----:B------:R-:W-:Y:S01]  /*1acf0*/  MOV R14, UR62 ;  /* 0x0000003e000e7c02 */ /* 0x000fe20008000f00 */
[----:B------:R-:W-:Y:S10]  /*1ad00*/  ENDCOLLECTIVE ;  /* 0x000000000000791b */ /* 0x000ff40003800000 */
.L_x_580:
[----:B------:R-:W-:Y:S05]  /*1ad10*/  BSYNC B1 ;  /* 0x0000000000017941 */ /* 0x000fea0003800000 */
.L_x_579:
[----:B------:R-:W-:Y:S05]  /*1ad20*/  BRA `(.L_x_581) ;  /* 0xffffffec00cc7947 */ /* 0x000fea000383ffff */
.L_x_560:
[----:B-1----:R1:W2:Y:S02]  /*1ad30*/  SYNCS.PHASECHK.TRANS64.TRYWAIT P1, [R12+URZ+0x30], R7 ;  /* 0x000030070c0075a7 */ /* 0x0022a4000802017f */
[----:B--2---:R-:W-:Y:S05]  /*1ad40*/  @!P1 NANOSLEEP.SYNCS 0x989680 ;  /* 0x009896800000995d */ /* 0x004fea0003900000 */
[----:B------:R-:W2:Y:S02]  /*1ad50*/  @!P1 SYNCS.PHASECHK.TRANS64 P1, [R12+URZ+0x30], R7 ;  /* 0x000030070c0095a7 */ /* 0x000ea4000802007f */
[----:B--2---:R-:W-:Y:S05]  /*1ad60*/  @!P1 BRA `(.L_x_560) ;  /* 0xfffffffc00f09947 */ /* 0x004fea000383ffff */
[----:B------:R-:W-:Y:S05]  /*1ad70*/  BRA `(.L_x_582) ;  /* 0xfffffff000007947 */ /* 0x000fea000383ffff */
.L_x_569:
[----:B------:R-:W-:Y:S01]  /*1ad80*/  BSSY B0, `(.L_x_583) ;  /* 0x0000006000007945 */ /* 0x000fe20003800000 */
[----:B------:R-:W-:-:S07]  /*1ad90*/  IMAD.MOV.U32 R15, RZ, RZ, -0x1 ;  /* 0xffffffffff0f7424 */ /* 0x000fce00078e00ff */
[----:B------:R-:W-:Y:S05]  /*1ada0*/  WARPSYNC.COLLECTIVE R15, `(.L_x_584) ;  /* 0x000000000f0c7348 */ /* 0x000fea0003c00000 */
[----:B------:R-:W-:Y:S02]  /*1adb0*/  ELECT P6, UR62, PT ;  /* 0x00000000003e782f */ /* 0x000fe400038c0000 */
[----:B------:R-:W-:Y:S01]  /*1adc0*/  MOV R14, UR62 ;  /* 0x0000003e000e7c02 */ /* 0x000fe20008000f00 */
[----:B------:R-:W-:Y:S10]  /*1add0*/  ENDCOLLECTIVE ;  /* 0x000000000000791b */ /* 0x000ff40003800000 */
.L_x_584:
[----:B------:R-:W-:Y:S05]  /*1ade0*/  BSYNC B0 ;  /* 0x0000000000007941 */ /* 0x000fea0003800000 */
.L_x_583:
[----:B------:R-:W-:Y:S05]  /*1adf0*/  BRA `(.L_x_585) ;  /* 0xfffffff800787947 */ /* 0x000fea000383ffff */
.L_x_573:
[----:B0-----:R0:W1:Y:S02]  /*1ae00*/  SYNCS.PHASECHK.TRANS64.TRYWAIT P0, [R5+URZ], R2 ;  /* 0x00000002050075a7 */ /* 0x001064000800017f */
[----:B-1----:R-:W-:Y:S05]  /*1ae10*/  @!P0 NANOSLEEP.SYNCS 0x989680 ;  /* 0x009896800000895d */ /* 0x002fea0003900000 */
[----:B------:R-:W1:Y:S02]  /*1ae20*/  @!P0 SYNCS.PHASECHK.TRANS64 P0, [R5+URZ], R2 ;  /* 0x00000002050085a7 */ /* 0x000e64000800007f */
[----:B-1----:R-:W-:Y:S05]  /*1ae30*/  @!P0 BRA `(.L_x_573) ;  /* 0xfffffffc00f08947 */ /* 0x002fea000383ffff */
[----:B------:R-:W-:Y:S05]  /*1ae40*/  BRA `(.L_x_586) ;  /* 0xfffffff800a87947 */ /* 0x000fea000383ffff */
.L_x_574:
[----:B0-----:R0:W1:Y:S02]  /*1ae50*/  SYNCS.PHASECHK.TRANS64.TRYWAIT P0, [R7+URZ], R0 ;  /* 0x00000000070075a7 */ /* 0x001064000800017f */
[----:B-1----:R-:W-:Y:S05]  /*1ae60*/  @!P0 NANOSLEEP.SYNCS 0x989680 ;  /* 0x009896800000895d */ /* 0x002fea0003900000 */
[----:B------:R-:W1:Y:S02]  /*1ae70*/  @!P0 SYNCS.PHASECHK.TRANS64 P0, [R7+URZ], R0 ;  /* 0x00000000070085a7 */ /* 0x000e64000800007f */
[----:B-1----:R-:W-:Y:S05]  /*1ae80*/  @!P0 BRA `(.L_x_574) ;  /* 0xfffffffc00f08947 */ /* 0x002fea000383ffff */
[----:B------:R-:W-:Y:S05]  /*1ae90*/  BRA `(.L_x_587) ;  /* 0xfffffff800b87947 */ /* 0x000fea000383ffff */
.L_x_575:
[----:B0-----:R0:W1:Y:S02]  /*1aea0*/  SYNCS.PHASECHK.TRANS64.TRYWAIT P0, [R7+URZ], R0 ;  /* 0x00000000070075a7 */ /* 0x001064000800017f */
[----:B-1----:R-:W-:Y:S05]  /*1aeb0*/  @!P0 NANOSLEEP.SYNCS 0x989680 ;  /* 0x009896800000895d */ /* 0x002fea0003900000 */
[----:B------:R-:W1:Y:S02]  /*1aec0*/  @!P0 SYNCS.PHASECHK.TRANS64 P0, [R7+URZ], R0 ;  /* 0x00000000070085a7 */ /* 0x000e64000800007f */
[----:B-1----:R-:W-:Y:S05]  /*1aed0*/  @!P0 BRA `(.L_x_575) ;  /* 0xfffffffc00f08947 */ /* 0x002fea000383ffff */
[----:B------:R-:W-:Y:S05]  /*1aee0*/  BRA `(.L_x_588) ;  /* 0xfffffff800c87947 */ /* 0x000fea000383ffff */
.L_x_576:
[----:B0-----:R0:W1:Y:S02]  /*1aef0*/  SYNCS.PHASECHK.TRANS64.TRYWAIT P0, [R7+URZ], R0 ;  /* 0x00000000070075a7 */ /* 0x001064000800017f */
[----:B-1----:R-:W-:Y:S05]  /*1af00*/  @!P0 NANOSLEEP.SYNCS 0x989680 ;  /* 0x009896800000895d */ /* 0x002fea0003900000 */
[----:B------:R-:W1:Y:S02]  /*1af10*/  @!P0 SYNCS.PHASECHK.TRANS64 P0, [R7+URZ], R0 ;  /* 0x00000000070085a7 */ /* 0x000e64000800007f */
[----:B-1----:R-:W-:Y:S05]  /*1af20*/  @!P0 BRA `(.L_x_576) ;  /* 0xfffffffc00f08947 */ /* 0x002fea000383ffff */
[----:B------:R-:W-:Y:S05]  /*1af30*/  BRA `(.L_x_589) ;  /* 0xfffffff800d87947 */ /* 0x000fea000383ffff */
.L_x_577:
[----:B0-----:R0:W1:Y:S02]  /*1af40*/  SYNCS.PHASECHK.TRANS64.TRYWAIT P0, [R7+URZ], R0 ;  /* 0x00000000070075a7 */ /* 0x001064000800017f */
[----:B-1----:R-:W-:Y:S05]  /*1af50*/  @!P0 NANOSLEEP.SYNCS 0x989680 ;  /* 0x009896800000895d */ /* 0x002fea0003900000 */
[----:B------:R-:W1:Y:S02]  /*1af60*/  @!P0 SYNCS.PHASECHK.TRANS64 P0, [R7+URZ], R0 ;  /* 0x00000000070085a7 */ /* 0x000e64000800007f */
[----:B-1----:R-:W-:Y:S05]  /*1af70*/  @!P0 BRA `(.L_x_577) ;  /* 0xfffffffc00f08947 */ /* 0x002fea000383ffff */
[----:B------:R-:W-:Y:S05]  /*1af80*/  BRA `(.L_x_590) ;  /* 0xfffffff800e87947 */ /* 0x000fea000383ffff */
.L_x_591:
[----:B------:R-:W-:-:S00]  /*1af90*/  BRA `(.L_x_591) ;  /* 0xfffffffc00fc7947 */ /* 0x000fc0000383ffff */
[----:B------:R-:W-:-:S00]  /*1afa0*/  NOP ;  /* 0x0000000000007918 */ /* 0x000fc00000000000 */
        /* <DEDUP_REMOVED lines=13> */
.L_x_592:


//--------------------- .nv.global.init           --------------------------
	.section	.nv.global.init,"aw",@progbits
.nv.global.init:
	.type		$str$22,@object
	.size		$str$22,($str$23 - $str$22)
$str$22:
        /*0000*/ 	.byte	0x6b, 0x5f, 0x74, 0x69, 0x6c, 0x65, 0x5f, 0x63, 0x6f, 0x75, 0x6e, 0x74, 0x20, 0x3e, 0x3d, 0x20
        /*0010*/ 	.byte	0x31, 0x00
	.type		$str$23,@object
	.size		$str$23,(__unnamed_1 - $str$23)
$str$23:
        /*0012*/ 	.byte	0x2f, 0x74, 0x6d, 0x70, 0x2f, 0x63, 0x75, 0x74, 0x6c, 0x61, 0x73, 0x73, 0x5f, 0x73, 0x77, 0x65
        /*0022*/ 	.byte	0x65, 0x70, 0x5f, 0x73, 0x72, 0x63, 0x2f, 0x69, 0x6e, 0x63, 0x6c, 0x75, 0x64, 0x65, 0x2f, 0x63
        /*0032*/ 	.byte	0x75, 0x74, 0x6c, 0x61, 0x73, 0x73, 0x2f, 0x67, 0x65, 0x6d, 0x6d, 0x2f, 0x63, 0x6f, 0x6c, 0x6c
        /*0042*/ 	.byte	0x65, 0x63, 0x74, 0x69, 0x76, 0x65, 0x2f, 0x73, 0x6d, 0x39, 0x30, 0x5f, 0x6d, 0x6d, 0x61, 0x5f
        /*0052*/ 	.byte	0x74, 0x6d, 0x61, 0x5f, 0x67, 0x6d, 0x6d, 0x61, 0x5f, 0x73, 0x73, 0x5f, 0x77, 0x61, 0x72, 0x70
        /*0062*/ 	.byte	0x73, 0x70, 0x65, 0x63, 0x69, 0x61, 0x6c, 0x69, 0x7a, 0x65, 0x64, 0x2e, 0x68, 0x70, 0x70, 0x00
	.type		__unnamed_1,@object
	.size		__unnamed_1,(.L_0 - __unnamed_1)
__unnamed_1:
        /* <DEDUP_REMOVED lines=181> */
        /*0bc2*/ 	.byte	0x74, 0x69, 0x74, 0x79, 0x5d, 0x00
.L_0:


//--------------------- .nv.shared._ZN7cutlass13device_kernelINS_4gemm6kernel13GemmUniversalIN4cute5tupleIJiiiiEEENS1_10collective13CollectiveMmaINS1_34MainloopSm90TmaGmmaWarpSpecializedILi6ENS5_IJNS4_1CILi1EEESB_SB_EEENS1_35KernelTmaWarpSpecializedCooperativeEEENS5_IJNSA_ILi384EEENSA_ILi176EEENSA_ILi32EEEEEENS_10bfloat16_tENS5_IJlSB_lEEESJ_SK_NS4_8TiledMMAINS4_8MMA_AtomIJNS4_4SM904GMMA27MMA_64x16x16_F32BF16BF16_SSILNSO_5MajorE0ELSQ_0ELNSO_7ScaleInE1ELSR_1EEEEEENS4_6LayoutINS5_IJNSA_ILi2EEESB_SB_EEENS5_IJSB_NSA_ILi0EEESX_EEEEENS5_IJNS4_10UnderscoreES10_S10_EEEEENS4_13SM90_TMA_LOADENS4_14ComposedLayoutINS4_7SwizzleILi2ELi4ELi3EEENS4_18smem_ptr_flag_bitsILi16EEENSU_INS5_IJNSA_ILi8EEESH_EEENS5_IJSH_SB_EEEEEEEvNS4_8identityES13_S1D_vS1E_EENS_8epilogue10collective6detail29Sm90TmaWarpSpecializedAdapterINS1H_15DefaultEpilogueISJ_SK_SK_NS1G_6thread17LinearCombinationISJ_Li1EffLNS1L_9ScaleType4KindE0ELNS_15FloatRoundStyleE2ESJ_EENS1_15EpilogueDefaultEEEEEvvEEEEvNT_6ParamsE --------------------------
	.section	.nv.shared._ZN7cutlass13device_kernelINS_4gemm6kernel13GemmUniversalIN4cute5tupleIJiiiiEEENS1_10collective13CollectiveMmaINS1_34MainloopSm90TmaGmmaWarpSpecializedILi6ENS5_IJNS4_1CILi1EEESB_SB_EEENS1_35KernelTmaWarpSpecializedCooperativeEEENS5_IJNSA_ILi384EEENSA_ILi176EEENSA_ILi32EEEEEENS_10bfloat16_tENS5_IJlSB_lEEESJ_SK_NS4_8TiledMMAINS4_8MMA_AtomIJNS4_4SM904GMMA27MMA_64x16x16_F32BF16BF16_SSILNSO_5MajorE0ELSQ_0ELNSO_7ScaleInE1ELSR_1EEEEEENS4_6LayoutINS5_IJNSA_ILi2EEESB_SB_EEENS5_IJSB_NSA_ILi0EEESX_EEEEENS5_IJNS4_10UnderscoreES10_S10_EEEEENS4_13SM90_TMA_LOADENS4_14ComposedLayoutINS4_7SwizzleILi2ELi4ELi3EEENS4_18smem_ptr_flag_bitsILi16EEENSU_INS5_IJNSA_ILi8EEESH_EEENS5_IJSH_SB_EEEEEEEvNS4_8identityES13_S1D_vS1E_EENS_8epilogue10collective6detail29Sm90TmaWarpSpecializedAdapterINS1H_15DefaultEpilogueISJ_SK_SK_NS1G_6thread17LinearCombinationISJ_Li1EffLNS1L_9ScaleType4KindE0ELNS_15FloatRoundStyleE2ESJ_EENS1_15EpilogueDefaultEEEEEvvEEEEvNT_6ParamsE,"aw",@nobits
	.sectionflags	@""
	.align	16
	.zero		1024


//--------------------- .nv.shared.reserved.0     --------------------------
	.section	.nv.shared.reserved.0,"aw",@nobits
	.weak		__nv_reservedSMEM_offset_0_alias
	.size		__nv_reservedSMEM_offset_0_alias, 0, 0
	.other		__nv_reservedSMEM_offset_0_alias,@"STO_CUDA_RESERVED_SHARED STV_DEFAULT"
__nv_reservedSMEM_offset_0_alias:
	.zero		0


//--------------------- .nv.global                --------------------------
	.section	.nv.global,"aw",@nobits
.nv.global:
	.type		_ZN40_INTERNAL_d295a12d_4_k_cu_11bf89fe_168724cute1_E,@object
	.size		_ZN40_INTERNAL_d295a12d_4_k_cu_11bf89fe_168724cute1_E,(_ZN40_INTERNAL_d295a12d_4_k_cu_11bf89fe_168724cuda3std3__45__cpo6cbeginE - _ZN40_INTERNAL_d295a12d_4_k_cu_11bf89fe_168724cute1_E)
_ZN40_INTERNAL_d295a12d_4_k_cu_11bf89fe_168724cute1_E:
	.zero		1
	.type		_ZN40_INTERNAL_d295a12d_4_k_cu_11bf89fe_168724cuda3std3__45__cpo6cbeginE,@object
	.size		_ZN40_INTERNAL_d295a12d_4_k_cu_11bf89fe_168724cuda3std3__45__cpo6cbeginE,(_ZN40_INTERNAL_d295a12d_4_k_cu_11bf89fe_168724cuda3std3__48in_placeE - _ZN40_INTERNAL_d295a12d_4_k_cu_11bf89fe_168724cuda3std3__45__cpo6cbeginE)
_ZN40_INTERNAL_d295a12d_4_k_cu_11bf89fe_168724cuda3std3__45__cpo6cbeginE:
	.zero		1
	.type		_ZN40_INTERNAL_d295a12d_4_k_cu_11bf89fe_168724cuda3std3__48in_placeE,@object
	.size		_ZN40_INTERNAL_d295a12d_4_k_cu_11bf89fe_168724cuda3std3__48in_placeE,(_ZN40_INTERNAL_d295a12d_4_k_cu_11bf89fe_168724cuda3std6ranges3__45__cpo9iter_moveE - _ZN40_INTERNAL_d295a12d_4_k_cu_11bf89fe_168724cuda3std3__48in_placeE)
_ZN40_INTERNAL_d295a12d_4_k_cu_11bf89fe_168724cuda3std3__48in_placeE:
	.zero		1
	.type		_ZN40_INTERNAL_d295a12d_4_k_cu_11bf89fe_168724cuda3std6ranges3__45__cpo9iter_moveE,@object
	.size		_ZN40_INTERNAL_d295a12d_4_k_cu_11bf89fe_168724cuda3std6ranges3__45__cpo9iter_moveE,(_ZN40_INTERNAL_d295a12d_4_k_cu_11bf89fe_168724cuda3std3__45__cpo5beginE - _ZN40_INTERNAL_d295a12d_4_k_cu_11bf89fe_168724cuda3std6ranges3__45__cpo9iter_moveE)
_ZN40_INTERNAL_d295a12d_4_k_cu_11bf89fe_168724cuda3std6ranges3__45__cpo9iter_moveE:
	.zero		1
	.type		_ZN40_INTERNAL_d295a12d_4_k_cu_11bf89fe_168724cuda3std3__45__cpo5beginE,@object
	.size		_ZN40_INTERNAL_d295a12d_4_k_cu_11bf89fe_168724cuda3std3__45__cpo5beginE,(_ZN40_INTERNAL_d295a12d_4_k_cu_11bf89fe_168724cuda3std3__442_GLOBAL__N__d295a12d_4_k_cu_11bf89fe_168726ignoreE - _ZN40_INTERNAL_d295a12d_4_k_cu_11bf89fe_168724cuda3std3__45__cpo5beginE)
_ZN40_INTERNAL_d295a12d_4_k_cu_11bf89fe_168724cuda3std3__45__cpo5beginE:
	.zero		1
	.type		_ZN40_INTERNAL_d295a12d_4_k_cu_11bf89fe_168724cuda3std3__442_GLOBAL__N__d295a12d_4_k_cu_11bf89fe_168726ignoreE,@object
	.size		_ZN40_INTERNAL_d295a12d_4_k_cu_11bf89fe_168724cuda3std3__442_GLOBAL__N__d295a12d_4_k_cu_11bf89fe_168726ignoreE,(_ZN40_INTERNAL_d295a12d_4_k_cu_11bf89fe_168724cute7productE - _ZN40_INTERNAL_d295a12d_4_k_cu_11bf89fe_168724cuda3std3__442_GLOBAL__N__d295a12d_4_k_cu_11bf89fe_168726ignoreE)
_ZN40_INTERNAL_d295a12d_4_k_cu_11bf89fe_168724cuda3std3__442_GLOBAL__N__d295a12d_4_k_cu_11bf89fe_168726ignoreE:
	.zero		1
	.type		_ZN40_INTERNAL_d295a12d_4_k_cu_11bf89fe_168724cute7productE,@object
	.size		_ZN40_INTERNAL_d295a12d_4_k_cu_11bf89fe_168724cute7productE,(_ZN40_INTERNAL_d295a12d_4_k_cu_11bf89fe_168724cuda3std3__45__cpo3endE - _ZN40_INTERNAL_d295a12d_4_k_cu_11bf89fe_168724cute7productE)
_ZN40_INTERNAL_d295a12d_4_k_cu_11bf89fe_168724cute7productE:
	.zero		1
	.type		_ZN40_INTERNAL_d295a12d_4_k_cu_11bf89fe_168724cuda3std3__45__cpo3endE,@object
	.size		_ZN40_INTERNAL_d295a12d_4_k_cu_11bf89fe_168724cuda3std3__45__cpo3endE,(_ZN40_INTERNAL_d295a12d_4_k_cu_11bf89fe_168724cuda3std3__419piecewise_constructE - _ZN40_INTERNAL_d295a12d_4_k_cu_11bf89fe_168724cuda3std3__45__cpo3endE)
_ZN40_INTERNAL_d295a12d_4_k_cu_11bf89fe_168724cuda3std3__45__cpo3endE:
	.zero		1
	.type		_ZN40_INTERNAL_d295a12d_4_k_cu_11bf89fe_168724cuda3std3__419piecewise_constructE,@object
	.size		_ZN40_INTERNAL_d295a12d_4_k_cu_11bf89fe_168724cuda3std3__419piecewise_constructE,(_ZN40_INTERNAL_d295a12d_4_k_cu_11bf89fe_168724cuda3std3__45__cpo4cendE - _ZN40_INTERNAL_d295a12d_4_k_cu_11bf89fe_168724cuda3std3__419piecewise_constructE)
_ZN40_INTERNAL_d295a12d_4_k_cu_11bf89fe_168724cuda3std3__419piecewise_constructE:
	.zero		1
	.type		_ZN40_INTERNAL_d295a12d_4_k_cu_11bf89fe_168724cuda3std3__45__cpo4cendE,@object
	.size		_ZN40_INTERNAL_d295a12d_4_k_cu_11bf89fe_168724cuda3std3__45__cpo4cendE,(_ZN40_INTERNAL_d295a12d_4_k_cu_11bf89fe_168724cuda3std6ranges3__45__cpo4swapE - _ZN40_INTERNAL_d295a12d_4_k_cu_11bf89fe_168724cuda3std3__45__cpo4cendE)
_ZN40_INTERNAL_d295a12d_4_k_cu_11bf89fe_168724cuda3std3__45__cpo4cendE:
	.zero		1
	.type		_ZN40_INTERNAL_d295a12d_4_k_cu_11bf89fe_168724cuda3std6ranges3__45__cpo4swapE,@object
	.size		_ZN40_INTERNAL_d295a12d_4_k_cu_11bf89fe_168724cuda3std6ranges3__45__cpo4swapE,(.L_8 - _ZN40_INTERNAL_d295a12d_4_k_cu_11bf89fe_168724cuda3std6ranges3__45__cpo4swapE)
_ZN40_INTERNAL_d295a12d_4_k_cu_11bf89fe_168724cuda3std6ranges3__45__cpo4swapE:
	.zero		1
.L_8:


//--------------------- .nv.constant0._ZN7cutlass13device_kernelINS_4gemm6kernel13GemmUniversalIN4cute5tupleIJiiiiEEENS1_10collective13CollectiveMmaINS1_34MainloopSm90TmaGmmaWarpSpecializedILi6ENS5_IJNS4_1CILi1EEESB_SB_EEENS1_35KernelTmaWarpSpecializedCooperativeEEENS5_IJNSA_ILi384EEENSA_ILi176EEENSA_ILi32EEEEEENS_10bfloat16_tENS5_IJlSB_lEEESJ_SK_NS4_8TiledMMAINS4_8MMA_AtomIJNS4_4SM904GMMA27MMA_64x16x16_F32BF16BF16_SSILNSO_5MajorE0ELSQ_0ELNSO_7ScaleInE1ELSR_1EEEEEENS4_6LayoutINS5_IJNSA_ILi2EEESB_SB_EEENS5_IJSB_NSA_ILi0EEESX_EEEEENS5_IJNS4_10UnderscoreES10_S10_EEEEENS4_13SM90_TMA_LOADENS4_14ComposedLayoutINS4_7SwizzleILi2ELi4ELi3EEENS4_18smem_ptr_flag_bitsILi16EEENSU_INS5_IJNSA_ILi8EEESH_EEENS5_IJSH_SB_EEEEEEEvNS4_8identityES13_S1D_vS1E_EENS_8epilogue10collective6detail29Sm90TmaWarpSpecializedAdapterINS1H_15DefaultEpilogueISJ_SK_SK_NS1G_6thread17LinearCombinationISJ_Li1EffLNS1L_9ScaleType4KindE0ELNS_15FloatRoundStyleE2ESJ_EENS1_15EpilogueDefaultEEEEEvvEEEEvNT_6ParamsE --------------------------
	.section	.nv.constant0._ZN7cutlass13device_kernelINS_4gemm6kernel13GemmUniversalIN4cute5tupleIJiiiiEEENS1_10collective13CollectiveMmaINS1_34MainloopSm90TmaGmmaWarpSpecializedILi6ENS5_IJNS4_1CILi1EEESB_SB_EEENS1_35KernelTmaWarpSpecializedCooperativeEEENS5_IJNSA_ILi384EEENSA_ILi176EEENSA_ILi32EEEEEENS_10bfloat16_tENS5_IJlSB_lEEESJ_SK_NS4_8TiledMMAINS4_8MMA_AtomIJNS4_4SM904GMMA27MMA_64x16x16_F32BF16BF16_SSILNSO_5MajorE0ELSQ_0ELNSO_7ScaleInE1ELSR_1EEEEEENS4_6LayoutINS5_IJNSA_ILi2EEESB_SB_EEENS5_IJSB_NSA_ILi0EEESX_EEEEENS5_IJNS4_10UnderscoreES10_S10_EEEEENS4_13SM90_TMA_LOADENS4_14ComposedLayoutINS4_7SwizzleILi2ELi4ELi3EEENS4_18smem_ptr_flag_bitsILi16EEENSU_INS5_IJNSA_ILi8EEESH_EEENS5_IJSH_SB_EEEEEEEvNS4_8identityES13_S1D_vS1E_EENS_8epilogue10collective6detail29Sm90TmaWarpSpecializedAdapterINS1H_15DefaultEpilogueISJ_SK_SK_NS1G_6thread17LinearCombinationISJ_Li1EffLNS1L_9ScaleType4KindE0ELNS_15FloatRoundStyleE2ESJ_EENS1_15EpilogueDefaultEEEEEvvEEEEvNT_6ParamsE,"a",@progbits
	.sectionflags	@""
	.align	4
.nv.constant0._ZN7cutlass13device_kernelINS_4gemm6kernel13GemmUniversalIN4cute5tupleIJiiiiEEENS1_10collective13CollectiveMmaINS1_34MainloopSm90TmaGmmaWarpSpecializedILi6ENS5_IJNS4_1CILi1EEESB_SB_EEENS1_35KernelTmaWarpSpecializedCooperativeEEENS5_IJNSA_ILi384EEENSA_ILi176EEENSA_ILi32EEEEEENS_10bfloat16_tENS5_IJlSB_lEEESJ_SK_NS4_8TiledMMAINS4_8MMA_AtomIJNS4_4SM904GMMA27MMA_64x16x16_F32BF16BF16_SSILNSO_5MajorE0ELSQ_0ELNSO_7ScaleInE1ELSR_1EEEEEENS4_6LayoutINS5_IJNSA_ILi2EEESB_SB_EEENS5_IJSB_NSA_ILi0EEESX_EEEEENS5_IJNS4_10UnderscoreES10_S10_EEEEENS4_13SM90_TMA_LOADENS4_14ComposedLayoutINS4_7SwizzleILi2ELi4ELi3EEENS4_18smem_ptr_flag_bitsILi16EEENSU_INS5_IJNSA_ILi8EEESH_EEENS5_IJSH_SB_EEEEEEEvNS4_8identityES13_S1D_vS1E_EENS_8epilogue10collective6detail29Sm90TmaWarpSpecializedAdapterINS1H_15DefaultEpilogueISJ_SK_SK_NS1G_6thread17LinearCombinationISJ_Li1EffLNS1L_9ScaleType4KindE0ELNS_15FloatRoundStyleE2ESJ_EENS1_15EpilogueDefaultEEEEEvvEEEEvNT_6ParamsE:
	.zero		1664


//--------------------- SYMBOLS --------------------------

	.type		.nv.reservedSmem.offset0,@object
	.size		.nv.reservedSmem.offset0,0x4
	.type		__assertfail,@function
